// auto-generated by cutlass_sweep.conv — config: {"arch": "sm_100", "cluster_m": 2, "cluster_n": 1, "conv_kind": "fprop", "dtype": "tf32", "ndim": 3, "tile_k": 64, "tile_m": 64, "tile_n": 128}
#include "cutlass/cutlass.h"
#include "cute/tensor.hpp"
#include "cutlass/kernel_hardware_info.hpp"
#include "cutlass/conv/convolution.h"
#include "cutlass/conv/dispatch_policy.hpp"
#include "cutlass/conv/collective/collective_builder.hpp"
#include "cutlass/conv/kernel/conv_universal.hpp"
#include "cutlass/conv/device/conv_universal_adapter.hpp"
#include "cutlass/epilogue/collective/collective_builder.hpp"

using namespace cute;
using Elem = cutlass::tfloat32_t;
using Acc  = float;
using LayoutAB = cutlass::layout::TensorNDHWC;
using LayoutC  = cutlass::layout::TensorNDHWC;
constexpr auto ConvOp = cutlass::conv::Operator::kFprop;
using TileShape    = Shape<_64, _128, Shape<_64>>;
using ClusterShape = Shape<_2, _1, _1>;

using CollectiveEpilogue = typename cutlass::epilogue::collective::CollectiveBuilder<
    cutlass::arch::Sm100, cutlass::arch::OpClassTensorOp,
    TileShape, ClusterShape,
    cutlass::epilogue::collective::EpilogueTileAuto,
    Acc, Acc,
    Elem, LayoutC, 128 / cutlass::sizeof_bits<Elem>::value,
    Elem, LayoutC, 128 / cutlass::sizeof_bits<Elem>::value,
    cutlass::epilogue::collective::EpilogueScheduleAuto
  >::CollectiveOp;

using CollectiveMainloop = typename cutlass::conv::collective::CollectiveBuilder<
    cutlass::arch::Sm100, cutlass::arch::OpClassTensorOp, ConvOp,
    Elem, LayoutAB, 128 / cutlass::sizeof_bits<Elem>::value,
    Elem, LayoutAB, 128 / cutlass::sizeof_bits<Elem>::value,
    Acc,
    TileShape, ClusterShape,
    cutlass::conv::collective::StageCountAutoCarveout<
        static_cast<int>(sizeof(typename CollectiveEpilogue::SharedStorage))>,
    cutlass::conv::collective::KernelScheduleAuto
  >::CollectiveOp;

using ProblemShape = cutlass::conv::ConvProblemShape<
    ConvOp, CollectiveMainloop::DispatchPolicy::NumSpatialDimensions>;
using ConvKernel = cutlass::conv::kernel::ConvUniversal<
    ProblemShape, CollectiveMainloop, CollectiveEpilogue>;
using Conv = cutlass::conv::device::ConvUniversalAdapter<ConvKernel>;

auto* _anchor = &cutlass::device_kernel<ConvKernel>;


// ===== COMPILED SASS (sm_100a) =====

	.target	sm_100a

	.elftype	@"ET_EXEC"


//--------------------- .note.nv.tkinfo           --------------------------
	.section	.note.nv.tkinfo,"",@"SHT_NOTE"
	.sectionflags	@"SHF_NOTE_NV_TKINFO"
	.tkinfo
        /*0018*/ 	.word	0x00000002
        /*0030*/ 	.string	""
        /*0030*/ 	.string	"ptxas"
        /*0030*/ 	.string	"Cuda compilation tools, release 13.0, V13.0.88"
        /*0030*/ 	.string	"Build cuda_13.0.r13.0/compiler.36424714_0"
        /*0030*/ 	.string	"-arch sm_100a -m 64 "



//--------------------- .note.nv.cuinfo           --------------------------
	.section	.note.nv.cuinfo,"",@"SHT_NOTE"
	.sectionflags	@"SHF_NOTE_NV_CUINFO"
        /*0018*/ 	.short	0x0002
        /*001a*/ 	.short	0x0064
        /*001c*/ 	.short	0x0082
	.zero		2


//--------------------- .nv.info                  --------------------------
	.section	.nv.info,"",@"SHT_CUDA_INFO"
	.align	4


	//----- nvinfo : EIATTR_REGCOUNT
	.align		4
        /*0000*/ 	.byte	0x04, 0x2f
        /*0002*/ 	.short	(.L_19 - .L_18)
	.align		4
.L_18:
        /*0004*/ 	.word	index@(_ZN7cutlass13device_kernelINS_4conv6kernel13ConvUniversalINS1_16ConvProblemShapeILNS1_8OperatorE0ELi3EEENS1_10collective14CollectiveConvINS1_47MainloopSm100TmaUmmaWarpSpecializedImplicitGemmILS5_0ELi4ELi3ELi1ELi2EN4cute5tupleIJNSA_1CILi2EEENSC_ILi1EEESE_EEEEENSB_IJNSC_ILi64EEENSC_ILi128EEENSB_IJSH_EEEEEENS_10tfloat32_tESL_NSA_8TiledMMAINSA_8MMA_AtomIJNSA_17SM100_MMA_TF32_SSISL_SL_fLi64ELi128ELNSA_4UMMA5MajorE0ELSQ_0ELNSP_7ScaleInE0ELSR_0EEEEEENSA_6LayoutINSB_IJSE_SE_SE_EEENSB_IJNSC_ILi0EEESW_SW_EEEEENSB_IJNSA_10UnderscoreESZ_SZ_EEEEENS7_6detail27Sm100ImplicitGemmTileTraitsINSA_20SM90_TMA_LOAD_IM2COLENSA_14ComposedLayoutINSA_7SwizzleILi3ELi4ELi3EEENSA_18smem_ptr_flag_bitsILi32EEENSU_INSB_IJNSC_ILi8EEENSC_ILi32EEEEEENSB_IJS1B_SE_EEEEEEEvEENS13_INSA_23SM90_TMA_LOAD_MULTICASTES1F_vEEEENS_8epilogue10collective18CollectiveEpilogueINS1K_23Sm100TmaWarpSpecializedILi4ELi2ELi16ELb1ELb0EEEJSK_NSB_IJNSU_ISH_SE_EENSU_IS1B_SE_EEEEESL_NSB_IJNSB_IJllllEEESE_SW_EEESL_S1T_NS1K_6fusion15FusionCallbacksIS1O_NS1U_17LinearCombinationISL_fSL_fLNS_15FloatRoundStyleE2EEESK_S1R_JEEENSA_5SM1004TMEM4LOAD26SM100_TMEM_LOAD_16dp128b8xES14_S1F_NSA_17SM75_U32x4_LDSM_NENSA_21SM90_TMA_STORE_IM2COLES1F_NSA_17SM90_U32x4_STSM_NENSA_39AutoVectorizingCopyWithAssumedAlignmentILi128EEEEEEvvEEEEvNT_6ParamsE)
        /*0008*/ 	.word	0x0000005e


	//----- nvinfo : EIATTR_FRAME_SIZE
	.align		4
.L_19:
        /*000c*/ 	.byte	0x04, 0x11
        /*000e*/ 	.short	(.L_21 - .L_20)
	.align		4
.L_20:
        /*0010*/ 	.word	index@($__internal_2_$__cuda_sm10x_tcgen05_guardrail_trap_unallocated_columns_being_dealloced)
        /*0014*/ 	.word	0x00000008


	//----- nvinfo : EIATTR_FRAME_SIZE
	.align		4
.L_21:
        /*0018*/ 	.byte	0x04, 0x11
        /*001a*/ 	.short	(.L_23 - .L_22)
	.align		4
.L_22:
        /*001c*/ 	.word	index@($__internal_1_$__cuda_sm10x_tcgen05_guardrail_trap_phase_invalid_during_alloc)
        /*0020*/ 	.word	0x00000008


	//----- nvinfo : EIATTR_FRAME_SIZE
	.align		4
.L_23:
        /*0024*/ 	.byte	0x04, 0x11
        /*0026*/ 	.short	(.L_25 - .L_24)
	.align		4
.L_24:
        /*0028*/ 	.word	index@($__internal_0_$__cuda_sm10x_tcgen05_guardrail_trap_col_being_dealloced_not_returned_by_alloc)
        /*002c*/ 	.word	0x00000008


	//----- nvinfo : EIATTR_FRAME_SIZE
	.align		4
.L_25:
        /*0030*/ 	.byte	0x04, 0x11
        /*0032*/ 	.short	(.L_27 - .L_26)
	.align		4
.L_26:
        /*0034*/ 	.word	index@(_ZN7cutlass13device_kernelINS_4conv6kernel13ConvUniversalINS1_16ConvProblemShapeILNS1_8OperatorE0ELi3EEENS1_10collective14CollectiveConvINS1_47MainloopSm100TmaUmmaWarpSpecializedImplicitGemmILS5_0ELi4ELi3ELi1ELi2EN4cute5tupleIJNSA_1CILi2EEENSC_ILi1EEESE_EEEEENSB_IJNSC_ILi64EEENSC_ILi128EEENSB_IJSH_EEEEEENS_10tfloat32_tESL_NSA_8TiledMMAINSA_8MMA_AtomIJNSA_17SM100_MMA_TF32_SSISL_SL_fLi64ELi128ELNSA_4UMMA5MajorE0ELSQ_0ELNSP_7ScaleInE0ELSR_0EEEEEENSA_6LayoutINSB_IJSE_SE_SE_EEENSB_IJNSC_ILi0EEESW_SW_EEEEENSB_IJNSA_10UnderscoreESZ_SZ_EEEEENS7_6detail27Sm100ImplicitGemmTileTraitsINSA_20SM90_TMA_LOAD_IM2COLENSA_14ComposedLayoutINSA_7SwizzleILi3ELi4ELi3EEENSA_18smem_ptr_flag_bitsILi32EEENSU_INSB_IJNSC_ILi8EEENSC_ILi32EEEEEENSB_IJS1B_SE_EEEEEEEvEENS13_INSA_23SM90_TMA_LOAD_MULTICASTES1F_vEEEENS_8epilogue10collective18CollectiveEpilogueINS1K_23Sm100TmaWarpSpecializedILi4ELi2ELi16ELb1ELb0EEEJSK_NSB_IJNSU_ISH_SE_EENSU_IS1B_SE_EEEEESL_NSB_IJNSB_IJllllEEESE_SW_EEESL_S1T_NS1K_6fusion15FusionCallbacksIS1O_NS1U_17LinearCombinationISL_fSL_fLNS_15FloatRoundStyleE2EEESK_S1R_JEEENSA_5SM1004TMEM4LOAD26SM100_TMEM_LOAD_16dp128b8xES14_S1F_NSA_17SM75_U32x4_LDSM_NENSA_21SM90_TMA_STORE_IM2COLES1F_NSA_17SM90_U32x4_STSM_NENSA_39AutoVectorizingCopyWithAssumedAlignmentILi128EEEEEEvvEEEEvNT_6ParamsE)
        /*0038*/ 	.word	0x00000008


	//----- nvinfo : EIATTR_MIN_STACK_SIZE
	.align		4
.L_27:
        /*003c*/ 	.byte	0x04, 0x12
        /*003e*/ 	.short	(.L_29 - .L_28)
	.align		4
.L_28:
        /*0040*/ 	.word	index@(_ZN7cutlass13device_kernelINS_4conv6kernel13ConvUniversalINS1_16ConvProblemShapeILNS1_8OperatorE0ELi3EEENS1_10collective14CollectiveConvINS1_47MainloopSm100TmaUmmaWarpSpecializedImplicitGemmILS5_0ELi4ELi3ELi1ELi2EN4cute5tupleIJNSA_1CILi2EEENSC_ILi1EEESE_EEEEENSB_IJNSC_ILi64EEENSC_ILi128EEENSB_IJSH_EEEEEENS_10tfloat32_tESL_NSA_8TiledMMAINSA_8MMA_AtomIJNSA_17SM100_MMA_TF32_SSISL_SL_fLi64ELi128ELNSA_4UMMA5MajorE0ELSQ_0ELNSP_7ScaleInE0ELSR_0EEEEEENSA_6LayoutINSB_IJSE_SE_SE_EEENSB_IJNSC_ILi0EEESW_SW_EEEEENSB_IJNSA_10UnderscoreESZ_SZ_EEEEENS7_6detail27Sm100ImplicitGemmTileTraitsINSA_20SM90_TMA_LOAD_IM2COLENSA_14ComposedLayoutINSA_7SwizzleILi3ELi4ELi3EEENSA_18smem_ptr_flag_bitsILi32EEENSU_INSB_IJNSC_ILi8EEENSC_ILi32EEEEEENSB_IJS1B_SE_EEEEEEEvEENS13_INSA_23SM90_TMA_LOAD_MULTICASTES1F_vEEEENS_8epilogue10collective18CollectiveEpilogueINS1K_23Sm100TmaWarpSpecializedILi4ELi2ELi16ELb1ELb0EEEJSK_NSB_IJNSU_ISH_SE_EENSU_IS1B_SE_EEEEESL_NSB_IJNSB_IJllllEEESE_SW_EEESL_S1T_NS1K_6fusion15FusionCallbacksIS1O_NS1U_17LinearCombinationISL_fSL_fLNS_15FloatRoundStyleE2EEESK_S1R_JEEENSA_5SM1004TMEM4LOAD26SM100_TMEM_LOAD_16dp128b8xES14_S1F_NSA_17SM75_U32x4_LDSM_NENSA_21SM90_TMA_STORE_IM2COLES1F_NSA_17SM90_U32x4_STSM_NENSA_39AutoVectorizingCopyWithAssumedAlignmentILi128EEEEEEvvEEEEvNT_6ParamsE)
        /*0044*/ 	.word	0x00000008
.L_29:


//--------------------- .nv.compat                --------------------------
	.section	.nv.compat,"",@"SHT_CUDA_COMPAT_INFO"
	.align	4
        /*0000*/ 	.byte	0x02, 0x09, 0x01, 0x00, 0x02, 0x02, 0x02, 0x00, 0x02, 0x05, 0x05, 0x00, 0x03, 0x07, 0x01, 0x01
        /*0010*/ 	.byte	0x02, 0x03, 0x01, 0x00, 0x02, 0x06, 0x01, 0x00, 0x04, 0x0b, 0x08, 0x00, 0x09, 0x00, 0x00, 0x00
        /*0020*/ 	.byte	0x00, 0x00, 0x00, 0x00


//--------------------- .nv.info._ZN7cutlass13device_kernelINS_4conv6kernel13ConvUniversalINS1_16ConvProblemShapeILNS1_8OperatorE0ELi3EEENS1_10collective14CollectiveConvINS1_47MainloopSm100TmaUmmaWarpSpecializedImplicitGemmILS5_0ELi4ELi3ELi1ELi2EN4cute5tupleIJNSA_1CILi2EEENSC_ILi1EEESE_EEEEENSB_IJNSC_ILi64EEENSC_ILi128EEENSB_IJSH_EEEEEENS_10tfloat32_tESL_NSA_8TiledMMAINSA_8MMA_AtomIJNSA_17SM100_MMA_TF32_SSISL_SL_fLi64ELi128ELNSA_4UMMA5MajorE0ELSQ_0ELNSP_7ScaleInE0ELSR_0EEEEEENSA_6LayoutINSB_IJSE_SE_SE_EEENSB_IJNSC_ILi0EEESW_SW_EEEEENSB_IJNSA_10UnderscoreESZ_SZ_EEEEENS7_6detail27Sm100ImplicitGemmTileTraitsINSA_20SM90_TMA_LOAD_IM2COLENSA_14ComposedLayoutINSA_7SwizzleILi3ELi4ELi3EEENSA_18smem_ptr_flag_bitsILi32EEENSU_INSB_IJNSC_ILi8EEENSC_ILi32EEEEEENSB_IJS1B_SE_EEEEEEEvEENS13_INSA_23SM90_TMA_LOAD_MULTICASTES1F_vEEEENS_8epilogue10collective18CollectiveEpilogueINS1K_23Sm100TmaWarpSpecializedILi4ELi2ELi16ELb1ELb0EEEJSK_NSB_IJNSU_ISH_SE_EENSU_IS1B_SE_EEEEESL_NSB_IJNSB_IJllllEEESE_SW_EEESL_S1T_NS1K_6fusion15FusionCallbacksIS1O_NS1U_17LinearCombinationISL_fSL_fLNS_15FloatRoundStyleE2EEESK_S1R_JEEENSA_5SM1004TMEM4LOAD26SM100_TMEM_LOAD_16dp128b8xES14_S1F_NSA_17SM75_U32x4_LDSM_NENSA_21SM90_TMA_STORE_IM2COLES1F_NSA_17SM90_U32x4_STSM_NENSA_39AutoVectorizingCopyWithAssumedAlignmentILi128EEEEEEvvEEEEvNT_6ParamsE --------------------------
	.section	.nv.info._ZN7cutlass13device_kernelINS_4conv6kernel13ConvUniversalINS1_16ConvProblemShapeILNS1_8OperatorE0ELi3EEENS1_10collective14CollectiveConvINS1_47MainloopSm100TmaUmmaWarpSpecializedImplicitGemmILS5_0ELi4ELi3ELi1ELi2EN4cute5tupleIJNSA_1CILi2EEENSC_ILi1EEESE_EEEEENSB_IJNSC_ILi64EEENSC_ILi128EEENSB_IJSH_EEEEEENS_10tfloat32_tESL_NSA_8TiledMMAINSA_8MMA_AtomIJNSA_17SM100_MMA_TF32_SSISL_SL_fLi64ELi128ELNSA_4UMMA5MajorE0ELSQ_0ELNSP_7ScaleInE0ELSR_0EEEEEENSA_6LayoutINSB_IJSE_SE_SE_EEENSB_IJNSC_ILi0EEESW_SW_EEEEENSB_IJNSA_10UnderscoreESZ_SZ_EEEEENS7_6detail27Sm100ImplicitGemmTileTraitsINSA_20SM90_TMA_LOAD_IM2COLENSA_14ComposedLayoutINSA_7SwizzleILi3ELi4ELi3EEENSA_18smem_ptr_flag_bitsILi32EEENSU_INSB_IJNSC_ILi8EEENSC_ILi32EEEEEENSB_IJS1B_SE_EEEEEEEvEENS13_INSA_23SM90_TMA_LOAD_MULTICASTES1F_vEEEENS_8epilogue10collective18CollectiveEpilogueINS1K_23Sm100TmaWarpSpecializedILi4ELi2ELi16ELb1ELb0EEEJSK_NSB_IJNSU_ISH_SE_EENSU_IS1B_SE_EEEEESL_NSB_IJNSB_IJllllEEESE_SW_EEESL_S1T_NS1K_6fusion15FusionCallbacksIS1O_NS1U_17LinearCombinationISL_fSL_fLNS_15FloatRoundStyleE2EEESK_S1R_JEEENSA_5SM1004TMEM4LOAD26SM100_TMEM_LOAD_16dp128b8xES14_S1F_NSA_17SM75_U32x4_LDSM_NENSA_21SM90_TMA_STORE_IM2COLES1F_NSA_17SM90_U32x4_STSM_NENSA_39AutoVectorizingCopyWithAssumedAlignmentILi128EEEEEEvvEEEEvNT_6ParamsE,"",@"SHT_CUDA_INFO"
	.sectionflags	@""
	.align	4


	//----- nvinfo : EIATTR_CUDA_API_VERSION
	.align		4
        /*0000*/ 	.byte	0x04, 0x37
        /*0002*/ 	.short	(.L_31 - .L_30)
.L_30:
        /*0004*/ 	.word	0x00000082


	//----- nvinfo : EIATTR_KPARAM_INFO
	.align		4
.L_31:
        /*0008*/ 	.byte	0x04, 0x17
        /*000a*/ 	.short	(.L_33 - .L_32)
.L_32:
        /*000c*/ 	.word	0x00000000
        /*0010*/ 	.short	0x0000
        /*0012*/ 	.short	0x0000
        /*0014*/ 	.byte	0x00, 0xf0, 0x01, 0x24


	//----- nvinfo : EIATTR_AT_ENTRY_FRAGMENTS
	.align		4
.L_33:
        /*0018*/ 	.byte	0x04, 0x4f
        /*001a*/ 	.short	(.L_35 - .L_34)


	//   ....[0]....
.L_34:
        /*001c*/ 	.word	0x00000006


	//----- nvinfo : EIATTR_RESERVED_SMEM_USED
	.align		4
.L_35:
        /*0020*/ 	.byte	0x01, 0x41
	.zero		2


	//----- nvinfo : EIATTR_SPARSE_MMA_MASK
	.align		4
        /*0024*/ 	.byte	0x03, 0x50
        /*0026*/ 	.short	0x0000


	//----- nvinfo : EIATTR_TCGEN05_1CTA_USED
	.align		4
        /*0028*/ 	.byte	0x01, 0x51
	.zero		2


	//----- nvinfo : EIATTR_MAXREG_COUNT
	.align		4
        /*002c*/ 	.byte	0x03, 0x1b
        /*002e*/ 	.short	0x00ff


	//----- nvinfo : EIATTR_NUM_BARRIERS
	.align		4
        /*0030*/ 	.byte	0x02, 0x4c
        /*0032*/ 	.byte	0x07
	.zero		1


	//----- nvinfo : EIATTR_EXTERNS
	.align		4
        /*0034*/ 	.byte	0x04, 0x0f
        /*0036*/ 	.short	(.L_37 - .L_36)


	//   ....[0]....
	.align		4
.L_36:
        /*0038*/ 	.word	index@(__assertfail)


	//----- nvinfo : EIATTR_MERCURY_ISA_VERSION
	.align		4
.L_37:
        /*003c*/ 	.byte	0x03, 0x5f
        /*003e*/ 	.short	0x0101


	//----- nvinfo : EIATTR_INT_WARP_WIDE_INSTR_OFFSETS
	.align		4
        /*0040*/ 	.byte	0x04, 0x31
        /*0042*/ 	.short	(.L_39 - .L_38)


	//   ....[0]....
.L_38:
        /*0044*/ 	.word	0x00008390


	//   ....[1]....
        /*0048*/ 	.word	0x000083b0


	//   ....[2]....
        /*004c*/ 	.word	0x000083e0


	//   ....[3]....
        /*0050*/ 	.word	0x00009130


	//   ....[4]....
        /*0054*/ 	.word	0x000091a0


	//   ....[5]....
        /*0058*/ 	.word	0x000092b0


	//   ....[6]....
        /*005c*/ 	.word	0x00009330


	//   ....[7]....
        /*0060*/ 	.word	0x00009430


	//   ....[8]....
        /*0064*/ 	.word	0x000094b0


	//   ....[9]....
        /*0068*/ 	.word	0x000095d0


	//   ....[10]....
        /*006c*/ 	.word	0x00009700


	//----- nvinfo : EIATTR_COOP_GROUP_MASK_REGIDS
	.align		4
.L_39:
        /*0070*/ 	.byte	0x04, 0x29
        /*0072*/ 	.short	(.L_41 - .L_40)


	//   ....[0]....
.L_40:
        /*0074*/ 	.word	0xffffffff


	//   ....[1]....
        /*0078*/ 	.word	0xffffffff


	//   ....[2]....
        /*007c*/ 	.word	0xffffffff


	//   ....[3]....
        /*0080*/ 	.word	0xffffffff


	//   ....[4]....
        /*0084*/ 	.word	0xffffffff


	//   ....[5]....
        /*0088*/ 	.word	0xffffffff


	//   ....[6]....
        /*008c*/ 	.word	0xffffffff


	//   ....[7]....
        /*0090*/ 	.word	0xffffffff


	//   ....[8]....
        /*0094*/ 	.word	0xffffffff


	//   ....[9]....
        /*0098*/ 	.word	0xffffffff


	//   ....[10]....
        /*009c*/ 	.word	0xffffffff


	//   ....[11]....
        /*00a0*/ 	.word	0xffffffff


	//   ....[12]....
        /*00a4*/ 	.word	0xffffffff


	//----- nvinfo : EIATTR_COOP_GROUP_INSTR_OFFSETS
	.align		4
.L_41:
        /*00a8*/ 	.byte	0x04, 0x28
        /*00aa*/ 	.short	(.L_43 - .L_42)


	//   ....[0]....
.L_42:
        /*00ac*/ 	.word	0x00000090


	//   ....[1]....
        /*00b0*/ 	.word	0x000004f0


	//   ....[2]....
        /*00b4*/ 	.word	0x00000690


	//   ....[3]....
        /*00b8*/ 	.word	0x00000830


	//   ....[4]....
        /*00bc*/ 	.word	0x00000930


	//   ....[5]....
        /*00c0*/ 	.word	0x00000a80


	//   ....[6]....
        /*00c4*/ 	.word	0x00000c70


	//   ....[7]....
        /*00c8*/ 	.word	0x00006890


	//   ....[8]....
        /*00cc*/ 	.word	0x000074c0


	//   ....[9]....
        /*00d0*/ 	.word	0x000076d0


	//   ....[10]....
        /*00d4*/ 	.word	0x00007700


	//   ....[11]....
        /*00d8*/ 	.word	0x00008270


	//   ....[12]....
        /*00dc*/ 	.word	0x000084b0


	//----- nvinfo : EIATTR_VRC_CTA_INIT_COUNT
	.align		4
.L_43:
        /*00e0*/ 	.byte	0x02, 0x4a
        /*00e2*/ 	.byte	0x80
	.zero		1


	//----- nvinfo : EIATTR_SYSCALL_OFFSETS
	.align		4
        /*00e4*/ 	.byte	0x04, 0x46
        /*00e6*/ 	.short	(.L_45 - .L_44)


	//   ....[0]....
.L_44:
        /*00e8*/ 	.word	0x0000a340


	//   ....[1]....
        /*00ec*/ 	.word	0x0000a430


	//   ....[2]....
        /*00f0*/ 	.word	0x0000ae30


	//   ....[3]....
        /*00f4*/ 	.word	0x0000b830


	//   ....[4]....
        /*00f8*/ 	.word	0x0000c1c0


	//   ....[5]....
        /*00fc*/ 	.word	0x0000cb30


	//----- nvinfo : EIATTR_MBARRIER_INSTR_OFFSETS
	.align		4
.L_45:
        /*0100*/ 	.byte	0x04, 0x39
        /*0102*/ 	.short	(.L_47 - .L_46)


	//   ....[0]....
.L_46:
        /*0104*/ 	.word	0x00000600
        /*0108*/ 	.word	0x000000ff
        /*010c*/ 	.word	0x00000000
        /*0110*/ 	.short	0x0100
        /*0112*/ 	.byte	0x04
	.zero		1


	//   ....[1]....
        /*0114*/ 	.word	0x00000610
        /*0118*/ 	.word	0x000000ff
        /*011c*/ 	.word	0x00000020
        /*0120*/ 	.short	0x0100
        /*0122*/ 	.byte	0x04
	.zero		1


	//   ....[2]....
        /*0124*/ 	.word	0x00000620
        /*0128*/ 	.word	0x000000ff
        /*012c*/ 	.word	0x00000008
        /*0130*/ 	.short	0x0100
        /*0132*/ 	.byte	0x04
	.zero		1


	//   ....[3]....
        /*0134*/ 	.word	0x00000630
        /*0138*/ 	.word	0x000000ff
        /*013c*/ 	.word	0x00000028
        /*0140*/ 	.short	0x0100
        /*0142*/ 	.byte	0x04
	.zero		1


	//   ....[4]....
        /*0144*/ 	.word	0x00000640
        /*0148*/ 	.word	0x000000ff
        /*014c*/ 	.word	0x00000010
        /*0150*/ 	.short	0x0100
        /*0152*/ 	.byte	0x04
	.zero		1


	//   ....[5]....
        /*0154*/ 	.word	0x00000650
        /*0158*/ 	.word	0x000000ff
        /*015c*/ 	.word	0x00000030
        /*0160*/ 	.short	0x0100
        /*0162*/ 	.byte	0x04
	.zero		1


	//   ....[6]....
        /*0164*/ 	.word	0x00000660
        /*0168*/ 	.word	0x000000ff
        /*016c*/ 	.word	0x00000018
        /*0170*/ 	.short	0x0100
        /*0172*/ 	.byte	0x04
	.zero		1


	//   ....[7]....
        /*0174*/ 	.word	0x00000670
        /*0178*/ 	.word	0x000000ff
        /*017c*/ 	.word	0x00000038
        /*0180*/ 	.short	0x0100
        /*0182*/ 	.byte	0x04
	.zero		1


	//   ....[8]....
        /*0184*/ 	.word	0x000007a0
        /*0188*/ 	.word	0x000000ff
        /*018c*/ 	.word	0x00000040
        /*0190*/ 	.short	0x0100
        /*0192*/ 	.byte	0x04
	.zero		1


	//   ....[9]....
        /*0194*/ 	.word	0x000007b0
        /*0198*/ 	.word	0x000000ff
        /*019c*/ 	.word	0x00000060
        /*01a0*/ 	.short	0x0100
        /*01a2*/ 	.byte	0x04
	.zero		1


	//   ....[10]....
        /*01a4*/ 	.word	0x000007c0
        /*01a8*/ 	.word	0x000000ff
        /*01ac*/ 	.word	0x00000048
        /*01b0*/ 	.short	0x0100
        /*01b2*/ 	.byte	0x04
	.zero		1


	//   ....[11]....
        /*01b4*/ 	.word	0x000007d0
        /*01b8*/ 	.word	0x000000ff
        /*01bc*/ 	.word	0x00000068
        /*01c0*/ 	.short	0x0100
        /*01c2*/ 	.byte	0x04
	.zero		1


	//   ....[12]....
        /*01c4*/ 	.word	0x000007e0
        /*01c8*/ 	.word	0x000000ff
        /*01cc*/ 	.word	0x00000050
        /*01d0*/ 	.short	0x0100
        /*01d2*/ 	.byte	0x04
	.zero		1


	//   ....[13]....
        /*01d4*/ 	.word	0x000007f0
        /*01d8*/ 	.word	0x000000ff
        /*01dc*/ 	.word	0x00000070
        /*01e0*/ 	.short	0x0100
        /*01e2*/ 	.byte	0x04
	.zero		1


	//   ....[14]....
        /*01e4*/ 	.word	0x00000800
        /*01e8*/ 	.word	0x000000ff
        /*01ec*/ 	.word	0x00000058
        /*01f0*/ 	.short	0x0100
        /*01f2*/ 	.byte	0x04
	.zero		1


	//   ....[15]....
        /*01f4*/ 	.word	0x00000810
        /*01f8*/ 	.word	0x000000ff
        /*01fc*/ 	.word	0x00000078
        /*0200*/ 	.short	0x0100
        /*0202*/ 	.byte	0x04
	.zero		1


	//   ....[16]....
        /*0204*/ 	.word	0x00000900
        /*0208*/ 	.word	0x000000ff
        /*020c*/ 	.word	0x00000080
        /*0210*/ 	.short	0x0100
        /*0212*/ 	.byte	0x06
	.zero		1


	//   ....[17]....
        /*0214*/ 	.word	0x00000910
        /*0218*/ 	.word	0x000000ff
        /*021c*/ 	.word	0x00000088
        /*0220*/ 	.short	0x0100
        /*0222*/ 	.byte	0x06
	.zero		1


	//   ....[18]....
        /*0224*/ 	.word	0x00000a50
        /*0228*/ 	.word	0x000000ff
        /*022c*/ 	.word	0x00000090
        /*0230*/ 	.short	0x0100
        /*0232*/ 	.byte	0x06
	.zero		1


	//   ....[19]....
        /*0234*/ 	.word	0x00000a60
        /*0238*/ 	.word	0x000000ff
        /*023c*/ 	.word	0x00000098
        /*0240*/ 	.short	0x0100
        /*0242*/ 	.byte	0x06
	.zero		1


	//   ....[20]....
        /*0244*/ 	.word	0x00000b90
        /*0248*/ 	.word	0x000000ff
        /*024c*/ 	.word	0x000000a0
        /*0250*/ 	.short	0x0100
        /*0252*/ 	.byte	0x04
	.zero		1


	//   ....[21]....
        /*0254*/ 	.word	0x00000ba0
        /*0258*/ 	.word	0x000000ff
        /*025c*/ 	.word	0x000000b0
        /*0260*/ 	.short	0x0100
        /*0262*/ 	.byte	0x04
	.zero		1


	//   ....[22]....
        /*0264*/ 	.word	0x00000bb0
        /*0268*/ 	.word	0x000000ff
        /*026c*/ 	.word	0x000000a8
        /*0270*/ 	.short	0x0100
        /*0272*/ 	.byte	0x04
	.zero		1


	//   ....[23]....
        /*0274*/ 	.word	0x00000bc0
        /*0278*/ 	.word	0x000000ff
        /*027c*/ 	.word	0x000000b8
        /*0280*/ 	.short	0x0100
        /*0282*/ 	.byte	0x04
	.zero		1


	//   ....[24]....
        /*0284*/ 	.word	0x000017a0
        /*0288*/ 	.word	0x000000ff
        /*028c*/ 	.word	0x00000020
        /*0290*/ 	.short	0x010a
        /*0292*/ 	.byte	0x04
	.zero		1


	//   ....[25]....
        /*0294*/ 	.word	0x00002850
        /*0298*/ 	.word	0x000000ff
        /*029c*/ 	.word	0x00000020
        /*02a0*/ 	.short	0x010a
        /*02a2*/ 	.byte	0x04
	.zero		1


	//   ....[26]....
        /*02a4*/ 	.word	0x00002be0
        /*02a8*/ 	.word	0x000000ff
        /*02ac*/ 	.word	0x00000020
        /*02b0*/ 	.short	0x010a
        /*02b2*/ 	.byte	0x0c
	.zero		1


	//   ....[27]....
        /*02b4*/ 	.word	0x00004020
        /*02b8*/ 	.word	0x000000ff
        /*02bc*/ 	.word	0x00000088
        /*02c0*/ 	.short	0x0101
        /*02c2*/ 	.byte	0x1f
	.zero		1


	//   ....[28]....
        /*02c4*/ 	.word	0x00004030
        /*02c8*/ 	.word	0x000000ff
        /*02cc*/ 	.word	0x00000020
        /*02d0*/ 	.short	0x010a
        /*02d2*/ 	.byte	0x04
	.zero		1


	//   ....[29]....
        /*02d4*/ 	.word	0x00005030
        /*02d8*/ 	.word	0x000000ff
        /*02dc*/ 	.word	0x00000020
        /*02e0*/ 	.short	0x010a
        /*02e2*/ 	.byte	0x04
	.zero		1


	//   ....[30]....
        /*02e4*/ 	.word	0x00005490
        /*02e8*/ 	.word	0x000000ff
        /*02ec*/ 	.word	0x00000020
        /*02f0*/ 	.short	0x010a
        /*02f2*/ 	.byte	0x0c
	.zero		1


	//   ....[31]....
        /*02f4*/ 	.word	0x000068a0
        /*02f8*/ 	.word	0x000000ff
        /*02fc*/ 	.word	0x00000090
        /*0300*/ 	.short	0x010a
        /*0302*/ 	.byte	0x1f
	.zero		1


	//   ....[32]....
        /*0304*/ 	.word	0x00006960
        /*0308*/ 	.word	0x000000ff
        /*030c*/ 	.word	0x00000000
        /*0310*/ 	.short	0x0101
        /*0312*/ 	.byte	0x04
	.zero		1


	//   ....[33]....
        /*0314*/ 	.word	0x00006f70
        /*0318*/ 	.word	0x000000ff
        /*031c*/ 	.word	0x00000000
        /*0320*/ 	.short	0x010a
        /*0322*/ 	.byte	0x04
	.zero		1


	//   ....[34]....
        /*0324*/ 	.word	0x00007000
        /*0328*/ 	.word	0x000000ff
        /*032c*/ 	.word	0x00000000
        /*0330*/ 	.short	0x010a
        /*0332*/ 	.byte	0x05
	.zero		1


	//   ....[35]....
        /*0334*/ 	.word	0x00007090
        /*0338*/ 	.word	0x000000ff
        /*033c*/ 	.word	0x00000000
        /*0340*/ 	.short	0x010a
        /*0342*/ 	.byte	0x05
	.zero		1


	//   ....[36]....
        /*0344*/ 	.word	0x00007130
        /*0348*/ 	.word	0x00000000
        /*034c*/ 	.word	0x00000000
        /*0350*/ 	.short	0x010a
        /*0352*/ 	.byte	0xff
	.zero		1


	//   ....[37]....
        /*0354*/ 	.word	0x00007280
        /*0358*/ 	.word	0x000000ff
        /*035c*/ 	.word	0x00000098
        /*0360*/ 	.short	0x010a
        /*0362*/ 	.byte	0x04
	.zero		1


	//   ....[38]....
        /*0364*/ 	.word	0x00007320
        /*0368*/ 	.word	0x000000ff
        /*036c*/ 	.word	0x00000090
        /*0370*/ 	.short	0x010a
        /*0372*/ 	.byte	0x04
	.zero		1


	//   ....[39]....
        /*0374*/ 	.word	0x000073c0
        /*0378*/ 	.word	0x000000ff
        /*037c*/ 	.word	0x00000000
        /*0380*/ 	.short	0x0101
        /*0382*/ 	.byte	0x05
	.zero		1


	//   ....[40]....
        /*0384*/ 	.word	0x00007400
        /*0388*/ 	.word	0x000000ff
        /*038c*/ 	.word	0x00000098
        /*0390*/ 	.short	0x0106
        /*0392*/ 	.byte	0x04
	.zero		1


	//   ....[41]....
        /*0394*/ 	.word	0x00007440
        /*0398*/ 	.word	0x00000000
        /*039c*/ 	.word	0x00000098
        /*03a0*/ 	.short	0x010a
        /*03a2*/ 	.byte	0xff
	.zero		1


	//   ....[42]....
        /*03a4*/ 	.word	0x00007a40
        /*03a8*/ 	.word	0x000000ff
        /*03ac*/ 	.word	0x00000090
        /*03b0*/ 	.short	0x010a
        /*03b2*/ 	.byte	0x17
	.zero		1


	//   ....[43]....
        /*03b4*/ 	.word	0x00007af0
        /*03b8*/ 	.word	0x000000ff
        /*03bc*/ 	.word	0x00000000
        /*03c0*/ 	.short	0x0101
        /*03c2*/ 	.byte	0x1d
	.zero		1


	//   ....[44]....
        /*03c4*/ 	.word	0x00007b00
        /*03c8*/ 	.word	0x000000ff
        /*03cc*/ 	.word	0x000000b0
        /*03d0*/ 	.short	0x010a
        /*03d2*/ 	.byte	0x1c
	.zero		1


	//   ....[45]....
        /*03d4*/ 	.word	0x00007ba0
        /*03d8*/ 	.word	0x000000ff
        /*03dc*/ 	.word	0x00000000
        /*03e0*/ 	.short	0x010a
        /*03e2*/ 	.byte	0x04
	.zero		1


	//   ....[46]....
        /*03e4*/ 	.word	0x00007bf0
        /*03e8*/ 	.word	0x000000ff
        /*03ec*/ 	.word	0x00000000
        /*03f0*/ 	.short	0x010a
        /*03f2*/ 	.byte	0x15
	.zero		1


	//   ....[47]....
        /*03f4*/ 	.word	0x00007d30
        /*03f8*/ 	.word	0x000000ff
        /*03fc*/ 	.word	0x00000000
        /*0400*/ 	.short	0x010a
        /*0402*/ 	.byte	0x05
	.zero		1


	//   ....[48]....
        /*0404*/ 	.word	0x000081c0
        /*0408*/ 	.word	0x000000ff
        /*040c*/ 	.word	0x00000000
        /*0410*/ 	.short	0x010a
        /*0412*/ 	.byte	0x04
	.zero		1


	//   ....[49]....
        /*0414*/ 	.word	0x00008250
        /*0418*/ 	.word	0x000000ff
        /*041c*/ 	.word	0x00000000
        /*0420*/ 	.short	0x010a
        /*0422*/ 	.byte	0x04
	.zero		1


	//   ....[50]....
        /*0424*/ 	.word	0x00008810
        /*0428*/ 	.word	0x000000ff
        /*042c*/ 	.word	0x00000090
        /*0430*/ 	.short	0x010a
        /*0432*/ 	.byte	0x14
	.zero		1


	//   ....[51]....
        /*0434*/ 	.word	0x000088a0
        /*0438*/ 	.word	0x000000ff
        /*043c*/ 	.word	0x00000000
        /*0440*/ 	.short	0x0101
        /*0442*/ 	.byte	0x2b
	.zero		1


	//   ....[52]....
        /*0444*/ 	.word	0x00008dd0
        /*0448*/ 	.word	0x000000ff
        /*044c*/ 	.word	0x00000088
        /*0450*/ 	.short	0x010a
        /*0452*/ 	.byte	0x14
	.zero		1


	//   ....[53]....
        /*0454*/ 	.word	0x00008f70
        /*0458*/ 	.word	0x000000ff
        /*045c*/ 	.word	0x00000060
        /*0460*/ 	.short	0x010a
        /*0462*/ 	.byte	0x14
	.zero		1


	//   ....[54]....
        /*0464*/ 	.word	0x00009240
        /*0468*/ 	.word	0x000000ff
        /*046c*/ 	.word	0x00000040
        /*0470*/ 	.short	0x010b
        /*0472*/ 	.byte	0x14
	.zero		1


	//   ....[55]....
        /*0474*/ 	.word	0x00009250
        /*0478*/ 	.word	0x000000ff
        /*047c*/ 	.word	0x00000000
        /*0480*/ 	.short	0x0101
        /*0482*/ 	.byte	0x2f
	.zero		1


	//   ....[56]....
        /*0484*/ 	.word	0x00009270
        /*0488*/ 	.word	0x000000ff
        /*048c*/ 	.word	0x00000068
        /*0490*/ 	.short	0x010a
        /*0492*/ 	.byte	0x14
	.zero		1


	//   ....[57]....
        /*0494*/ 	.word	0x000093c0
        /*0498*/ 	.word	0x000000ff
        /*049c*/ 	.word	0x00000048
        /*04a0*/ 	.short	0x010b
        /*04a2*/ 	.byte	0x14
	.zero		1


	//   ....[58]....
        /*04a4*/ 	.word	0x000093d0
        /*04a8*/ 	.word	0x000000ff
        /*04ac*/ 	.word	0x00000000
        /*04b0*/ 	.short	0x0101
        /*04b2*/ 	.byte	0x2e
	.zero		1


	//   ....[59]....
        /*04b4*/ 	.word	0x000093f0
        /*04b8*/ 	.word	0x000000ff
        /*04bc*/ 	.word	0x00000070
        /*04c0*/ 	.short	0x010a
        /*04c2*/ 	.byte	0x14
	.zero		1


	//   ....[60]....
        /*04c4*/ 	.word	0x00009540
        /*04c8*/ 	.word	0x000000ff
        /*04cc*/ 	.word	0x00000050
        /*04d0*/ 	.short	0x010b
        /*04d2*/ 	.byte	0x14
	.zero		1


	//   ....[61]....
        /*04d4*/ 	.word	0x00009550
        /*04d8*/ 	.word	0x000000ff
        /*04dc*/ 	.word	0x00000000
        /*04e0*/ 	.short	0x0101
        /*04e2*/ 	.byte	0x2d
	.zero		1


	//   ....[62]....
        /*04e4*/ 	.word	0x00009570
        /*04e8*/ 	.word	0x000000ff
        /*04ec*/ 	.word	0x00000078
        /*04f0*/ 	.short	0x010a
        /*04f2*/ 	.byte	0x14
	.zero		1


	//   ....[63]....
        /*04f4*/ 	.word	0x00009770
        /*04f8*/ 	.word	0x000000ff
        /*04fc*/ 	.word	0x00000058
        /*0500*/ 	.short	0x010b
        /*0502*/ 	.byte	0x14
	.zero		1


	//   ....[64]....
        /*0504*/ 	.word	0x00009780
        /*0508*/ 	.word	0x000000ff
        /*050c*/ 	.word	0x00000000
        /*0510*/ 	.short	0x0101
        /*0512*/ 	.byte	0x2c
	.zero		1


	//   ....[65]....
        /*0514*/ 	.word	0x000097b0
        /*0518*/ 	.word	0x000000ff
        /*051c*/ 	.word	0x00000060
        /*0520*/ 	.short	0x010a
        /*0522*/ 	.byte	0x14
	.zero		1


	//   ....[66]....
        /*0524*/ 	.word	0x000097d0
        /*0528*/ 	.word	0x000000ff
        /*052c*/ 	.word	0x00000068
        /*0530*/ 	.short	0x010a
        /*0532*/ 	.byte	0x14
	.zero		1


	//   ....[67]....
        /*0534*/ 	.word	0x000097f0
        /*0538*/ 	.word	0x000000ff
        /*053c*/ 	.word	0x00000070
        /*0540*/ 	.short	0x010a
        /*0542*/ 	.byte	0x14
	.zero		1


	//   ....[68]....
        /*0544*/ 	.word	0x00009830
        /*0548*/ 	.word	0x00000000
        /*054c*/ 	.word	0x00000078
        /*0550*/ 	.short	0x010a
        /*0552*/ 	.byte	0xff
	.zero		1


	//   ....[69]....
        /*0554*/ 	.word	0x00009bf0
        /*0558*/ 	.word	0x000000ff
        /*055c*/ 	.word	0x00000090
        /*0560*/ 	.short	0x010a
        /*0562*/ 	.byte	0x30
	.zero		1


	//   ....[70]....
        /*0564*/ 	.word	0x00009cc0
        /*0568*/ 	.word	0x000000ff
        /*056c*/ 	.word	0x00000000
        /*0570*/ 	.short	0x0101
        /*0572*/ 	.byte	0x04
	.zero		1


	//   ....[71]....
        /*0574*/ 	.word	0x0000a920
        /*0578*/ 	.word	0x000000ff
        /*057c*/ 	.word	0x00000040
        /*0580*/ 	.short	0x010a
        /*0582*/ 	.byte	0x30
	.zero		1


	//   ....[72]....
        /*0584*/ 	.word	0x0000a9d0
        /*0588*/ 	.word	0x00000054
        /*058c*/ 	.word	0x000000a0
        /*0590*/ 	.short	0x010a
        /*0592*/ 	.byte	0xff
	.zero		1


	//   ....[73]....
        /*0594*/ 	.word	0x0000ac30
        /*0598*/ 	.word	0x000000ff
        /*059c*/ 	.word	0x00000040
        /*05a0*/ 	.short	0x010a
        /*05a2*/ 	.byte	0x30
	.zero		1


	//   ....[74]....
        /*05a4*/ 	.word	0x0000ad10
        /*05a8*/ 	.word	0x00000054
        /*05ac*/ 	.word	0x000000a0
        /*05b0*/ 	.short	0x010a
        /*05b2*/ 	.byte	0xff
	.zero		1


	//   ....[75]....
        /*05b4*/ 	.word	0x0000b560
        /*05b8*/ 	.word	0x00000000
        /*05bc*/ 	.word	0x00000000
        /*05c0*/ 	.short	0x0101
        /*05c2*/ 	.byte	0xff
	.zero		1


	//   ....[76]....
        /*05c4*/ 	.word	0x0000b570
        /*05c8*/ 	.word	0x00000002
        /*05cc*/ 	.word	0x00000040
        /*05d0*/ 	.short	0x010a
        /*05d2*/ 	.byte	0xff
	.zero		1


	//   ....[77]....
        /*05d4*/ 	.word	0x0000b630
        /*05d8*/ 	.word	0x00000002
        /*05dc*/ 	.word	0x00000040
        /*05e0*/ 	.short	0x010a
        /*05e2*/ 	.byte	0xff
	.zero		1


	//   ....[78]....
        /*05e4*/ 	.word	0x0000bef0
        /*05e8*/ 	.word	0x00000002
        /*05ec*/ 	.word	0x00000000
        /*05f0*/ 	.short	0x0101
        /*05f2*/ 	.byte	0xff
	.zero		1


	//   ....[79]....
        /*05f4*/ 	.word	0x0000bf10
        /*05f8*/ 	.word	0x00000000
        /*05fc*/ 	.word	0x00000040
        /*0600*/ 	.short	0x010a
        /*0602*/ 	.byte	0xff
	.zero		1


	//   ....[80]....
        /*0604*/ 	.word	0x0000bfc0
        /*0608*/ 	.word	0x00000000
        /*060c*/ 	.word	0x00000040
        /*0610*/ 	.short	0x010a
        /*0612*/ 	.byte	0xff
	.zero		1


	//   ....[81]....
        /*0614*/ 	.word	0x0000c870
        /*0618*/ 	.word	0x00000010
        /*061c*/ 	.word	0x00000000
        /*0620*/ 	.short	0x0101
        /*0622*/ 	.byte	0xff
	.zero		1


	//   ....[82]....
        /*0624*/ 	.word	0x0000c890
        /*0628*/ 	.word	0x00000002
        /*062c*/ 	.word	0x00000040
        /*0630*/ 	.short	0x010a
        /*0632*/ 	.byte	0xff
	.zero		1


	//   ....[83]....
        /*0634*/ 	.word	0x0000c940
        /*0638*/ 	.word	0x00000002
        /*063c*/ 	.word	0x00000040
        /*0640*/ 	.short	0x010a
        /*0642*/ 	.byte	0xff
	.zero		1


	//   ....[84]....
        /*0644*/ 	.word	0x0000cf10
        /*0648*/ 	.word	0x000000ff
        /*064c*/ 	.word	0x00000000
        /*0650*/ 	.short	0x0101
        /*0652*/ 	.byte	0x04
	.zero		1


	//   ....[85]....
        /*0654*/ 	.word	0x0000d250
        /*0658*/ 	.word	0x00000000
        /*065c*/ 	.word	0x00000000
        /*0660*/ 	.short	0x0101
        /*0662*/ 	.byte	0xff
	.zero		1


	//   ....[86]....
        /*0664*/ 	.word	0x0000d4c0
        /*0668*/ 	.word	0x000000ff
        /*066c*/ 	.word	0x00000000
        /*0670*/ 	.short	0x0101
        /*0672*/ 	.byte	0x04
	.zero		1


	//   ....[87]....
        /*0674*/ 	.word	0x0000d510
        /*0678*/ 	.word	0x0000003d
        /*067c*/ 	.word	0x00000020
        /*0680*/ 	.short	0x010a
        /*0682*/ 	.byte	0xff
	.zero		1


	//   ....[88]....
        /*0684*/ 	.word	0x0000d590
        /*0688*/ 	.word	0x0000003d
        /*068c*/ 	.word	0x00000020
        /*0690*/ 	.short	0x010a
        /*0692*/ 	.byte	0xff
	.zero		1


	//   ....[89]....
        /*0694*/ 	.word	0x0000d5f0
        /*0698*/ 	.word	0x00000000
        /*069c*/ 	.word	0x00000090
        /*06a0*/ 	.short	0x010a
        /*06a2*/ 	.byte	0xff
	.zero		1


	//   ....[90]....
        /*06a4*/ 	.word	0x0000d650
        /*06a8*/ 	.word	0x00000000
        /*06ac*/ 	.word	0x00000000
        /*06b0*/ 	.short	0x010a
        /*06b2*/ 	.byte	0xff
	.zero		1


	//   ....[91]....
        /*06b4*/ 	.word	0x0000d6b0
        /*06b8*/ 	.word	0x00000000
        /*06bc*/ 	.word	0x00000000
        /*06c0*/ 	.short	0x010a
        /*06c2*/ 	.byte	0xff
	.zero		1


	//   ....[92]....
        /*06c4*/ 	.word	0x0000d710
        /*06c8*/ 	.word	0x00000000
        /*06cc*/ 	.word	0x00000000
        /*06d0*/ 	.short	0x010a
        /*06d2*/ 	.byte	0xff
	.zero		1


	//   ....[93]....
        /*06d4*/ 	.word	0x0000d770
        /*06d8*/ 	.word	0x00000004
        /*06dc*/ 	.word	0x00000098
        /*06e0*/ 	.short	0x010a
        /*06e2*/ 	.byte	0xff
	.zero		1


	//   ....[94]....
        /*06e4*/ 	.word	0x0000d7d0
        /*06e8*/ 	.word	0x00000004
        /*06ec*/ 	.word	0x00000090
        /*06f0*/ 	.short	0x010a
        /*06f2*/ 	.byte	0xff
	.zero		1


	//   ....[95]....
        /*06f4*/ 	.word	0x0000d830
        /*06f8*/ 	.word	0x00000000
        /*06fc*/ 	.word	0x00000090
        /*0700*/ 	.short	0x010a
        /*0702*/ 	.byte	0xff
	.zero		1


	//   ....[96]....
        /*0704*/ 	.word	0x0000d890
        /*0708*/ 	.word	0x00000000
        /*070c*/ 	.word	0x000000b0
        /*0710*/ 	.short	0x010a
        /*0712*/ 	.byte	0xff
	.zero		1


	//   ....[97]....
        /*0714*/ 	.word	0x0000d8f0
        /*0718*/ 	.word	0x00000000
        /*071c*/ 	.word	0x00000000
        /*0720*/ 	.short	0x010a
        /*0722*/ 	.byte	0xff
	.zero		1


	//   ....[98]....
        /*0724*/ 	.word	0x0000d950
        /*0728*/ 	.word	0x00000000
        /*072c*/ 	.word	0x00000000
        /*0730*/ 	.short	0x010a
        /*0732*/ 	.byte	0xff
	.zero		1


	//   ....[99]....
        /*0734*/ 	.word	0x0000d9b0
        /*0738*/ 	.word	0x00000000
        /*073c*/ 	.word	0x00000000
        /*0740*/ 	.short	0x010a
        /*0742*/ 	.byte	0xff
	.zero		1


	//   ....[100]....
        /*0744*/ 	.word	0x0000da10
        /*0748*/ 	.word	0x00000000
        /*074c*/ 	.word	0x00000090
        /*0750*/ 	.short	0x010a
        /*0752*/ 	.byte	0xff
	.zero		1


	//   ....[101]....
        /*0754*/ 	.word	0x0000da70
        /*0758*/ 	.word	0x00000000
        /*075c*/ 	.word	0x00000088
        /*0760*/ 	.short	0x010a
        /*0762*/ 	.byte	0xff
	.zero		1


	//   ....[102]....
        /*0764*/ 	.word	0x0000dad0
        /*0768*/ 	.word	0x00000002
        /*076c*/ 	.word	0x00000060
        /*0770*/ 	.short	0x010a
        /*0772*/ 	.byte	0xff
	.zero		1


	//   ....[103]....
        /*0774*/ 	.word	0x0000db30
        /*0778*/ 	.word	0x00000002
        /*077c*/ 	.word	0x00000068
        /*0780*/ 	.short	0x010a
        /*0782*/ 	.byte	0xff
	.zero		1


	//   ....[104]....
        /*0784*/ 	.word	0x0000db90
        /*0788*/ 	.word	0x00000002
        /*078c*/ 	.word	0x00000070
        /*0790*/ 	.short	0x010a
        /*0792*/ 	.byte	0xff
	.zero		1


	//   ....[105]....
        /*0794*/ 	.word	0x0000dbf0
        /*0798*/ 	.word	0x00000000
        /*079c*/ 	.word	0x00000078
        /*07a0*/ 	.short	0x010a
        /*07a2*/ 	.byte	0xff
	.zero		1


	//   ....[106]....
        /*07a4*/ 	.word	0x0000dc50
        /*07a8*/ 	.word	0x00000000
        /*07ac*/ 	.word	0x00000060
        /*07b0*/ 	.short	0x010a
        /*07b2*/ 	.byte	0xff
	.zero		1


	//   ....[107]....
        /*07b4*/ 	.word	0x0000dcb0
        /*07b8*/ 	.word	0x00000000
        /*07bc*/ 	.word	0x00000068
        /*07c0*/ 	.short	0x010a
        /*07c2*/ 	.byte	0xff
	.zero		1


	//   ....[108]....
        /*07c4*/ 	.word	0x0000dd10
        /*07c8*/ 	.word	0x00000000
        /*07cc*/ 	.word	0x00000070
        /*07d0*/ 	.short	0x010a
        /*07d2*/ 	.byte	0xff
	.zero		1


	//   ....[109]....
        /*07d4*/ 	.word	0x0000dd70
        /*07d8*/ 	.word	0x00000000
        /*07dc*/ 	.word	0x00000090
        /*07e0*/ 	.short	0x010a
        /*07e2*/ 	.byte	0xff
	.zero		1


	//   ....[110]....
        /*07e4*/ 	.word	0x0000ddd0
        /*07e8*/ 	.word	0x00000002
        /*07ec*/ 	.word	0x00000040
        /*07f0*/ 	.short	0x010a
        /*07f2*/ 	.byte	0xff
	.zero		1


	//   ....[111]....
        /*07f4*/ 	.word	0x0000de20
        /*07f8*/ 	.word	0x00000054
        /*07fc*/ 	.word	0x000000a0
        /*0800*/ 	.short	0x010a
        /*0802*/ 	.byte	0xff
	.zero		1


	//   ....[112]....
        /*0804*/ 	.word	0x0000de70
        /*0808*/ 	.word	0x00000002
        /*080c*/ 	.word	0x00000040
        /*0810*/ 	.short	0x010a
        /*0812*/ 	.byte	0xff
	.zero		1


	//   ....[113]....
        /*0814*/ 	.word	0x0000dec0
        /*0818*/ 	.word	0x00000000
        /*081c*/ 	.word	0x00000040
        /*0820*/ 	.short	0x010a
        /*0822*/ 	.byte	0xff
	.zero		1


	//   ....[114]....
        /*0824*/ 	.word	0x0000df10
        /*0828*/ 	.word	0x00000002
        /*082c*/ 	.word	0x00000040
        /*0830*/ 	.short	0x010a
        /*0832*/ 	.byte	0xff
	.zero		1


	//----- nvinfo : EIATTR_NUM_MBARRIERS
	.align		4
.L_47:
        /*0834*/ 	.byte	0x03, 0x38
        /*0836*/ 	.short	0x0018


	//----- nvinfo : EIATTR_EXIT_INSTR_OFFSETS
	.align		4
        /*0838*/ 	.byte	0x04, 0x1c
        /*083a*/ 	.short	(.L_49 - .L_48)


	//   ....[0]....
.L_48:
        /*083c*/ 	.word	0x00007160


	//   ....[1]....
        /*0840*/ 	.word	0x00007410


	//   ....[2]....
        /*0844*/ 	.word	0x00007470


	//   ....[3]....
        /*0848*/ 	.word	0x000084c0


	//   ....[4]....
        /*084c*/ 	.word	0x00009860


	//   ....[5]....
        /*0850*/ 	.word	0x000098a0


	//   ....[6]....
        /*0854*/ 	.word	0x0000d3a0


	//   ....[7]....
        /*0858*/ 	.word	0x0000d420


	//   ....[8]....
        /*085c*/ 	.word	0x0000d450


	//   ....[9]....
        /*0860*/ 	.word	0x0000d4d0


	//----- nvinfo : EIATTR_MAX_THREADS
	.align		4
.L_49:
        /*0864*/ 	.byte	0x04, 0x05
        /*0866*/ 	.short	(.L_51 - .L_50)
.L_50:
        /*0868*/ 	.word	0x00000100
        /*086c*/ 	.word	0x00000001
        /*0870*/ 	.word	0x00000001


	//----- nvinfo : EIATTR_CRS_STACK_SIZE
	.align		4
.L_51:
        /*0874*/ 	.byte	0x04, 0x1e
        /*0876*/ 	.short	(.L_53 - .L_52)
.L_52:
        /*0878*/ 	.word	0x00000000


	//----- nvinfo : EIATTR_CBANK_PARAM_SIZE
	.align		4
.L_53:
        /*087c*/ 	.byte	0x03, 0x19
        /*087e*/ 	.short	0x0900


	//----- nvinfo : EIATTR_PARAM_CBANK
	.align		4
        /*0880*/ 	.byte	0x04, 0x0a
        /*0882*/ 	.short	(.L_55 - .L_54)
	.align		4
.L_54:
        /*0884*/ 	.word	index@(.nv.constant0._ZN7cutlass13device_kernelINS_4conv6kernel13ConvUniversalINS1_16ConvProblemShapeILNS1_8OperatorE0ELi3EEENS1_10collective14CollectiveConvINS1_47MainloopSm100TmaUmmaWarpSpecializedImplicitGemmILS5_0ELi4ELi3ELi1ELi2EN4cute5tupleIJNSA_1CILi2EEENSC_ILi1EEESE_EEEEENSB_IJNSC_ILi64EEENSC_ILi128EEENSB_IJSH_EEEEEENS_10tfloat32_tESL_NSA_8TiledMMAINSA_8MMA_AtomIJNSA_17SM100_MMA_TF32_SSISL_SL_fLi64ELi128ELNSA_4UMMA5MajorE0ELSQ_0ELNSP_7ScaleInE0ELSR_0EEEEEENSA_6LayoutINSB_IJSE_SE_SE_EEENSB_IJNSC_ILi0EEESW_SW_EEEEENSB_IJNSA_10UnderscoreESZ_SZ_EEEEENS7_6detail27Sm100ImplicitGemmTileTraitsINSA_20SM90_TMA_LOAD_IM2COLENSA_14ComposedLayoutINSA_7SwizzleILi3ELi4ELi3EEENSA_18smem_ptr_flag_bitsILi32EEENSU_INSB_IJNSC_ILi8EEENSC_ILi32EEEEEENSB_IJS1B_SE_EEEEEEEvEENS13_INSA_23SM90_TMA_LOAD_MULTICASTES1F_vEEEENS_8epilogue10collective18CollectiveEpilogueINS1K_23Sm100TmaWarpSpecializedILi4ELi2ELi16ELb1ELb0EEEJSK_NSB_IJNSU_ISH_SE_EENSU_IS1B_SE_EEEEESL_NSB_IJNSB_IJllllEEESE_SW_EEESL_S1T_NS1K_6fusion15FusionCallbacksIS1O_NS1U_17LinearCombinationISL_fSL_fLNS_15FloatRoundStyleE2EEESK_S1R_JEEENSA_5SM1004TMEM4LOAD26SM100_TMEM_LOAD_16dp128b8xES14_S1F_NSA_17SM75_U32x4_LDSM_NENSA_21SM90_TMA_STORE_IM2COLES1F_NSA_17SM90_U32x4_STSM_NENSA_39AutoVectorizingCopyWithAssumedAlignmentILi128EEEEEEvvEEEEvNT_6ParamsE)
        /*0888*/ 	.short	0x0380
        /*088a*/ 	.short	0x0900


	//----- nvinfo : EIATTR_SW_WAR
	.align		4
.L_55:
        /*088c*/ 	.byte	0x04, 0x36
        /*088e*/ 	.short	(.L_57 - .L_56)
.L_56:
        /*0890*/ 	.word	0x00000008
.L_57:


//--------------------- .nv.callgraph             --------------------------
	.section	.nv.callgraph,"",@"SHT_CUDA_CALLGRAPH"
	.align	4
	.sectionentsize	8
	.align		4
        /*0000*/ 	.word	0x00000000
	.align		4
        /*0004*/ 	.word	0xffffffff
	.align		4
        /*0008*/ 	.word	index@(_ZN7cutlass13device_kernelINS_4conv6kernel13ConvUniversalINS1_16ConvProblemShapeILNS1_8OperatorE0ELi3EEENS1_10collective14CollectiveConvINS1_47MainloopSm100TmaUmmaWarpSpecializedImplicitGemmILS5_0ELi4ELi3ELi1ELi2EN4cute5tupleIJNSA_1CILi2EEENSC_ILi1EEESE_EEEEENSB_IJNSC_ILi64EEENSC_ILi128EEENSB_IJSH_EEEEEENS_10tfloat32_tESL_NSA_8TiledMMAINSA_8MMA_AtomIJNSA_17SM100_MMA_TF32_SSISL_SL_fLi64ELi128ELNSA_4UMMA5MajorE0ELSQ_0ELNSP_7ScaleInE0ELSR_0EEEEEENSA_6LayoutINSB_IJSE_SE_SE_EEENSB_IJNSC_ILi0EEESW_SW_EEEEENSB_IJNSA_10UnderscoreESZ_SZ_EEEEENS7_6detail27Sm100ImplicitGemmTileTraitsINSA_20SM90_TMA_LOAD_IM2COLENSA_14ComposedLayoutINSA_7SwizzleILi3ELi4ELi3EEENSA_18smem_ptr_flag_bitsILi32EEENSU_INSB_IJNSC_ILi8EEENSC_ILi32EEEEEENSB_IJS1B_SE_EEEEEEEvEENS13_INSA_23SM90_TMA_LOAD_MULTICASTES1F_vEEEENS_8epilogue10collective18CollectiveEpilogueINS1K_23Sm100TmaWarpSpecializedILi4ELi2ELi16ELb1ELb0EEEJSK_NSB_IJNSU_ISH_SE_EENSU_IS1B_SE_EEEEESL_NSB_IJNSB_IJllllEEESE_SW_EEESL_S1T_NS1K_6fusion15FusionCallbacksIS1O_NS1U_17LinearCombinationISL_fSL_fLNS_15FloatRoundStyleE2EEESK_S1R_JEEENSA_5SM1004TMEM4LOAD26SM100_TMEM_LOAD_16dp128b8xES14_S1F_NSA_17SM75_U32x4_LDSM_NENSA_21SM90_TMA_STORE_IM2COLES1F_NSA_17SM90_U32x4_STSM_NENSA_39AutoVectorizingCopyWithAssumedAlignmentILi128EEEEEEvvEEEEvNT_6ParamsE)
	.align		4
        /*000c*/ 	.word	index@(__assertfail)
	.align		4
        /*0010*/ 	.word	0x00000000
	.align		4
        /*0014*/ 	.word	0xfffffffe
	.align		4
        /*0018*/ 	.word	0x00000000
	.align		4
        /*001c*/ 	.word	0xfffffffd
	.align		4
        /*0020*/ 	.word	0x00000000
	.align		4
        /*0024*/ 	.word	0xfffffffc


//--------------------- .nv.constant4             --------------------------
	.section	.nv.constant4,"a",@progbits
	.align	8
	.align		8
.nv.constant4:
        /*0000*/ 	.dword	__assertfail
	.align		8
        /*0008*/ 	.dword	__unnamed_1
	.align		8
        /*0010*/ 	.dword	__unnamed_2
	.align		8
        /*0018*/ 	.dword	_ZN39_INTERNAL_42209eb1_4_k_cu_4878d188_42904cuda3std3__45__cpo5beginE
	.align		8
        /*0020*/ 	.dword	_ZN39_INTERNAL_42209eb1_4_k_cu_4878d188_42904cuda3std3__45__cpo3endE
	.align		8
        /*0028*/ 	.dword	_ZN39_INTERNAL_42209eb1_4_k_cu_4878d188_42904cuda3std3__45__cpo6cbeginE
	.align		8
        /*0030*/ 	.dword	_ZN39_INTERNAL_42209eb1_4_k_cu_4878d188_42904cuda3std3__45__cpo4cendE
	.align		8
        /*0038*/ 	.dword	_ZN39_INTERNAL_42209eb1_4_k_cu_4878d188_42904cuda3std3__441_GLOBAL__N__42209eb1_4_k_cu_4878d188_42906ignoreE
	.align		8
        /*0040*/ 	.dword	_ZN39_INTERNAL_42209eb1_4_k_cu_4878d188_42904cuda3std3__419piecewise_constructE
	.align		8
        /*0048*/ 	.dword	_ZN39_INTERNAL_42209eb1_4_k_cu_4878d188_42904cuda3std3__48in_placeE
	.align		8
        /*0050*/ 	.dword	_ZN39_INTERNAL_42209eb1_4_k_cu_4878d188_42904cuda3std6ranges3__45__cpo4swapE
	.align		8
        /*0058*/ 	.dword	_ZN39_INTERNAL_42209eb1_4_k_cu_4878d188_42904cuda3std6ranges3__45__cpo9iter_moveE
	.align		8
        /*0060*/ 	.dword	_ZN39_INTERNAL_42209eb1_4_k_cu_4878d188_42904cute7productE
	.align		8
        /*0068*/ 	.dword	_ZN39_INTERNAL_42209eb1_4_k_cu_4878d188_42904cute1_E
	.align		8
        /*0070*/ 	.dword	$str$27
	.align		8
        /*0078*/ 	.dword	$str$28
	.align		8
        /*0080*/ 	.dword	$str$29
	.align		8
        /*0088*/ 	.dword	$str$30


//--------------------- .text._ZN7cutlass13device_kernelINS_4conv6kernel13ConvUniversalINS1_16ConvProblemShapeILNS1_8OperatorE0ELi3EEENS1_10collective14CollectiveConvINS1_47MainloopSm100TmaUmmaWarpSpecializedImplicitGemmILS5_0ELi4ELi3ELi1ELi2EN4cute5tupleIJNSA_1CILi2EEENSC_ILi1EEESE_EEEEENSB_IJNSC_ILi64EEENSC_ILi128EEENSB_IJSH_EEEEEENS_10tfloat32_tESL_NSA_8TiledMMAINSA_8MMA_AtomIJNSA_17SM100_MMA_TF32_SSISL_SL_fLi64ELi128ELNSA_4UMMA5MajorE0ELSQ_0ELNSP_7ScaleInE0ELSR_0EEEEEENSA_6LayoutINSB_IJSE_SE_SE_EEENSB_IJNSC_ILi0EEESW_SW_EEEEENSB_IJNSA_10UnderscoreESZ_SZ_EEEEENS7_6detail27Sm100ImplicitGemmTileTraitsINSA_20SM90_TMA_LOAD_IM2COLENSA_14ComposedLayoutINSA_7SwizzleILi3ELi4ELi3EEENSA_18smem_ptr_flag_bitsILi32EEENSU_INSB_IJNSC_ILi8EEENSC_ILi32EEEEEENSB_IJS1B_SE_EEEEEEEvEENS13_INSA_23SM90_TMA_LOAD_MULTICASTES1F_vEEEENS_8epilogue10collective18CollectiveEpilogueINS1K_23Sm100TmaWarpSpecializedILi4ELi2ELi16ELb1ELb0EEEJSK_NSB_IJNSU_ISH_SE_EENSU_IS1B_SE_EEEEESL_NSB_IJNSB_IJllllEEESE_SW_EEESL_S1T_NS1K_6fusion15FusionCallbacksIS1O_NS1U_17LinearCombinationISL_fSL_fLNS_15FloatRoundStyleE2EEESK_S1R_JEEENSA_5SM1004TMEM4LOAD26SM100_TMEM_LOAD_16dp128b8xES14_S1F_NSA_17SM75_U32x4_LDSM_NENSA_21SM90_TMA_STORE_IM2COLES1F_NSA_17SM90_U32x4_STSM_NENSA_39AutoVectorizingCopyWithAssumedAlignmentILi128EEEEEEvvEEEEvNT_6ParamsE --------------------------
	.section	.text._ZN7cutlass13device_kernelINS_4conv6kernel13ConvUniversalINS1_16ConvProblemShapeILNS1_8OperatorE0ELi3EEENS1_10collective14CollectiveConvINS1_47MainloopSm100TmaUmmaWarpSpecializedImplicitGemmILS5_0ELi4ELi3ELi1ELi2EN4cute5tupleIJNSA_1CILi2EEENSC_ILi1EEESE_EEEEENSB_IJNSC_ILi64EEENSC_ILi128EEENSB_IJSH_EEEEEENS_10tfloat32_tESL_NSA_8TiledMMAINSA_8MMA_AtomIJNSA_17SM100_MMA_TF32_SSISL_SL_fLi64ELi128ELNSA_4UMMA5MajorE0ELSQ_0ELNSP_7ScaleInE0ELSR_0EEEEEENSA_6LayoutINSB_IJSE_SE_SE_EEENSB_IJNSC_ILi0EEESW_SW_EEEEENSB_IJNSA_10UnderscoreESZ_SZ_EEEEENS7_6detail27Sm100ImplicitGemmTileTraitsINSA_20SM90_TMA_LOAD_IM2COLENSA_14ComposedLayoutINSA_7SwizzleILi3ELi4ELi3EEENSA_18smem_ptr_flag_bitsILi32EEENSU_INSB_IJNSC_ILi8EEENSC_ILi32EEEEEENSB_IJS1B_SE_EEEEEEEvEENS13_INSA_23SM90_TMA_LOAD_MULTICASTES1F_vEEEENS_8epilogue10collective18CollectiveEpilogueINS1K_23Sm100TmaWarpSpecializedILi4ELi2ELi16ELb1ELb0EEEJSK_NSB_IJNSU_ISH_SE_EENSU_IS1B_SE_EEEEESL_NSB_IJNSB_IJllllEEESE_SW_EEESL_S1T_NS1K_6fusion15FusionCallbacksIS1O_NS1U_17LinearCombinationISL_fSL_fLNS_15FloatRoundStyleE2EEESK_S1R_JEEENSA_5SM1004TMEM4LOAD26SM100_TMEM_LOAD_16dp128b8xES14_S1F_NSA_17SM75_U32x4_LDSM_NENSA_21SM90_TMA_STORE_IM2COLES1F_NSA_17SM90_U32x4_STSM_NENSA_39AutoVectorizingCopyWithAssumedAlignmentILi128EEEEEEvvEEEEvNT_6ParamsE,"ax",@progbits
	.align	128
.text._ZN7cutlass13device_kernelINS_4conv6kernel13ConvUniversalINS1_16ConvProblemShapeILNS1_8OperatorE0ELi3EEENS1_10collective14CollectiveConvINS1_47MainloopSm100TmaUmmaWarpSpecializedImplicitGemmILS5_0ELi4ELi3ELi1ELi2EN4cute5tupleIJNSA_1CILi2EEENSC_ILi1EEESE_EEEEENSB_IJNSC_ILi64EEENSC_ILi128EEENSB_IJSH_EEEEEENS_10tfloat32_tESL_NSA_8TiledMMAINSA_8MMA_AtomIJNSA_17SM100_MMA_TF32_SSISL_SL_fLi64ELi128ELNSA_4UMMA5MajorE0ELSQ_0ELNSP_7ScaleInE0ELSR_0EEEEEENSA_6LayoutINSB_IJSE_SE_SE_EEENSB_IJNSC_ILi0EEESW_SW_EEEEENSB_IJNSA_10UnderscoreESZ_SZ_EEEEENS7_6detail27Sm100ImplicitGemmTileTraitsINSA_20SM90_TMA_LOAD_IM2COLENSA_14ComposedLayoutINSA_7SwizzleILi3ELi4ELi3EEENSA_18smem_ptr_flag_bitsILi32EEENSU_INSB_IJNSC_ILi8EEENSC_ILi32EEEEEENSB_IJS1B_SE_EEEEEEEvEENS13_INSA_23SM90_TMA_LOAD_MULTICASTES1F_vEEEENS_8epilogue10collective18CollectiveEpilogueINS1K_23Sm100TmaWarpSpecializedILi4ELi2ELi16ELb1ELb0EEEJSK_NSB_IJNSU_ISH_SE_EENSU_IS1B_SE_EEEEESL_NSB_IJNSB_IJllllEEESE_SW_EEESL_S1T_NS1K_6fusion15FusionCallbacksIS1O_NS1U_17LinearCombinationISL_fSL_fLNS_15FloatRoundStyleE2EEESK_S1R_JEEENSA_5SM1004TMEM4LOAD26SM100_TMEM_LOAD_16dp128b8xES14_S1F_NSA_17SM75_U32x4_LDSM_NENSA_21SM90_TMA_STORE_IM2COLES1F_NSA_17SM90_U32x4_STSM_NENSA_39AutoVectorizingCopyWithAssumedAlignmentILi128EEEEEEvvEEEEvNT_6ParamsE:
        .type           _ZN7cutlass13device_kernelINS_4conv6kernel13ConvUniversalINS1_16ConvProblemShapeILNS1_8OperatorE0ELi3EEENS1_10collective14CollectiveConvINS1_47MainloopSm100TmaUmmaWarpSpecializedImplicitGemmILS5_0ELi4ELi3ELi1ELi2EN4cute5tupleIJNSA_1CILi2EEENSC_ILi1EEESE_EEEEENSB_IJNSC_ILi64EEENSC_ILi128EEENSB_IJSH_EEEEEENS_10tfloat32_tESL_NSA_8TiledMMAINSA_8MMA_AtomIJNSA_17SM100_MMA_TF32_SSISL_SL_fLi64ELi128ELNSA_4UMMA5MajorE0ELSQ_0ELNSP_7ScaleInE0ELSR_0EEEEEENSA_6LayoutINSB_IJSE_SE_SE_EEENSB_IJNSC_ILi0EEESW_SW_EEEEENSB_IJNSA_10UnderscoreESZ_SZ_EEEEENS7_6detail27Sm100ImplicitGemmTileTraitsINSA_20SM90_TMA_LOAD_IM2COLENSA_14ComposedLayoutINSA_7SwizzleILi3ELi4ELi3EEENSA_18smem_ptr_flag_bitsILi32EEENSU_INSB_IJNSC_ILi8EEENSC_ILi32EEEEEENSB_IJS1B_SE_EEEEEEEvEENS13_INSA_23SM90_TMA_LOAD_MULTICASTES1F_vEEEENS_8epilogue10collective18CollectiveEpilogueINS1K_23Sm100TmaWarpSpecializedILi4ELi2ELi16ELb1ELb0EEEJSK_NSB_IJNSU_ISH_SE_EENSU_IS1B_SE_EEEEESL_NSB_IJNSB_IJllllEEESE_SW_EEESL_S1T_NS1K_6fusion15FusionCallbacksIS1O_NS1U_17LinearCombinationISL_fSL_fLNS_15FloatRoundStyleE2EEESK_S1R_JEEENSA_5SM1004TMEM4LOAD26SM100_TMEM_LOAD_16dp128b8xES14_S1F_NSA_17SM75_U32x4_LDSM_NENSA_21SM90_TMA_STORE_IM2COLES1F_NSA_17SM90_U32x4_STSM_NENSA_39AutoVectorizingCopyWithAssumedAlignmentILi128EEEEEEvvEEEEvNT_6ParamsE,@function
        .size           _ZN7cutlass13device_kernelINS_4conv6kernel13ConvUniversalINS1_16ConvProblemShapeILNS1_8OperatorE0ELi3EEENS1_10collective14CollectiveConvINS1_47MainloopSm100TmaUmmaWarpSpecializedImplicitGemmILS5_0ELi4ELi3ELi1ELi2EN4cute5tupleIJNSA_1CILi2EEENSC_ILi1EEESE_EEEEENSB_IJNSC_ILi64EEENSC_ILi128EEENSB_IJSH_EEEEEENS_10tfloat32_tESL_NSA_8TiledMMAINSA_8MMA_AtomIJNSA_17SM100_MMA_TF32_SSISL_SL_fLi64ELi128ELNSA_4UMMA5MajorE0ELSQ_0ELNSP_7ScaleInE0ELSR_0EEEEEENSA_6LayoutINSB_IJSE_SE_SE_EEENSB_IJNSC_ILi0EEESW_SW_EEEEENSB_IJNSA_10UnderscoreESZ_SZ_EEEEENS7_6detail27Sm100ImplicitGemmTileTraitsINSA_20SM90_TMA_LOAD_IM2COLENSA_14ComposedLayoutINSA_7SwizzleILi3ELi4ELi3EEENSA_18smem_ptr_flag_bitsILi32EEENSU_INSB_IJNSC_ILi8EEENSC_ILi32EEEEEENSB_IJS1B_SE_EEEEEEEvEENS13_INSA_23SM90_TMA_LOAD_MULTICASTES1F_vEEEENS_8epilogue10collective18CollectiveEpilogueINS1K_23Sm100TmaWarpSpecializedILi4ELi2ELi16ELb1ELb0EEEJSK_NSB_IJNSU_ISH_SE_EENSU_IS1B_SE_EEEEESL_NSB_IJNSB_IJllllEEESE_SW_EEESL_S1T_NS1K_6fusion15FusionCallbacksIS1O_NS1U_17LinearCombinationISL_fSL_fLNS_15FloatRoundStyleE2EEESK_S1R_JEEENSA_5SM1004TMEM4LOAD26SM100_TMEM_LOAD_16dp128b8xES14_S1F_NSA_17SM75_U32x4_LDSM_NENSA_21SM90_TMA_STORE_IM2COLES1F_NSA_17SM90_U32x4_STSM_NENSA_39AutoVectorizingCopyWithAssumedAlignmentILi128EEEEEEvvEEEEvNT_6ParamsE,(.L_x_173 - _ZN7cutlass13device_kernelINS_4conv6kernel13ConvUniversalINS1_16ConvProblemShapeILNS1_8OperatorE0ELi3EEENS1_10collective14CollectiveConvINS1_47MainloopSm100TmaUmmaWarpSpecializedImplicitGemmILS5_0ELi4ELi3ELi1ELi2EN4cute5tupleIJNSA_1CILi2EEENSC_ILi1EEESE_EEEEENSB_IJNSC_ILi64EEENSC_ILi128EEENSB_IJSH_EEEEEENS_10tfloat32_tESL_NSA_8TiledMMAINSA_8MMA_AtomIJNSA_17SM100_MMA_TF32_SSISL_SL_fLi64ELi128ELNSA_4UMMA5MajorE0ELSQ_0ELNSP_7ScaleInE0ELSR_0EEEEEENSA_6LayoutINSB_IJSE_SE_SE_EEENSB_IJNSC_ILi0EEESW_SW_EEEEENSB_IJNSA_10UnderscoreESZ_SZ_EEEEENS7_6detail27Sm100ImplicitGemmTileTraitsINSA_20SM90_TMA_LOAD_IM2COLENSA_14ComposedLayoutINSA_7SwizzleILi3ELi4ELi3EEENSA_18smem_ptr_flag_bitsILi32EEENSU_INSB_IJNSC_ILi8EEENSC_ILi32EEEEEENSB_IJS1B_SE_EEEEEEEvEENS13_INSA_23SM90_TMA_LOAD_MULTICASTES1F_vEEEENS_8epilogue10collective18CollectiveEpilogueINS1K_23Sm100TmaWarpSpecializedILi4ELi2ELi16ELb1ELb0EEEJSK_NSB_IJNSU_ISH_SE_EENSU_IS1B_SE_EEEEESL_NSB_IJNSB_IJllllEEESE_SW_EEESL_S1T_NS1K_6fusion15FusionCallbacksIS1O_NS1U_17LinearCombinationISL_fSL_fLNS_15FloatRoundStyleE2EEESK_S1R_JEEENSA_5SM1004TMEM4LOAD26SM100_TMEM_LOAD_16dp128b8xES14_S1F_NSA_17SM75_U32x4_LDSM_NENSA_21SM90_TMA_STORE_IM2COLES1F_NSA_17SM90_U32x4_STSM_NENSA_39AutoVectorizingCopyWithAssumedAlignmentILi128EEEEEEvvEEEEvNT_6ParamsE)
        .other          _ZN7cutlass13device_kernelINS_4conv6kernel13ConvUniversalINS1_16ConvProblemShapeILNS1_8OperatorE0ELi3EEENS1_10collective14CollectiveConvINS1_47MainloopSm100TmaUmmaWarpSpecializedImplicitGemmILS5_0ELi4ELi3ELi1ELi2EN4cute5tupleIJNSA_1CILi2EEENSC_ILi1EEESE_EEEEENSB_IJNSC_ILi64EEENSC_ILi128EEENSB_IJSH_EEEEEENS_10tfloat32_tESL_NSA_8TiledMMAINSA_8MMA_AtomIJNSA_17SM100_MMA_TF32_SSISL_SL_fLi64ELi128ELNSA_4UMMA5MajorE0ELSQ_0ELNSP_7ScaleInE0ELSR_0EEEEEENSA_6LayoutINSB_IJSE_SE_SE_EEENSB_IJNSC_ILi0EEESW_SW_EEEEENSB_IJNSA_10UnderscoreESZ_SZ_EEEEENS7_6detail27Sm100ImplicitGemmTileTraitsINSA_20SM90_TMA_LOAD_IM2COLENSA_14ComposedLayoutINSA_7SwizzleILi3ELi4ELi3EEENSA_18smem_ptr_flag_bitsILi32EEENSU_INSB_IJNSC_ILi8EEENSC_ILi32EEEEEENSB_IJS1B_SE_EEEEEEEvEENS13_INSA_23SM90_TMA_LOAD_MULTICASTES1F_vEEEENS_8epilogue10collective18CollectiveEpilogueINS1K_23Sm100TmaWarpSpecializedILi4ELi2ELi16ELb1ELb0EEEJSK_NSB_IJNSU_ISH_SE_EENSU_IS1B_SE_EEEEESL_NSB_IJNSB_IJllllEEESE_SW_EEESL_S1T_NS1K_6fusion15FusionCallbacksIS1O_NS1U_17LinearCombinationISL_fSL_fLNS_15FloatRoundStyleE2EEESK_S1R_JEEENSA_5SM1004TMEM4LOAD26SM100_TMEM_LOAD_16dp128b8xES14_S1F_NSA_17SM75_U32x4_LDSM_NENSA_21SM90_TMA_STORE_IM2COLES1F_NSA_17SM90_U32x4_STSM_NENSA_39AutoVectorizingCopyWithAssumedAlignmentILi128EEEEEEvvEEEEvNT_6ParamsE,@"STO_CUDA_ENTRY STV_DEFAULT"
_ZN7cutlass13device_kernelINS_4conv6kernel13ConvUniversalINS1_16ConvProblemShapeILNS1_8OperatorE0ELi3EEENS1_10collective14CollectiveConvINS1_47MainloopSm100TmaUmmaWarpSpecializedImplicitGemmILS5_0ELi4ELi3ELi1ELi2EN4cute5tupleIJNSA_1CILi2EEENSC_ILi1EEESE_EEEEENSB_IJNSC_ILi64EEENSC_ILi128EEENSB_IJSH_EEEEEENS_10tfloat32_tESL_NSA_8TiledMMAINSA_8MMA_AtomIJNSA_17SM100_MMA_TF32_SSISL_SL_fLi64ELi128ELNSA_4UMMA5MajorE0ELSQ_0ELNSP_7ScaleInE0ELSR_0EEEEEENSA_6LayoutINSB_IJSE_SE_SE_EEENSB_IJNSC_ILi0EEESW_SW_EEEEENSB_IJNSA_10UnderscoreESZ_SZ_EEEEENS7_6detail27Sm100ImplicitGemmTileTraitsINSA_20SM90_TMA_LOAD_IM2COLENSA_14ComposedLayoutINSA_7SwizzleILi3ELi4ELi3EEENSA_18smem_ptr_flag_bitsILi32EEENSU_INSB_IJNSC_ILi8EEENSC_ILi32EEEEEENSB_IJS1B_SE_EEEEEEEvEENS13_INSA_23SM90_TMA_LOAD_MULTICASTES1F_vEEEENS_8epilogue10collective18CollectiveEpilogueINS1K_23Sm100TmaWarpSpecializedILi4ELi2ELi16ELb1ELb0EEEJSK_NSB_IJNSU_ISH_SE_EENSU_IS1B_SE_EEEEESL_NSB_IJNSB_IJllllEEESE_SW_EEESL_S1T_NS1K_6fusion15FusionCallbacksIS1O_NS1U_17LinearCombinationISL_fSL_fLNS_15FloatRoundStyleE2EEESK_S1R_JEEENSA_5SM1004TMEM4LOAD26SM100_TMEM_LOAD_16dp128b8xES14_S1F_NSA_17SM75_U32x4_LDSM_NENSA_21SM90_TMA_STORE_IM2COLES1F_NSA_17SM90_U32x4_STSM_NENSA_39AutoVectorizingCopyWithAssumedAlignmentILi128EEEEEEvvEEEEvNT_6ParamsE:
[----:B------:R-:W1:Y:S01]  /*0000*/  LDC R1, c[0x0][0x37c] ;  /* 0x0000df00ff017b82 */ /* 0x000e620000000800 */
[----:B------:R-:W2:Y:S01]  /*0010*/  S2R R62, SR_TID.X ;  /* 0x00000000003e7919 */ /* 0x000ea20000002100 */
[----:B------:R-:W3:Y:S01]  /*0020*/  LDCU.64 UR8, c[0x0][0x990] ;  /* 0x00013200ff0877ac */ /* 0x000ee20008000a00 */
[----:B-1----:R-:W-:Y:S01]  /*0030*/  VIADD R1, R1, 0xfffffff8 ;  /* 0xfffffff801017836 */ /* 0x002fe20000000000 */
[----:B------:R-:W-:Y:S02]  /*0040*/  PRMT R63, RZ, 0x7610, R63 ;  /* 0x00007610ff3f7816 */ /* 0x000fe4000000003f */
[----:B------:R-:W-:Y:S01]  /*0050*/  ELECT P6, URZ, PT ;  /* 0x0000000000ff782f */ /* 0x000fe200038c0000 */
[----:B---3--:R-:W-:-:S04]  /*0060*/  UISETP.NE.U32.AND UP0, UPT, UR8, URZ, UPT ;  /* 0x000000ff0800728c */ /* 0x008fc8000bf05070 */
[----:B------:R-:W-:Y:S01]  /*0070*/  UISETP.NE.AND.EX UP0, UPT, UR9, URZ, UPT, UP0 ;  /* 0x000000ff0900728c */ /* 0x000fe2000bf05300 */
[----:B--2---:R-:W-:-:S05]  /*0080*/  SHF.R.U32.HI R64, RZ, 0x5, R62 ;  /* 0x00000005ff407819 */ /* 0x004fca000001163e */
[----:B------:R-:W1:Y:S02]  /*0090*/  SHFL.IDX PT, R0, R64, RZ, 0x1f ;  /* 0x00001fff40007589 */ /* 0x000e6400000e0000 */
[----:B-1----:R-:W-:Y:S01]  /*00a0*/  R2UR UR18, R0 ;  /* 0x00000000001272ca */ /* 0x002fe200000e0000 */
[----:B------:R-:W-:-:S14]  /*00b0*/  BRA.U UP0, `(.L_x_0) ;  /* 0x0000000100307547 */ /* 0x000fdc000b800000 */
[----:B------:R-:W1:Y:S02]  /*00c0*/  LDCU.64 UR4, c[0x0][0x988] ;  /* 0x00013100ff0477ac */ /* 0x000e640008000a00 */
[----:B-1----:R-:W-:-:S04]  /*00d0*/  UISETP.NE.U32.AND UP0, UPT, UR4, URZ, UPT ;  /* 0x000000ff0400728c */ /* 0x002fc8000bf05070 */
[----:B------:R-:W-:-:S09]  /*00e0*/  UISETP.NE.AND.EX UP0, UPT, UR5, URZ, UPT, UP0 ;  /* 0x000000ff0500728c */ /* 0x000fd2000bf05300 */
[----:B------:R-:W-:Y:S05]  /*00f0*/  BRA.U !UP0, `(.L_x_1) ;  /* 0x0000000108147547 */ /* 0x000fea000b800000 */
[----:B------:R-:W1:Y:S01]  /*0100*/  LDC.64 R2, c[0x0][0x988] ;  /* 0x00026200ff027b82 */ /* 0x000e620000000a00 */
[----:B------:R-:W1:Y:S02]  /*0110*/  LDCU.64 UR4, c[0x0][0x358] ;  /* 0x00006b00ff0477ac */ /* 0x000e640008000a00 */
[----:B-1----:R1:W5:Y:S01]  /*0120*/  LDG.E R27, desc[UR4][R2.64] ;  /* 0x00000004021b7981 */ /* 0x002362000c1e1900 */
[----:B------:R-:W-:Y:S01]  /*0130*/  HFMA2 R63, -RZ, RZ, 0, 5.9604644775390625e-08 ;  /* 0x00000001ff3f7431 */ /* 0x000fe200000001ff */
[----:B------:R-:W-:Y:S05]  /*0140*/  BRA `(.L_x_0) ;  /* 0x00000000000c7947 */ /* 0x000fea0003800000 */
.L_x_1:
[----:B------:R-:W1:Y:S01]  /*0150*/  LDCU UR4, c[0x0][0x980] ;  /* 0x00013000ff0477ac */ /* 0x000e620008000800 */
[----:B------:R-:W-:Y:S01]  /*0160*/  HFMA2 R63, -RZ, RZ, 0, 5.9604644775390625e-08 ;  /* 0x00000001ff3f7431 */ /* 0x000fe200000001ff */
[----:B-1----:R-:W-:-:S07]  /*0170*/  MOV R27, UR4 ;  /* 0x00000004001b7c02 */ /* 0x002fce0008000f00 */
.L_x_0:
[----:B------:R-:W2:Y:S02]  /*0180*/  LDCU.64 UR4, c[0x0][0x9b0] ;  /* 0x00013600ff0477ac */ /* 0x000ea40008000a00 */
[----:B--2---:R-:W-:-:S04]  /*0190*/  UISETP.NE.U32.AND UP0, UPT, UR4, URZ, UPT ;  /* 0x000000ff0400728c */ /* 0x004fc8000bf05070 */
[----:B------:R-:W-:-:S09]  /*01a0*/  UISETP.NE.AND.EX UP0, UPT, UR5, URZ, UPT, UP0 ;  /* 0x000000ff0500728c */ /* 0x000fd2000bf05300 */
[----:B------:R-:W-:Y:S05]  /*01b0*/  BRA.U UP0, `(.L_x_2) ;  /* 0x0000000100287547 */ /* 0x000fea000b800000 */
[----:B------:R-:W2:Y:S02]  /*01c0*/  LDCU.64 UR4, c[0x0][0x9a8] ;  /* 0x00013500ff0477ac */ /* 0x000ea40008000a00 */
[----:B--2---:R-:W-:-:S04]  /*01d0*/  UISETP.NE.U32.AND UP0, UPT, UR4, URZ, UPT ;  /* 0x000000ff0400728c */ /* 0x004fc8000bf05070 */
[----:B------:R-:W-:-:S09]  /*01e0*/  UISETP.NE.AND.EX UP0, UPT, UR5, URZ, UPT, UP0 ;  /* 0x000000ff0500728c */ /* 0x000fd2000bf05300 */
[----:B------:R-:W-:Y:S05]  /*01f0*/  BRA.U !UP0, `(.L_x_3) ;  /* 0x0000000108107547 */ /* 0x000fea000b800000 */
[----:B------:R-:W2:Y:S01]  /*0200*/  LDC.64 R24, c[0x0][0x9a8] ;  /* 0x00026a00ff187b82 */ /* 0x000ea20000000a00 */
[----:B------:R-:W2:Y:S02]  /*0210*/  LDCU.64 UR4, c[0x0][0x358] ;  /* 0x00006b00ff0477ac */ /* 0x000ea40008000a00 */
[----:B--2---:R2:W5:Y:S01]  /*0220*/  LDG.E R24, desc[UR4][R24.64] ;  /* 0x0000000418187981 */ /* 0x004562000c1e1900 */
[----:B------:R-:W-:Y:S05]  /*0230*/  BRA `(.L_x_2) ;  /* 0x0000000000087947 */ /* 0x000fea0003800000 */
.L_x_3:
[----:B------:R-:W2:Y:S02]  /*0240*/  LDCU UR4, c[0x0][0x9a0] ;  /* 0x00013400ff0477ac */ /* 0x000ea40008000800 */
[----:B--2---:R-:W-:Y:S02]  /*0250*/  MOV R24, UR4 ;  /* 0x0000000400187c02 */ /* 0x004fe40008000f00 */
.L_x_2:
[----:B------:R-:W-:Y:S01]  /*0260*/  IMAD.U32 R0, RZ, RZ, UR18 ;  /* 0x00000012ff007e24 */ /* 0x000fe2000f8e00ff */
[----:B------:R-:W-:Y:S04]  /*0270*/  BSSY.RECONVERGENT B0, `(.L_x_4) ;  /* 0x000000c000007945 */ /* 0x000fe80003800200 */
[C---:B------:R-:W-:Y:S02]  /*0280*/  ISETP.NE.OR P1, PT, R0.reuse, 0x1, !P6 ;  /* 0x000000010000780c */ /* 0x040fe40007725670 */
[----:B------:R-:W-:-:S11]  /*0290*/  ISETP.NE.OR P0, PT, R0, 0x3, !P6 ;  /* 0x000000030000780c */ /* 0x000fd60007705670 */
[----:B------:R-:W-:Y:S05]  /*02a0*/  @P1 BRA `(.L_x_5) ;  /* 0x0000000000201947 */ /* 0x000fea0003800000 */
[----:B------:R-:W3:Y:S02]  /*02b0*/  LDCU.64 UR4, c[0x0][0x348] ;  /* 0x00006900ff0477ac */ /* 0x000ee40008000a00 */
[----:B---3--:R-:W-:Y:S02]  /*02c0*/  UIADD3 UR6, UP1, UPT, UR4, 0x80, URZ ;  /* 0x0000008004067890 */ /* 0x008fe4000ff3e0ff */
[----:B------:R-:W-:Y:S02]  /*02d0*/  UIADD3 UR4, UP0, UPT, UR4, 0x200, URZ ;  /* 0x0000020004047890 */ /* 0x000fe4000ff1e0ff */
[----:B------:R-:W-:Y:S02]  /*02e0*/  UIADD3.X UR7, UPT, UPT, URZ, UR5, URZ, UP1, !UPT ;  /* 0x00000005ff077290 */ /* 0x000fe40008ffe4ff */
[----:B------:R-:W-:-:S07]  /*02f0*/  UIADD3.X UR5, UPT, UPT, URZ, UR5, URZ, UP0, !UPT ;  /* 0x00000005ff057290 */ /* 0x000fce00087fe4ff */
[----:B------:R3:W-:Y:S02]  /*0300*/  UTMACCTL.PF [UR6] ;  /* 0x00000000060079b9 */ /* 0x0007e40008040000 */
[----:B------:R3:W-:Y:S02]  /*0310*/  UTMACCTL.PF [UR4] ;  /* 0x00000000040079b9 */ /* 0x0007e40008040000 */
[----:B---3--:R-:W-:Y:S01]  /*0320*/  NOP ;  /* 0x0000000000007918 */ /* 0x008fe20000000000 */
.L_x_5:
[----:B------:R-:W-:Y:S05]  /*0330*/  BSYNC.RECONVERGENT B0 ;  /* 0x0000000000007941 */ /* 0x000fea0003800200 */
.L_x_4:
[----:B------:R-:W-:Y:S04]  /*0340*/  BSSY.RECONVERGENT B0, `(.L_x_6) ;  /* 0x000000a000007945 */ /* 0x000fe80003800200 */
        /* <DEDUP_REMOVED lines=9> */
.L_x_7:
[----:B------:R-:W-:Y:S05]  /*03e0*/  BSYNC.RECONVERGENT B0 ;  /* 0x0000000000007941 */ /* 0x000fea0003800200 */
.L_x_6:
[----:B------:R-:W3:Y:S01]  /*03f0*/  LDCU.64 UR4, c[0x0][0x988] ;  /* 0x00013100ff0477ac */ /* 0x000ee20008000a00 */
[----:B------:R-:W-:Y:S02]  /*0400*/  UISETP.EQ.U32.AND UP2, UPT, UR8, URZ, UPT ;  /* 0x000000ff0800728c */ /* 0x000fe4000bf42070 */
[----:B------:R-:W-:Y:S02]  /*0410*/  UPLOP3.LUT UP3, UPT, UPT, UPT, UPT, 0x80, 0x8 ;  /* 0x000000000008789c */ /* 0x000fe40003f6f070 */
[----:B---3--:R-:W-:-:S04]  /*0420*/  UISETP.NE.U32.AND UP0, UPT, UR4, URZ, UPT ;  /* 0x000000ff0400728c */ /* 0x008fc8000bf05070 */
[----:B------:R-:W-:-:S04]  /*0430*/  UISETP.NE.AND.EX UP1, UPT, UR5, URZ, UPT, UP0 ;  /* 0x000000ff0500728c */ /* 0x000fc8000bf25300 */
[----:B------:R-:W-:-:S04]  /*0440*/  UISETP.EQ.OR.EX UP4, UPT, UR9, URZ, !UP1, UP2 ;  /* 0x000000ff0900728c */ /* 0x000fc8000cf82720 */
[----:B------:R-:W-:-:S05]  /*0450*/  UP2UR UR63, UPR, URZ, 0x10 ;  /* 0x00000010ff3f7883 */ /* 0x000fca0008000000 */
[----:B------:R-:W-:Y:S07]  /*0460*/  BRA.U !UP4, `(.L_x_8) ;  /* 0x000000010c207547 */ /* 0x000fee000b800000 */
[----:B------:R-:W-:Y:S01]  /*0470*/  UISETP.NE.U32.AND UP2, UPT, UR8, URZ, UPT ;  /* 0x000000ff0800728c */ /* 0x000fe2000bf45070 */
[----:B-----5:R-:W-:Y:S01]  /*0480*/  FSETP.NEU.AND P0, PT, R27, RZ, PT ;  /* 0x000000ff1b00720b */ /* 0x020fe20003f0d000 */
[----:B------:R-:W-:Y:S02]  /*0490*/  USEL UR4, URZ, 0xffffffff, UP1 ;  /* 0xffffffffff047887 */ /* 0x000fe40008800000 */
[----:B------:R-:W-:-:S10]  /*04a0*/  UISETP.NE.AND.EX UP2, UPT, UR9, URZ, UPT, UP2 ;  /* 0x000000ff0900728c */ /* 0x000fd4000bf45320 */
[----:B------:R-:W-:Y:S01]  /*04b0*/  VOTEU.ANY UP0, P0 ;  /* 0x0000000000ff7886 */ /* 0x000fe20000000100 */
[----:B------:R-:W-:-:S04]  /*04c0*/  @!UP2 USEL UR4, URZ, 0xffffffff, UP0 ;  /* 0xffffffffff04a887 */ /* 0x000fc80008000000 */
[----:B------:R-:W-:-:S04]  /*04d0*/  ULOP3.LUT UR4, UR4, 0x1, URZ, 0xc0, !UPT ;  /* 0x0000000104047892 */ /* 0x000fc8000f8ec0ff */
[----:B------:R-:W-:-:S11]  /*04e0*/  UISETP.NE.U32.AND UP3, UPT, UR4, 0x1, UPT ;  /* 0x000000010400788c */ /* 0x000fd6000bf65070 */
.L_x_8:
[----:B-1----:R-:W1:Y:S01]  /*04f0*/  SHFL.IDX PT, R2, R64, RZ, 0x1f ;  /* 0x00001fff40027589 */ /* 0x002e6200000e0000 */
[----:B------:R-:W-:Y:S01]  /*0500*/  UISETP.NE.AND UP5, UPT, UR18, 0x2, UPT ;  /* 0x000000021200788c */ /* 0x000fe2000bfa5270 */
[----:B-1----:R-:W-:-:S13]  /*0510*/  ISETP.NE.AND P0, PT, R2, RZ, PT ;  /* 0x000000ff0200720c */ /* 0x002fda0003f05270 */
[----:B------:R-:W-:Y:S05]  /*0520*/  @P0 BRA `(.L_x_9) ;  /* 0x0000000000580947 */ /* 0x000fea0003800000 */
[----:B------:R-:W1:Y:S01]  /*0530*/  S2UR UR4, SR_CgaCtaId ;  /* 0x00000000000479c3 */ /* 0x000e620000008800 */
[----:B------:R-:W-:Y:S01]  /*0540*/  UMOV UR5, 0x400 ;  /* 0x0000040000057882 */ /* 0x000fe20000000000 */
[----:B------:R-:W-:Y:S01]  /*0550*/  UMOV UR8, 0x1 ;  /* 0x0000000100087882 */ /* 0x000fe20000000000 */
[----:B------:R-:W-:Y:S01]  /*0560*/  UMOV UR6, 0x2 ;  /* 0x0000000200067882 */ /* 0x000fe20000000000 */
[----:B------:R-:W-:-:S04]  /*0570*/  UIADD3 UR8, UPT, UPT, -UR8, 0x100000, URZ ;  /* 0x0010000008087890 */ /* 0x000fc8000fffe1ff */
[----:B------:R-:W-:Y:S02]  /*0580*/  USHF.L.U32 UR9, UR8, 0xb, URZ ;  /* 0x0000000b08097899 */ /* 0x000fe400080006ff */
[----:B------:R-:W-:Y:S02]  /*0590*/  USHF.L.U32 UR8, UR8, 0x1, URZ ;  /* 0x0000000108087899 */ /* 0x000fe400080006ff */
[----:B------:R-:W-:-:S04]  /*05a0*/  UIADD3 UR6, UPT, UPT, -UR6, 0x100000, URZ ;  /* 0x0010000006067890 */ /* 0x000fc8000fffe1ff */
[----:B------:R-:W-:Y:S02]  /*05b0*/  USHF.L.U32 UR7, UR6, 0xb, URZ ;  /* 0x0000000b06077899 */ /* 0x000fe400080006ff */
[----:B------:R-:W-:Y:S01]  /*05c0*/  USHF.L.U32 UR6, UR6, 0x1, URZ ;  /* 0x0000000106067899 */ /* 0x000fe200080006ff */
[----:B------:R-:W-:Y:S01]  /*05d0*/  ELECT P0, URZ, PT ;  /* 0x0000000000ff782f */ /* 0x000fe20003800000 */
[----:B-1----:R-:W-:Y:S01]  /*05e0*/  ULEA UR4, UR4, UR5, 0x18 ;  /* 0x0000000504047291 */ /* 0x002fe2000f8ec0ff */
[----:B------:R-:W1:Y:S11]  /*05f0*/  FENCE.VIEW.ASYNC.S ;  /* 0x00000000000073c6 */ /* 0x000e760000000000 */
[----:B-1----:R1:W3:Y:S01]  /*0600*/  SYNCS.EXCH.64 URZ, [UR4], UR8 ;  /* 0x0000000804ff75b2 */ /* 0x0022e20008000100 */
[----:B------:R1:W4:Y:S01]  /*0610*/  SYNCS.EXCH.64 URZ, [UR4+0x20], UR6 ;  /* 0x0000200604ff75b2 */ /* 0x0003220008000100 */
[----:B------:R1:W1:Y:S01]  /*0620*/  SYNCS.EXCH.64 URZ, [UR4+0x8], UR8 ;  /* 0x0000080804ff75b2 */ /* 0x0002620008000100 */
[----:B------:R1:W1:Y:S01]  /*0630*/  SYNCS.EXCH.64 URZ, [UR4+0x28], UR6 ;  /* 0x0000280604ff75b2 */ /* 0x0002620008000100 */
[----:B------:R1:W1:Y:S01]  /*0640*/  SYNCS.EXCH.64 URZ, [UR4+0x10], UR8 ;  /* 0x0000100804ff75b2 */ /* 0x0002620008000100 */
[----:B------:R1:W1:Y:S01]  /*0650*/  SYNCS.EXCH.64 URZ, [UR4+0x30], UR6 ;  /* 0x0000300604ff75b2 */ /* 0x0002620008000100 */
[----:B------:R1:W1:Y:S01]  /*0660*/  SYNCS.EXCH.64 URZ, [UR4+0x18], UR8 ;  /* 0x0000180804ff75b2 */ /* 0x0002620008000100 */
[----:B------:R1:W1:Y:S01]  /*0670*/  SYNCS.EXCH.64 URZ, [UR4+0x38], UR6 ;  /* 0x0000380604ff75b2 */ /* 0x0002620008000100 */
[----:B------:R-:W-:Y:S01]  /*0680*/  NOP ;  /* 0x0000000000007918 */ /* 0x000fe20000000000 */
.L_x_9:
[----:B------:R-:W2:Y:S01]  /*0690*/  SHFL.IDX PT, R2, R64, RZ, 0x1f ;  /* 0x00001fff40027589 */ /* 0x000ea200000e0000 */
[----:B------:R-:W-:Y:S01]  /*06a0*/  NOP ;  /* 0x0000000000007918 */ /* 0x000fe20000000000 */
[----:B--2---:R-:W-:-:S13]  /*06b0*/  ISETP.NE.AND P0, PT, R2, 0x1, PT ;  /* 0x000000010200780c */ /* 0x004fda0003f05270 */
[----:B------:R-:W-:Y:S05]  /*06c0*/  @P0 BRA `(.L_x_10) ;  /* 0x0000000000580947 */ /* 0x000fea0003800000 */
[----:B-1----:R-:W1:Y:S01]  /*06d0*/  S2UR UR4, SR_CgaCtaId ;  /* 0x00000000000479c3 */ /* 0x002e620000008800 */
        /* <DEDUP_REMOVED lines=12> */
[----:B-1----:R2:W1:Y:S01]  /*07a0*/  SYNCS.EXCH.64 URZ, [UR4+0x40], UR8 ;  /* 0x0000400804ff75b2 */ /* 0x0024620008000100 */
[----:B------:R2:W1:Y:S01]  /*07b0*/  SYNCS.EXCH.64 URZ, [UR4+0x60], UR6 ;  /* 0x0000600604ff75b2 */ /* 0x0004620008000100 */
[----:B------:R2:W1:Y:S01]  /*07c0*/  SYNCS.EXCH.64 URZ, [UR4+0x48], UR8 ;  /* 0x0000480804ff75b2 */ /* 0x0004620008000100 */
[----:B------:R2:W1:Y:S01]  /*07d0*/  SYNCS.EXCH.64 URZ, [UR4+0x68], UR6 ;  /* 0x0000680604ff75b2 */ /* 0x0004620008000100 */
[----:B------:R2:W1:Y:S01]  /*07e0*/  SYNCS.EXCH.64 URZ, [UR4+0x50], UR8 ;  /* 0x0000500804ff75b2 */ /* 0x0004620008000100 */
[----:B------:R2:W1:Y:S01]  /*07f0*/  SYNCS.EXCH.64 URZ, [UR4+0x70], UR6 ;  /* 0x0000700604ff75b2 */ /* 0x0004620008000100 */
[----:B------:R2:W1:Y:S01]  /*0800*/  SYNCS.EXCH.64 URZ, [UR4+0x58], UR8 ;  /* 0x0000580804ff75b2 */ /* 0x0004620008000100 */
[----:B------:R2:W1:Y:S02]  /*0810*/  SYNCS.EXCH.64 URZ, [UR4+0x78], UR6 ;  /* 0x0000780604ff75b2 */ /* 0x0004640008000100 */
[----:B--2---:R-:W-:Y:S01]  /*0820*/  NOP ;  /* 0x0000000000007918 */ /* 0x004fe20000000000 */
.L_x_10:
[----:B------:R-:W2:Y:S01]  /*0830*/  SHFL.IDX PT, R2, R64, RZ, 0x1f ;  /* 0x00001fff40027589 */ /* 0x000ea200000e0000 */
[----:B------:R-:W-:Y:S01]  /*0840*/  NOP ;  /* 0x0000000000007918 */ /* 0x000fe20000000000 */
[----:B--2---:R-:W-:-:S13]  /*0850*/  ISETP.NE.AND P0, PT, R2, 0x3, PT ;  /* 0x000000030200780c */ /* 0x004fda0003f05270 */
[----:B------:R-:W-:Y:S05]  /*0860*/  @P0 BRA `(.L_x_11) ;  /* 0x0000000000300947 */ /* 0x000fea0003800000 */
[----:B-1----:R-:W1:Y:S01]  /*0870*/  S2UR UR4, SR_CgaCtaId ;  /* 0x00000000000479c3 */ /* 0x002e620000008800 */
[----:B------:R-:W-:Y:S01]  /*0880*/  UMOV UR6, 0x400 ;  /* 0x0000040000067882 */ /* 0x000fe20000000000 */
[----:B------:R-:W-:Y:S01]  /*0890*/  UMOV UR5, 0x20 ;  /* 0x0000002000057882 */ /* 0x000fe20000000000 */
[----:B------:R-:W-:Y:S01]  /*08a0*/  ELECT P0, URZ, PT ;  /* 0x0000000000ff782f */ /* 0x000fe20003800000 */
[----:B-1----:R-:W-:Y:S02]  /*08b0*/  ULEA UR6, UR4, UR6, 0x18 ;  /* 0x0000000604067291 */ /* 0x002fe4000f8ec0ff */
[----:B------:R-:W-:-:S04]  /*08c0*/  UIADD3 UR4, UPT, UPT, -UR5, 0x100000, URZ ;  /* 0x0010000005047890 */ /* 0x000fc8000fffe1ff */
[----:B------:R-:W-:Y:S02]  /*08d0*/  USHF.L.U32 UR5, UR4, 0xb, URZ ;  /* 0x0000000b04057899 */ /* 0x000fe400080006ff */
[----:B------:R-:W-:Y:S01]  /*08e0*/  USHF.L.U32 UR4, UR4, 0x1, URZ ;  /* 0x0000000104047899 */ /* 0x000fe200080006ff */
[----:B------:R-:W1:Y:S11]  /*08f0*/  FENCE.VIEW.ASYNC.S ;  /* 0x00000000000073c6 */ /* 0x000e760000000000 */
[----:B-1----:R2:W1:Y:S01]  /*0900*/  SYNCS.EXCH.64 URZ, [UR6+0x80], UR4 ;  /* 0x0000800406ff75b2 */ /* 0x0024620008000100 */
[----:B------:R2:W1:Y:S02]  /*0910*/  SYNCS.EXCH.64 URZ, [UR6+0x88], UR4 ;  /* 0x0000880406ff75b2 */ /* 0x0004640008000100 */
[----:B--2---:R-:W-:Y:S01]  /*0920*/  NOP ;  /* 0x0000000000007918 */ /* 0x004fe20000000000 */
.L_x_11:
[----:B------:R-:W2:Y:S01]  /*0930*/  SHFL.IDX PT, R2, R64, RZ, 0x1f ;  /* 0x00001fff40027589 */ /* 0x000ea200000e0000 */
[----:B------:R-:W-:Y:S01]  /*0940*/  NOP ;  /* 0x0000000000007918 */ /* 0x000fe20000000000 */
[----:B--2---:R-:W-:-:S13]  /*0950*/  ISETP.NE.AND P0, PT, R2, 0x4, PT ;  /* 0x000000040200780c */ /* 0x004fda0003f05270 */
[----:B------:R-:W-:Y:S05]  /*0960*/  @P0 BRA `(.L_x_12) ;  /* 0x0000000000440947 */ /* 0x000fea0003800000 */
[----:B-1----:R-:W1:Y:S01]  /*0970*/  S2UR UR6, SR_CgaCtaId ;  /* 0x00000000000679c3 */ /* 0x002e620000008800 */
[----:B------:R-:W-:Y:S01]  /*0980*/  UMOV UR4, 0x1e0 ;  /* 0x000001e000047882 */ /* 0x000fe20000000000 */
[----:B------:R-:W-:Y:S01]  /*0990*/  UMOV UR5, 0x400 ;  /* 0x0000040000057882 */ /* 0x000fe20000000000 */
[----:B------:R-:W-:Y:S01]  /*09a0*/  USEL UR4, UR4, 0x1a0, UP3 ;  /* 0x000001a004047887 */ /* 0x000fe20009800000 */
[----:B------:R-:W-:Y:S01]  /*09b0*/  UMOV UR8, 0x1 ;  /* 0x0000000100087882 */ /* 0x000fe20000000000 */
[----:B------:R-:W-:Y:S01]  /*09c0*/  ELECT P0, URZ, PT ;  /* 0x0000000000ff782f */ /* 0x000fe20003800000 */
[----:B------:R-:W-:-:S04]  /*09d0*/  UIADD3 UR8, UPT, UPT, -UR8, 0x100000, URZ ;  /* 0x0010000008087890 */ /* 0x000fc8000fffe1ff */
[----:B------:R-:W-:Y:S02]  /*09e0*/  USHF.L.U32 UR9, UR8, 0xb, URZ ;  /* 0x0000000b08097899 */ /* 0x000fe400080006ff */
[----:B------:R-:W-:Y:S02]  /*09f0*/  USHF.L.U32 UR8, UR8, 0x1, URZ ;  /* 0x0000000108087899 */ /* 0x000fe400080006ff */
[----:B-1----:R-:W-:Y:S02]  /*0a00*/  ULEA UR6, UR6, UR5, 0x18 ;  /* 0x0000000506067291 */ /* 0x002fe4000f8ec0ff */
[----:B------:R-:W-:-:S04]  /*0a10*/  UIADD3 UR4, UPT, UPT, -UR4, 0x100000, URZ ;  /* 0x0010000004047890 */ /* 0x000fc8000fffe1ff */
[----:B------:R-:W-:Y:S02]  /*0a20*/  USHF.L.U32 UR5, UR4, 0xb, URZ ;  /* 0x0000000b04057899 */ /* 0x000fe400080006ff */
[----:B------:R-:W-:Y:S01]  /*0a30*/  USHF.L.U32 UR4, UR4, 0x1, URZ ;  /* 0x0000000104047899 */ /* 0x000fe200080006ff */
[----:B------:R-:W1:Y:S03]  /*0a40*/  FENCE.VIEW.ASYNC.S ;  /* 0x00000000000073c6 */ /* 0x000e660000000000 */
[----:B-1----:R2:W1:Y:S08]  /*0a50*/  SYNCS.EXCH.64 URZ, [UR6+0x90], UR8 ;  /* 0x0000900806ff75b2 */ /* 0x0024700008000100 */
[----:B------:R2:W1:Y:S02]  /*0a60*/  SYNCS.EXCH.64 URZ, [UR6+0x98], UR4 ;  /* 0x0000980406ff75b2 */ /* 0x0004640008000100 */
[----:B--2---:R-:W-:Y:S01]  /*0a70*/  NOP ;  /* 0x0000000000007918 */ /* 0x004fe20000000000 */
.L_x_12:
[----:B------:R-:W2:Y:S01]  /*0a80*/  SHFL.IDX PT, R2, R64, RZ, 0x1f ;  /* 0x00001fff40027589 */ /* 0x000ea200000e0000 */
[----:B------:R-:W-:Y:S01]  /*0a90*/  NOP ;  /* 0x0000000000007918 */ /* 0x000fe20000000000 */
[----:B--2---:R-:W-:-:S13]  /*0aa0*/  ISETP.NE.AND P0, PT, R2, 0x5, PT ;  /* 0x000000050200780c */ /* 0x004fda0003f05270 */
[----:B------:R-:W-:Y:S05]  /*0ab0*/  @P0 BRA `(.L_x_13) ;  /* 0x0000000000480947 */ /* 0x000fea0003800000 */
[----:B------:R-:W2:Y:S01]  /*0ac0*/  S2UR UR5, SR_CgaCtaId ;  /* 0x00000000000579c3 */ /* 0x000ea20000008800 */
[----:B-1----:R-:W-:Y:S01]  /*0ad0*/  UMOV UR4, 0x400 ;  /* 0x0000040000047882 */ /* 0x002fe20000000000 */
        /* <DEDUP_REMOVED lines=9> */
[----:B--2---:R-:W-:Y:S01]  /*0b70*/  ULEA UR4, UR5, UR4, 0x18 ;  /* 0x0000000405047291 */ /* 0x004fe2000f8ec0ff */
[----:B------:R-:W1:Y:S11]  /*0b80*/  FENCE.VIEW.ASYNC.S ;  /* 0x00000000000073c6 */ /* 0x000e760000000000 */
[----:B-1----:R2:W1:Y:S01]  /*0b90*/  SYNCS.EXCH.64 URZ, [UR4+0xa0], UR8 ;  /* 0x0000a00804ff75b2 */ /* 0x0024620008000100 */
[----:B------:R2:W1:Y:S01]  /*0ba0*/  SYNCS.EXCH.64 URZ, [UR4+0xb0], UR6 ;  /* 0x0000b00604ff75b2 */ /* 0x0004620008000100 */
[----:B------:R2:W1:Y:S01]  /*0bb0*/  SYNCS.EXCH.64 URZ, [UR4+0xa8], UR8 ;  /* 0x0000a80804ff75b2 */ /* 0x0004620008000100 */
[----:B------:R2:W1:Y:S02]  /*0bc0*/  SYNCS.EXCH.64 URZ, [UR4+0xb8], UR6 ;  /* 0x0000b80604ff75b2 */ /* 0x0004640008000100 */
[----:B--2---:R-:W-:Y:S01]  /*0bd0*/  NOP ;  /* 0x0000000000007918 */ /* 0x004fe20000000000 */
.L_x_13:
[----:B-1----:R-:W1:Y:S01]  /*0be0*/  LDCU UR4, c[0x0][0x36c] ;  /* 0x00006d80ff0477ac */ /* 0x002e620008000800 */
[----:B------:R-:W-:Y:S01]  /*0bf0*/  ISETP.NE.OR P6, PT, R0, 0x2, !P6 ;  /* 0x000000020000780c */ /* 0x000fe200077c5670 */
[----:B------:R-:W-:Y:S01]  /*0c00*/  NOP ;  /* 0x0000000000007918 */ /* 0x000fe20000000000 */
[----:B------:R-:W-:Y:S01]  /*0c10*/  LOP3.LUT R0, R62, 0x1f, RZ, 0xc0, !PT ;  /* 0x0000001f3e007812 */ /* 0x000fe200078ec0ff */
[----:B------:R-:W-:Y:S02]  /*0c20*/  UISETP.NE.AND UP4, UPT, UR18, URZ, UPT ;  /* 0x000000ff1200728c */ /* 0x000fe4000bf85270 */
[----:B-1----:R-:W-:-:S09]  /*0c30*/  UISETP.EQ.U32.AND UP6, UPT, UR4, 0x1, UPT ;  /* 0x000000010400788c */ /* 0x002fd2000bfc2070 */
[----:B------:R-:W-:Y:S05]  /*0c40*/  BRA.U !UP6, `(.L_x_14) ;  /* 0x000000010e087547 */ /* 0x000fea000b800000 */
[----:B---34-:R-:W-:Y:S01]  /*0c50*/  UCGABAR_ARV ;  /* 0x00000000000079c7 */ /* 0x018fe20008000000 */
[----:B------:R-:W-:Y:S05]  /*0c60*/  BRA `(.L_x_15) ;  /* 0x0000000000047947 */ /* 0x000fea0003800000 */
.L_x_14:
[----:B---34-:R-:W-:Y:S01]  /*0c70*/  NOP ;  /* 0x0000000000007918 */ /* 0x018fe20000000000 */
.L_x_15:
[----:B------:R-:W1:Y:S01]  /*0c80*/  S2UR UR50, SR_CTAID.X ;  /* 0x00000000003279c3 */ /* 0x000e620000002500 */
[----:B------:R-:W-:-:S05]  /*0c90*/  CS2R.32 R57, SR_CgaSize ;  /* 0x0000000000397805 */ /* 0x000fca0000008a00 */
[----:B------:R-:W-:-:S05]  /*0ca0*/  IMAD R57, R57, -0xa0, RZ ;  /* 0xffffff6039397824 */ /* 0x000fca00078e02ff */
[----:B------:R-:W-:-:S14]  /*0cb0*/  R2UR UR5, R57 ;  /* 0x00000000390572ca */ /* 0x000fdc00000e0000 */
[----:B------:R-:W2:Y:S01]  /*0cc0*/  LDCU UR5, c[0x0][UR5+0x2b0] ;  /* 0x00005600050577ac */ /* 0x000ea20008000800 */
[----:B------:R-:W-:-:S05]  /*0cd0*/  CS2R.32 R57, SR_CgaSize ;  /* 0x0000000000397805 */ /* 0x000fca0000008a00 */
[----:B------:R-:W-:-:S05]  /*0ce0*/  IMAD R57, R57, -0xa0, RZ ;  /* 0xffffff6039397824 */ /* 0x000fca00078e02ff */
[----:B------:R-:W-:-:S14]  /*0cf0*/  R2UR UR4, R57 ;  /* 0x00000000390472ca */ /* 0x000fdc00000e0000 */
[----:B------:R-:W3:Y:S01]  /*0d00*/  LDCU UR4, c[0x0][UR4+0x2b4] ;  /* 0x00005680040477ac */ /* 0x000ee20008000800 */
[----:B------:R-:W4:Y:S01]  /*0d10*/  S2UR UR21, SR_CTAID.Y ;  /* 0x00000000001579c3 */ /* 0x000f220000002600 */
[----:B------:R-:W-:-:S05]  /*0d20*/  CS2R.32 R57, SR_CgaSize ;  /* 0x0000000000397805 */ /* 0x000fca0000008a00 */
[----:B------:R-:W-:-:S05]  /*0d30*/  IMAD R57, R57, -0xa0, RZ ;  /* 0xffffff6039397824 */ /* 0x000fca00078e02ff */
[----:B------:R-:W-:-:S14]  /*0d40*/  R2UR UR7, R57 ;  /* 0x00000000390772ca */ /* 0x000fdc00000e0000 */
[----:B------:R-:W3:Y:S01]  /*0d50*/  LDCU UR7, c[0x0][UR7+0x2a0] ;  /* 0x00005400070777ac */ /* 0x000ee20008000800 */
[----:B------:R-:W-:-:S05]  /*0d60*/  CS2R.32 R57, SR_CgaSize ;  /* 0x0000000000397805 */ /* 0x000fca0000008a00 */
[----:B------:R-:W-:-:S05]  /*0d70*/  IMAD R57, R57, -0xa0, RZ ;  /* 0xffffff6039397824 */ /* 0x000fca00078e02ff */
[----:B------:R-:W-:-:S14]  /*0d80*/  R2UR UR8, R57 ;  /* 0x00000000390872ca */ /* 0x000fdc00000e0000 */
[----:B------:R-:W3:Y:S01]  /*0d90*/  LDCU UR8, c[0x0][UR8+0x2a4] ;  /* 0x00005480080877ac */ /* 0x000ee20008000800 */
[----:B------:R-:W3:Y:S01]  /*0da0*/  S2UR UR9, SR_CgaCtaId ;  /* 0x00000000000979c3 */ /* 0x000ee20000008800 */
[----:B------:R-:W3:Y:S01]  /*0db0*/  LDCU UR19, c[0x0][0xc24] ;  /* 0x00018480ff1377ac */ /* 0x000ee20008000800 */
[----:B------:R-:W3:Y:S01]  /*0dc0*/  LDCU UR55, c[0x0][0xc24] ;  /* 0x00018480ff3777ac */ /* 0x000ee20008000800 */
[----:B-1----:R-:W-:Y:S01]  /*0dd0*/  I2FP.F32.U32 R3, UR50 ;  /* 0x0000003200037c45 */ /* 0x002fe20008201000 */
[----:B------:R-:W1:Y:S04]  /*0de0*/  LDCU UR23, c[0x0][0xc30] ;  /* 0x00018600ff1777ac */ /* 0x000e680008000800 */
[----:B--2---:R-:W-:Y:S01]  /*0df0*/  FMUL R3, R3, UR5 ;  /* 0x0000000503037c20 */ /* 0x004fe20008400000 */
[----:B----4-:R-:W-:-:S05]  /*0e00*/  I2FP.F32.U32 R2, UR21 ;  /* 0x0000001500027c45 */ /* 0x010fca0008201000 */
[----:B------:R-:W2:Y:S01]  /*0e10*/  F2I.U32.TRUNC.NTZ R3, R3 ;  /* 0x0000000300037305 */ /* 0x000ea2000020f000 */
[----:B---3--:R-:W-:Y:S01]  /*0e20*/  FMUL R2, R2, UR4 ;  /* 0x0000000402027c20 */ /* 0x008fe20008400000 */
[----:B------:R-:W-:-:S06]  /*0e30*/  USHF.L.U32 UR71, UR9, 0x7, URZ ;  /* 0x0000000709477899 */ /* 0x000fcc00080006ff */
[----:B------:R-:W3:Y:S01]  /*0e40*/  F2I.U32.TRUNC.NTZ R2, R2 ;  /* 0x0000000200027305 */ /* 0x000ee2000020f000 */
[----:B------:R-:W-:Y:S01]  /*0e50*/  ULOP3.LUT UR71, UR71, 0x80, URZ, 0xc0, !UPT ;  /* 0x0000008047477892 */ /* 0x000fe2000f8ec0ff */
[----:B--2---:R-:W-:Y:S02]  /*0e60*/  R2UR UR4, R3 ;  /* 0x00000000030472ca */ /* 0x004fe400000e0000 */
[----:B---3--:R-:W-:Y:S02]  /*0e70*/  R2UR UR6, R2 ;  /* 0x00000000020672ca */ /* 0x008fe400000e0000 */
[----:B------:R-:W-:-:S09]  /*0e80*/  PRMT R2, RZ, 0x7610, R2 ;  /* 0x00007610ff027816 */ /* 0x000fd20000000002 */
[----:B------:R-:W-:-:S04]  /*0e90*/  UIADD3 UR5, UPT, UPT, -UR4, URZ, URZ ;  /* 0x000000ff04057290 */ /* 0x000fc8000fffe1ff */
[----:B------:R-:W-:Y:S02]  /*0ea0*/  UIMAD UR5, UR7, UR5, UR50 ;  /* 0x00000005070572a4 */ /* 0x000fe4000f8e0232 */
[----:B------:R-:W-:-:S04]  /*0eb0*/  UIADD3 UR4, UPT, UPT, -UR6, URZ, URZ ;  /* 0x000000ff06047290 */ /* 0x000fc8000fffe1ff */
[----:B------:R-:W-:Y:S01]  /*0ec0*/  IMAD.U32 R57, RZ, RZ, UR5 ;  /* 0x00000005ff397e24 */ /* 0x000fe2000f8e00ff */
[----:B------:R-:W-:-:S06]  /*0ed0*/  UIMAD UR4, UR8, UR4, UR21 ;  /* 0x00000004080472a4 */ /* 0x000fcc000f8e0215 */
[----:B------:R-:W-:Y:S01]  /*0ee0*/  IMAD.U32 R56, RZ, RZ, UR4 ;  /* 0x00000004ff387e24 */ /* 0x000fe2000f8e00ff */
[----:B-1----:R-:W-:Y:S06]  /*0ef0*/  BRA.U UP4, `(.L_x_16) ;  /* 0x00000001042c7547 */ /* 0x002fec000b800000 */
[----:B------:R-:W-:Y:S02]  /*0f00*/  R2UR UR4, R56 ;  /* 0x00000000380472ca */ /* 0x000fe400000e0000 */
[----:B------:R-:W-:-:S11]  /*0f10*/  R2UR UR6, R57 ;  /* 0x00000000390672ca */ /* 0x000fd600000e0000 */
[----:B------:R-:W-:-:S04]  /*0f20*/  UISETP.NE.AND UP0, UPT, UR4, URZ, UPT ;  /* 0x000000ff0400728c */ /* 0x000fc8000bf05270 */
[----:B------:R-:W-:-:S04]  /*0f30*/  UISETP.EQ.OR UP0, UPT, UR6, URZ, !UP0 ;  /* 0x000000ff0600728c */ /* 0x000fc8000c702670 */
[----:B------:R-:W-:Y:S02]  /*0f40*/  USEL UR5, URZ, 0x1, !UP0 ;  /* 0x00000001ff057887 */ /* 0x000fe4000c000000 */
[----:B------:R-:W-:-:S04]  /*0f50*/  UISETP.NE.AND UP0, UPT, UR4, URZ, UPT ;  /* 0x000000ff0400728c */ /* 0x000fc8000bf05270 */
[----:B------:R-:W-:Y:S02]  /*0f60*/  USEL UR4, URZ, 0x2, UP0 ;  /* 0x00000002ff047887 */ /* 0x000fe40008000000 */
[----:B------:R-:W-:-:S04]  /*0f70*/  UISETP.NE.AND UP0, UPT, UR6, 0x1, UPT ;  /* 0x000000010600788c */ /* 0x000fc8000bf05270 */
[----:B------:R-:W-:-:S04]  /*0f80*/  USEL UR4, UR4, 0x2, UP0 ;  /* 0x0000000204047887 */ /* 0x000fc80008000000 */
[----:B------:R-:W-:-:S06]  /*0f90*/  UIADD3 UR4, UPT, UPT, UR5, UR4, URZ ;  /* 0x0000000405047290 */ /* 0x000fcc000fffe0ff */
[----:B------:R-:W-:-:S07]  /*0fa0*/  IMAD.U32 R2, RZ, RZ, UR4 ;  /* 0x00000004ff027e24 */ /* 0x000fce000f8e00ff */
.L_x_16:
[----:B------:R-:W1:Y:S01]  /*0fb0*/  S2UR UR51, SR_CTAID.Z ;  /* 0x00000000003379c3 */ /* 0x000e620000002700 */
[----:B------:R-:W-:-:S09]  /*0fc0*/  UISETP.GE.AND UP0, UPT, UR19, 0x1, UPT ;  /* 0x000000011300788c */ /* 0x000fd2000bf06270 */
[----:B------:R-:W-:Y:S05]  /*0fd0*/  BRA.U !UP0, `(.L_x_17) ;  /* 0x0000000108d47547 */ /* 0x000fea000b800000 */
[----:B------:R-:W2:Y:S01]  /*0fe0*/  LDCU.128 UR12, c[0x0][0xc10] ;  /* 0x00018200ff0c77ac */ /* 0x000ea20008000c00 */
[----:B------:R-:W3:Y:S01]  /*0ff0*/  LDCU UR20, c[0x0][0xc0c] ;  /* 0x00018180ff1477ac */ /* 0x000ee20008000800 */
[----:B------:R-:W4:Y:S01]  /*1000*/  LDCU UR6, c[0x0][0x370] ;  /* 0x00006e00ff0677ac */ /* 0x000f220008000800 */
[----:B------:R-:W1:Y:S01]  /*1010*/  LDCU UR7, c[0x0][0x374] ;  /* 0x00006e80ff0777ac */ /* 0x000e620008000800 */
[----:B------:R-:W1:Y:S01]  /*1020*/  LDCU UR22, c[0x0][0xc20] ;  /* 0x00018400ff1677ac */ /* 0x000e620008000800 */
[----:B--2---:R-:W-:Y:S02]  /*1030*/  UIMAD.WIDE.U32 UR4, UR50, UR12, URZ ;  /* 0x0000000c320472a5 */ /* 0x004fe4000f8e00ff */
[----:B---3--:R-:W-:Y:S01]  /*1040*/  UISETP.NE.AND UP0, UPT, UR20, 0x1, UPT ;  /* 0x000000011400788c */ /* 0x008fe2000bf05270 */
[----:B------:R-:W2:Y:S01]  /*1050*/  LDCU.64 UR8, c[0x0][0xc28] ;  /* 0x00018500ff0877ac */ /* 0x000ea20008000a00 */
[----:B----4-:R-:W-:-:S03]  /*1060*/  UIMAD.WIDE.U32 UR10, UR6, UR12, URZ ;  /* 0x0000000c060a72a5 */ /* 0x010fc6000f8e00ff */
[----:B------:R-:W-:Y:S01]  /*1070*/  UMOV UR4, UR5 ;  /* 0x0000000500047c82 */ /* 0x000fe20008000000 */
[----:B------:R-:W-:Y:S02]  /*1080*/  UISETP.NE.AND UP2, UPT, UR19, 0x1, UPT ;  /* 0x000000011300788c */ /* 0x000fe4000bf45270 */
[----:B------:R-:W-:Y:S01]  /*1090*/  USHF.R.U32.HI UR4, URZ, UR13, UR4 ;  /* 0x0000000dff047299 */ /* 0x000fe20008011604 */
[----:B------:R-:W-:Y:S01]  /*10a0*/  UMOV UR10, UR11 ;  /* 0x0000000b000a7c82 */ /* 0x000fe20008000000 */
[----:B------:R-:W-:Y:S02]  /*10b0*/  UIMAD.WIDE.U32 UR16, UR21, UR15, URZ ;  /* 0x0000000f151072a5 */ /* 0x000fe4000f8e00ff */
[----:B------:R-:W-:Y:S02]  /*10c0*/  USEL UR5, UR50, UR4, !UP0 ;  /* 0x0000000432057287 */ /* 0x000fe4000c000000 */
[----:B------:R-:W-:Y:S02]  /*10d0*/  @UP0 USHF.R.U32.HI UR6, URZ, UR13, UR10 ;  /* 0x0000000dff060299 */ /* 0x000fe4000801160a */
[----:B------:R-:W-:-:S02]  /*10e0*/  UISETP.NE.AND UP0, UPT, UR14, 0x1, UPT ;  /* 0x000000010e00788c */ /* 0x000fc4000bf05270 */
[----:B-1----:R-:W-:Y:S02]  /*10f0*/  UIMAD.WIDE.U32 UR10, UR7, UR15, URZ ;  /* 0x0000000f070a72a5 */ /* 0x002fe4000f8e00ff */
[----:B--2---:R-:W-:Y:S01]  /*1100*/  UIMAD.WIDE.U32 UR12, UR6, UR8, URZ ;  /* 0x00000008060c72a5 */ /* 0x004fe2000f8e00ff */
[----:B------:R-:W-:Y:S02]  /*1110*/  UMOV UR4, UR17 ;  /* 0x0000001100047c82 */ /* 0x000fe40008000000 */
[----:B------:R-:W-:Y:S02]  /*1120*/  USHF.R.U32.HI UR4, URZ, UR22, UR4 ;  /* 0x00000016ff047299 */ /* 0x000fe40008011604 */
[----:B------:R-:W-:Y:S02]  /*1130*/  UMOV UR10, UR11 ;  /* 0x0000000b000a7c82 */ /* 0x000fe40008000000 */
[----:B------:R-:W-:Y:S01]  /*1140*/  UMOV UR12, UR13 ;  /* 0x0000000d000c7c82 */ /* 0x000fe20008000000 */
[----:B------:R-:W-:-:S02]  /*1150*/  @UP0 USHF.R.U32.HI UR7, URZ, UR22, UR10 ;  /* 0x00000016ff070299 */ /* 0x000fc4000801160a */
[----:B------:R-:W-:Y:S02]  /*1160*/  USEL UR4, UR21, UR4, !UP0 ;  /* 0x0000000415047287 */ /* 0x000fe4000c000000 */
[----:B------:R-:W-:Y:S02]  /*1170*/  UIMAD.WIDE.U32 UR10, UR7, UR8, URZ ;  /* 0x00000008070a72a5 */ /* 0x000fe4000f8e00ff */
[----:B------:R-:W-:Y:S02]  /*1180*/  @UP2 USHF.R.U32.HI UR6, URZ, UR9, UR12 ;  /* 0x00000009ff062299 */ /* 0x000fe4000801160c */
[----:B------:R-:W-:-:S03]  /*1190*/  UIMAD.WIDE.U32 UR12, UR4, UR8, URZ ;  /* 0x00000008040c72a5 */ /* 0x000fc6000f8e00ff */
[----:B------:R-:W-:Y:S02]  /*11a0*/  UMOV UR10, UR11 ;  /* 0x0000000b000a7c82 */ /* 0x000fe40008000000 */
[----:B------:R-:W-:Y:S02]  /*11b0*/  @UP2 USHF.R.U32.HI UR7, URZ, UR9, UR10 ;  /* 0x00000009ff072299 */ /* 0x000fe4000801160a */
[----:B------:R-:W-:Y:S02]  /*11c0*/  UIMAD UR10, UR6, UR19, URZ ;  /* 0x00000013060a72a4 */ /* 0x000fe4000f8e02ff */
[----:B------:R-:W-:-:S04]  /*11d0*/  UIMAD UR7, UR7, UR19, URZ ;  /* 0x00000013070772a4 */ /* 0x000fc8000f8e02ff */
[----:B------:R-:W-:-:S03]  /*11e0*/  UISETP.GE.AND UP0, UPT, UR4, UR7, UPT ;  /* 0x000000070400728c */ /* 0x000fc6000bf06270 */
[----:B------:R-:W-:Y:S01]  /*11f0*/  UMOV UR7, UR13 ;  /* 0x0000000d00077c82 */ /* 0x000fe20008000000 */
[----:B------:R-:W-:Y:S02]  /*1200*/  UISETP.GE.OR UP0, UPT, UR5, UR10, UP0 ;  /* 0x0000000a0500728c */ /* 0x000fe40008706670 */
[----:B------:R-:W-:Y:S02]  /*1210*/  UIMAD.WIDE.U32 UR10, UR5, UR8, URZ ;  /* 0x00000008050a72a5 */ /* 0x000fe4000f8e00ff */
[----:B------:R-:W-:Y:S02]  /*1220*/  USHF.R.U32.HI UR7, URZ, UR9, UR7 ;  /* 0x00000009ff077299 */ /* 0x000fe40008011607 */
[----:B------:R-:W-:Y:S02]  /*1230*/  UIADD3 UR10, UPT, UPT, -UR4, URZ, URZ ;  /* 0x000000ff040a7290 */ /* 0x000fe4000fffe1ff */
[----:B------:R-:W-:Y:S02]  /*1240*/  USEL UR7, UR4, UR7, !UP2 ;  /* 0x0000000704077287 */ /* 0x000fe4000d000000 */
[----:B------:R-:W-:Y:S01]  /*1250*/  UIMAD UR10, UR14, UR10, UR21 ;  /* 0x0000000a0e0a72a4 */ /* 0x000fe2000f8e0215 */
[----:B------:R-:W-:Y:S01]  /*1260*/  @!UP0 UMOV UR8, UR11 ;  /* 0x0000000b00088c82 */ /* 0x000fe20008000000 */
[----:B------:R-:W-:-:S02]  /*1270*/  UIADD3 UR11, UPT, UPT, -UR5, URZ, URZ ;  /* 0x000000ff050b7290 */ /* 0x000fc4000fffe1ff */
[----:B------:R-:W-:Y:S02]  /*1280*/  @!UP0 USHF.R.U32.HI UR8, URZ, UR9, UR8 ;  /* 0x00000009ff088299 */ /* 0x000fe40008011608 */
[----:B------:R-:W-:Y:S02]  /*1290*/  UIADD3 UR9, UPT, UPT, -UR7, URZ, URZ ;  /* 0x000000ff07097290 */ /* 0x000fe4000fffe1ff */
[----:B------:R-:W-:Y:S02]  /*12a0*/  @!UP0 USEL UR8, UR5, UR8, !UP2 ;  /* 0x0000000805088287 */ /* 0x000fe4000d000000 */
[----:B------:R-:W-:Y:S02]  /*12b0*/  UIMAD UR9, UR19, UR9, UR4 ;  /* 0x00000009130972a4 */ /* 0x000fe4000f8e0204 */
[----:B------:R-:W-:Y:S02]  /*12c0*/  @!UP0 UIADD3 UR7, UPT, UPT, UR7, -UR8, URZ ;  /* 0x8000000807078290 */ /* 0x000fe4000fffe0ff */
[----:B------:R-:W-:-:S02]  /*12d0*/  @!UP0 UIMAD UR6, UR9, UR6, UR8 ;  /* 0x00000006090682a4 */ /* 0x000fc4000f8e0208 */
[----:B------:R-:W-:Y:S02]  /*12e0*/  @!UP0 UIMAD UR4, UR7, UR19, UR5 ;  /* 0x00000013070482a4 */ /* 0x000fe4000f8e0205 */
[----:B------:R-:W-:Y:S02]  /*12f0*/  UIMAD UR50, UR20, UR11, UR50 ;  /* 0x0000000b143272a4 */ /* 0x000fe4000f8e0232 */
[----:B------:R-:W-:Y:S01]  /*1300*/  UIMAD UR21, UR4, UR14, UR10 ;  /* 0x0000000e041572a4 */ /* 0x000fe2000f8e020a */
[----:B------:R-:W-:Y:S02]  /*1310*/  @!UP0 UMOV UR5, UR6 ;  /* 0x0000000600058c82 */ /* 0x000fe40008000000 */
[----:B------:R-:W-:-:S12]  /*1320*/  UIMAD UR50, UR5, UR20, UR50 ;  /* 0x00000014053272a4 */ /* 0x000fd8000f8e0232 */
.L_x_17:
[----:B------:R-:W-:-:S09]  /*1330*/  UISETP.NE.AND UP0, UPT, UR23, 0x1, UPT ;  /* 0x000000011700788c */ /* 0x000fd2000bf05270 */
[----:B------:R-:W-:Y:S05]  /*1340*/  BRA.U UP0, `(.L_x_18) ;  /* 0x0000000100407547 */ /* 0x000fea000b800000 */
[----:B------:R-:W2:Y:S01]  /*1350*/  LDCU.128 UR8, c[0x0][0xc10] ;  /* 0x00018200ff0877ac */ /* 0x000ea20008000c00 */
[----:B------:R-:W3:Y:S01]  /*1360*/  LDCU UR12, c[0x0][0xc0c] ;  /* 0x00018180ff0c77ac */ /* 0x000ee20008000800 */
[----:B------:R-:W4:Y:S01]  /*1370*/  LDCU UR13, c[0x0][0xc20] ;  /* 0x00018400ff0d77ac */ /* 0x000f220008000800 */
[----:B--2---:R-:W-:Y:S02]  /*1380*/  UIMAD.WIDE.U32 UR4, UR50, UR8, URZ ;  /* 0x00000008320472a5 */ /* 0x004fe4000f8e00ff */
[----:B------:R-:W-:Y:S02]  /*1390*/  UIMAD.WIDE.U32 UR6, UR21, UR11, URZ ;  /* 0x0000000b150672a5 */ /* 0x000fe4000f8e00ff */
[----:B---3--:R-:W-:Y:S02]  /*13a0*/  UISETP.NE.AND UP0, UPT, UR12, 0x1, UPT ;  /* 0x000000010c00788c */ /* 0x008fe4000bf05270 */
[----:B------:R-:W-:-:S03]  /*13b0*/  USHF.R.U32.HI UR5, URZ, UR9, UR5 ;  /* 0x00000009ff057299 */ /* 0x000fc60008011605 */
[----:B------:R-:W-:Y:S01]  /*13c0*/  UMOV UR4, UR7 ;  /* 0x0000000700047c82 */ /* 0x000fe20008000000 */
[----:B------:R-:W-:Y:S02]  /*13d0*/  USEL UR5, UR50, UR5, !UP0 ;  /* 0x0000000532057287 */ /* 0x000fe4000c000000 */
[----:B------:R-:W-:Y:S02]  /*13e0*/  UISETP.NE.AND UP0, UPT, UR10, 0x1, UPT ;  /* 0x000000010a00788c */ /* 0x000fe4000bf05270 */
[----:B----4-:R-:W-:-:S04]  /*13f0*/  USHF.R.U32.HI UR4, URZ, UR13, UR4 ;  /* 0x0000000dff047299 */ /* 0x010fc80008011604 */
[----:B------:R-:W-:-:S04]  /*1400*/  USEL UR4, UR21, UR4, !UP0 ;  /* 0x0000000415047287 */ /* 0x000fc8000c000000 */
[----:B------:R-:W-:Y:S02]  /*1410*/  UIADD3 UR6, UPT, UPT, UR5, -UR4, URZ ;  /* 0x8000000405067290 */ /* 0x000fe4000fffe0ff */
[----:B------:R-:W-:Y:S02]  /*1420*/  UIADD3 UR4, UPT, UPT, -UR5, UR4, URZ ;  /* 0x0000000405047290 */ /* 0x000fe4000fffe1ff */
[----:B------:R-:W-:Y:S02]  /*1430*/  UIMAD UR21, UR6, UR10, UR21 ;  /* 0x0000000a061572a4 */ /* 0x000fe4000f8e0215 */
[----:B------:R-:W-:-:S12]  /*1440*/  UIMAD UR50, UR4, UR12, UR50 ;  /* 0x0000000c043272a4 */ /* 0x000fd8000f8e0232 */
.L_x_18:
[----:B------:R-:W-:Y:S01]  /*1450*/  UISETP.NE.AND UP0, UPT, UR18, 0x2, UPT ;  /* 0x000000021200788c */ /* 0x000fe2000bf05270 */
[----:B------:R-:W-:Y:S09]  /*1460*/  BRA.U !UP6, `(.L_x_19) ;  /* 0x000000010e0c7547 */ /* 0x000ff2000b800000 */
[----:B------:R-:W-:Y:S01]  /*1470*/  UCGABAR_WAIT ;  /* 0x0000000000007dc7 */ /* 0x000fe20008000000 */
[----:B------:R-:W-:Y:S01]  /*1480*/  CCTL.IVALL ;  /* 0x00000000ff00798f */ /* 0x000fe20002000000 */
[----:B------:R-:W-:Y:S05]  /*1490*/  BRA `(.L_x_20) ;  /* 0x0000000000047947 */ /* 0x000fea0003800000 */
.L_x_19:
[----:B------:R-:W-:Y:S06]  /*14a0*/  BAR.SYNC.DEFER_BLOCKING 0x0 ;  /* 0x0000000000007b1d */ /* 0x000fec0000010000 */
.L_x_20:
[----:B------:R-:W-:Y:S05]  /*14b0*/  BRA.U UP0, `(.L_x_21) ;  /* 0x0000005d00307547 */ /* 0x000fea000b800000 */
[----:B------:R-:W2:Y:S01]  /*14c0*/  LDCU UR5, c[0x0][0x388] ;  /* 0x00007100ff0577ac */ /* 0x000ea20008000800 */
[----:B------:R-:W3:Y:S01]  /*14d0*/  LDC.64 R2, c[0x0][0x390] ;  /* 0x0000e400ff027b82 */ /* 0x000ee20000000a00 */
[----:B------:R-:W-:Y:S01]  /*14e0*/  PLOP3.LUT P4, PT, PT, PT, UP3, 0x80, 0x8 ;  /* 0x000000000008781c */ /* 0x000fe20003f8f038 */
[----:B------:R-:W-:Y:S01]  /*14f0*/  HFMA2 R9, -RZ, RZ, 0, 0 ;  /* 0x00000000ff097431 */ /* 0x000fe200000001ff */
[----:B------:R-:W4:Y:S01]  /*1500*/  LDCU UR6, c[0x0][0x38c] ;  /* 0x00007180ff0677ac */ /* 0x000f220008000800 */
[----:B------:R-:W-:Y:S01]  /*1510*/  ISETP.EQ.OR P5, PT, R0, RZ, P6 ;  /* 0x000000ff0000720c */ /* 0x000fe200037a2670 */
[----:B------:R-:W-:Y:S01]  /*1520*/  IMAD.MOV.U32 R12, RZ, RZ, 0x1 ;  /* 0x00000001ff0c7424 */ /* 0x000fe200078e00ff */
[----:B------:R-:W-:Y:S01]  /*1530*/  CS2R R10, SRZ ;  /* 0x00000000000a7805 */ /* 0x000fe2000001ff00 */
[----:B------:R-:W-:Y:S01]  /*1540*/  UISETP.NE.AND UP0, UPT, UR18, URZ, UPT ;  /* 0x000000ff1200728c */ /* 0x000fe2000bf05270 */
[----:B------:R-:W1:Y:S01]  /*1550*/  S2UR UR7, SR_CgaCtaId ;  /* 0x00000000000779c3 */ /* 0x000e620000008800 */
[----:B------:R-:W-:Y:S01]  /*1560*/  PLOP3.LUT P4, PT, P4, PT, PT, 0x8, 0x80 ;  /* 0x000000000080781c */ /* 0x000fe2000278e170 */
[----:B------:R-:W-:-:S06]  /*1570*/  UMOV UR39, URZ ;  /* 0x000000ff00277c82 */ /* 0x000fcc0008000000 */
[----:B------:R-:W3:Y:S01]  /*1580*/  LDC.64 R66, c[0x0][0x348] ;  /* 0x0000d200ff427b82 */ /* 0x000ee20000000a00 */
[----:B--2---:R-:W-:-:S04]  /*1590*/  UIADD3 UR5, UPT, UPT, UR5, 0x3f, URZ ;  /* 0x0000003f05057890 */ /* 0x004fc8000fffe0ff */
[----:B------:R-:W-:-:S04]  /*15a0*/  USHF.R.S32.HI UR4, URZ, 0x1f, UR5 ;  /* 0x0000001fff047899 */ /* 0x000fc80008011405 */
[----:B------:R-:W-:-:S04]  /*15b0*/  ULEA.HI UR4, UR4, UR5, URZ, 0x6 ;  /* 0x0000000504047291 */ /* 0x000fc8000f8f30ff */
[----:B------:R-:W-:Y:S02]  /*15c0*/  USHF.R.S32.HI UR4, URZ, 0x6, UR4 ;  /* 0x00000006ff047899 */ /* 0x000fe40008011404 */
[----:B-1----:R-:W-:Y:S02]  /*15d0*/  USHF.L.U32 UR5, UR7, 0x2, URZ ;  /* 0x0000000207057899 */ /* 0x002fe400080006ff */
[----:B----4-:R-:W-:Y:S02]  /*15e0*/  UIMAD UR4, UR4, UR6, URZ ;  /* 0x00000006040472a4 */ /* 0x010fe4000f8e02ff */
[----:B------:R-:W-:-:S04]  /*15f0*/  ULOP3.LUT UR5, UR5, 0x4, URZ, 0xe2, !UPT ;  /* 0x0000000405057892 */ /* 0x000fc8000f8ee2ff */
[----:B---3--:R-:W-:Y:S02]  /*1600*/  IMAD R2, R2, UR4, RZ ;  /* 0x0000000402027c24 */ /* 0x008fe4000f8e02ff */
[----:B------:R-:W-:Y:S02]  /*1610*/  MOV R60, UR5 ;  /* 0x00000005003c7c02 */ /* 0x000fe40008000f00 */
[----:B------:R-:W-:Y:S01]  /*1620*/  IMAD R14, R2, R3, RZ ;  /* 0x00000003020e7224 */ /* 0x000fe200078e02ff */
[----:B------:R-:W1:Y:S04]  /*1630*/  LDCU UR4, c[0x0][0x370] ;  /* 0x00006e00ff0477ac */ /* 0x000e680008000800 */
[C---:B------:R-:W-:Y:S01]  /*1640*/  ISETP.NE.AND P0, PT, R14.reuse, RZ, PT ;  /* 0x000000ff0e00720c */ /* 0x040fe20003f05270 */
[----:B------:R-:W2:Y:S01]  /*1650*/  LDCU UR6, c[0x0][0x374] ;  /* 0x00006e80ff0677ac */ /* 0x000ea20008000800 */
[----:B------:R-:W-:-:S05]  /*1660*/  VIMNMX.U32 R13, PT, PT, R14, 0x4, PT ;  /* 0x000000040e0d7848 */ /* 0x000fca0003fe0000 */
[----:B------:R-:W-:-:S06]  /*1670*/  VIADD R7, R13, 0xffffffff ;  /* 0xffffffff0d077836 */ /* 0x000fcc0000000000 */
[--C-:B------:R-:W-:Y:S02]  /*1680*/  @!P0 IMAD.MOV R7, RZ, RZ, R13.reuse ;  /* 0x000000ffff078224 */ /* 0x100fe400078e020d */
[----:B-1----:R-:W-:Y:S01]  /*1690*/  IMAD.U32 R59, RZ, RZ, UR4 ;  /* 0x00000004ff3b7e24 */ /* 0x002fe2000f8e00ff */
[----:B------:R-:W-:Y:S01]  /*16a0*/  USEL UR4, URZ, 0x1, UP5 ;  /* 0x00000001ff047887 */ /* 0x000fe2000a800000 */
[----:B------:R-:W-:Y:S01]  /*16b0*/  IMAD.IADD R13, R14, 0x1, -R13 ;  /* 0x000000010e0d7824 */ /* 0x000fe200078e0a0d */
[----:B------:R-:W-:Y:S02]  /*16c0*/  IADD3 R7, PT, PT, R7, 0x1, RZ ;  /* 0x0000000107077810 */ /* 0x000fe40007ffe0ff */
[----:B--2---:R-:W-:Y:S01]  /*16d0*/  MOV R58, UR6 ;  /* 0x00000006003a7c02 */ /* 0x004fe20008000f00 */
[----:B------:R-:W-:-:S12]  /*16e0*/  USEL UR63, UR4, 0x2, UP0 ;  /* 0x00000002043f7887 */ /* 0x000fd80008000000 */
.L_x_39:
[----:B------:R-:W1:Y:S01]  /*16f0*/  S2UR UR31, SR_CgaCtaId ;  /* 0x00000000001f79c3 */ /* 0x000e620000008800 */
[----:B------:R-:W-:Y:S01]  /*1700*/  UMOV UR4, 0x400 ;  /* 0x0000040000047882 */ /* 0x000fe20000000000 */
[----:B------:R-:W-:Y:S01]  /*1710*/  R2UR UR5, R60 ;  /* 0x000000003c0572ca */ /* 0x000fe200000e0000 */
[----:B------:R-:W-:Y:S01]  /*1720*/  UMOV UR6, URZ ;  /* 0x000000ff00067c82 */ /* 0x000fe20008000000 */
[----:B------:R-:W-:Y:S01]  /*1730*/  SHF.L.U32 R0, R12, 0x1f, RZ ;  /* 0x0000001f0c007819 */ /* 0x000fe200000006ff */
[----:B------:R-:W-:Y:S01]  /*1740*/  USHF.L.U32 UR47, UR50, 0x6, URZ ;  /* 0x00000006322f7899 */ /* 0x000fe200080006ff */
[----:B------:R-:W-:Y:S01]  /*1750*/  ISETP.NE.AND P0, PT, R14, RZ, PT ;  /* 0x000000ff0e00720c */ /* 0x000fe20003f05270 */
[----:B------:R-:W-:Y:S01]  /*1760*/  IMAD.MOV.U32 R8, RZ, RZ, RZ ;  /* 0x000000ffff087224 */ /* 0x000fe200078e00ff */
[----:B------:R-:W-:Y:S01]  /*1770*/  MOV R3, UR6 ;  /* 0x0000000600037c02 */ /* 0x000fe20008000f00 */
[----:B-1----:R-:W-:-:S04]  /*1780*/  ULEA UR31, UR31, UR4, 0x18 ;  /* 0x000000041f1f7291 */ /* 0x002fc8000f8ec0ff */
[----:B------:R-:W-:-:S09]  /*1790*/  ULEA UR4, UR39, UR31, 0x3 ;  /* 0x0000001f27047291 */ /* 0x000fd2000f8e18ff */
[----:B--2---:R1:W2:Y:S01]  /*17a0*/  SYNCS.PHASECHK.TRANS64.TRYWAIT P3, [UR4+0x20], R0 ;  /* 0x00002000ff0075a7 */ /* 0x0042a20008061104 */
[----:B------:R-:W-:-:S03]  /*17b0*/  ULEA UR4, UR21, UR5, 0x7 ;  /* 0x0000000515047291 */ /* 0x000fc6000f8e38ff */
[----:B------:R-:W-:Y:S02]  /*17c0*/  UMOV UR5, URZ ;  /* 0x000000ff00057c82 */ /* 0x000fe40008000000 */
[----:B------:R-:W-:Y:S01]  /*17d0*/  MOV R2, UR5 ;  /* 0x0000000500027c02 */ /* 0x000fe20008000f00 */
[----:B------:R-:W-:Y:S01]  /*17e0*/  IMAD.U32 R55, RZ, RZ, UR4 ;  /* 0x00000004ff377e24 */ /* 0x000fe2000f8e00ff */
[----:B------:R-:W-:Y:S02]  /*17f0*/  UMOV UR4, URZ ;  /* 0x000000ff00047c82 */ /* 0x000fe40008000000 */
[----:B-1----:R-:W-:Y:S01]  /*1800*/  IMAD.U32 R0, RZ, RZ, UR4 ;  /* 0x00000004ff007e24 */ /* 0x002fe2000f8e00ff */
[----:B------:R-:W-:Y:S06]  /*1810*/  @!P0 BRA `(.L_x_22) ;  /* 0x0000002400f48947 */ /* 0x000fec0003800000 */
[----:B------:R-:W1:Y:S01]  /*1820*/  LDCU.128 UR4, c[0x0][0x480] ;  /* 0x00009000ff0477ac */ /* 0x000e620008000c00 */
[----:B------:R-:W-:Y:S01]  /*1830*/  R2UR UR57, R55 ;  /* 0x00000000373972ca */ /* 0x000fe200000e0000 */
[----:B------:R-:W3:Y:S01]  /*1840*/  LDC R6, c[0x0][0x38c] ;  /* 0x0000e300ff067b82 */ /* 0x000ee20000000800 */
[----:B------:R-:W-:Y:S01]  /*1850*/  HFMA2 R8, -RZ, RZ, 0, 0 ;  /* 0x00000000ff087431 */ /* 0x000fe200000001ff */
[----:B------:R-:W-:Y:S01]  /*1860*/  UIADD3 UR50, UPT, UPT, UR47, 0x8, URZ ;  /* 0x000000082f327890 */ /* 0x000fe2000fffe0ff */
[----:B------:R-:W-:Y:S01]  /*1870*/  IADD3 R9, PT, PT, R7, R10, RZ ;  /* 0x0000000a07097210 */ /* 0x000fe20007ffe0ff */
[----:B------:R-:W-:Y:S02]  /*1880*/  UIADD3 UR49, UPT, UPT, UR47, 0x10, URZ ;  /* 0x000000102f317890 */ /* 0x000fe4000fffe0ff */
[----:B------:R-:W-:Y:S02]  /*1890*/  UIADD3 UR48, UPT, UPT, UR47, 0x18, URZ ;  /* 0x000000182f307890 */ /* 0x000fe4000fffe0ff */
[----:B------:R-:W-:Y:S01]  /*18a0*/  UIADD3 UR46, UPT, UPT, UR47, 0x20, URZ ;  /* 0x000000202f2e7890 */ /* 0x000fe2000fffe0ff */
[----:B------:R-:W4:Y:S01]  /*18b0*/  LDC.64 R4, c[0x0][0x390] ;  /* 0x0000e400ff047b82 */ /* 0x000f220000000a00 */
[----:B------:R-:W-:-:S02]  /*18c0*/  UIADD3 UR38, UPT, UPT, UR47, 0x28, URZ ;  /* 0x000000282f267890 */ /* 0x000fc4000fffe0ff */
[----:B------:R-:W-:Y:S02]  /*18d0*/  UIADD3 UR30, UPT, UPT, UR47, 0x30, URZ ;  /* 0x000000302f1e7890 */ /* 0x000fe4000fffe0ff */
[----:B------:R-:W-:Y:S02]  /*18e0*/  UIADD3 UR29, UPT, UPT, UR47, 0x38, URZ ;  /* 0x000000382f1d7890 */ /* 0x000fe4000fffe0ff */
[----:B-1----:R-:W-:Y:S02]  /*18f0*/  UIMAD.WIDE.U32 UR12, UR50, UR5, URZ ;  /* 0x00000005320c72a5 */ /* 0x002fe4000f8e00ff */
[----:B------:R-:W-:Y:S02]  /*1900*/  UIMAD.WIDE.U32 UR14, UR49, UR5, URZ ;  /* 0x00000005310e72a5 */ /* 0x000fe4000f8e00ff */
[----:B------:R-:W-:Y:S02]  /*1910*/  UIMAD.WIDE.U32 UR24, UR47, UR5, URZ ;  /* 0x000000052f1872a5 */ /* 0x000fe4000f8e00ff */
[----:B------:R-:W-:-:S02]  /*1920*/  UIMAD.WIDE.U32 UR16, UR48, UR5, URZ ;  /* 0x00000005301072a5 */ /* 0x000fc4000f8e00ff */
[----:B------:R-:W-:Y:S02]  /*1930*/  UIMAD.WIDE.U32 UR18, UR46, UR5, URZ ;  /* 0x000000052e1272a5 */ /* 0x000fe4000f8e00ff */
[----:B------:R-:W-:Y:S02]  /*1940*/  UIMAD.WIDE.U32 UR20, UR38, UR5, URZ ;  /* 0x00000005261472a5 */ /* 0x000fe4000f8e00ff */
[----:B------:R-:W-:Y:S02]  /*1950*/  UIMAD.WIDE.U32 UR22, UR30, UR5, URZ ;  /* 0x000000051e1672a5 */ /* 0x000fe4000f8e00ff */
[----:B------:R-:W-:Y:S01]  /*1960*/  UIMAD.WIDE.U32 UR26, UR29, UR5, URZ ;  /* 0x000000051d1a72a5 */ /* 0x000fe2000f8e00ff */
[----:B------:R-:W1:Y:S02]  /*1970*/  LDCU.128 UR8, c[0x0][0x490] ;  /* 0x00009200ff0877ac */ /* 0x000e640008000c00 */
[----:B------:R-:W-:Y:S01]  /*1980*/  UMOV UR5, UR13 ;  /* 0x0000000d00057c82 */ /* 0x000fe20008000000 */
[----:B------:R-:W-:-:S02]  /*1990*/  UISETP.NE.AND UP0, UPT, UR4, 0x1, UPT ;  /* 0x000000010400788c */ /* 0x000fc4000bf05270 */
[----:B------:R-:W-:Y:S02]  /*19a0*/  USHF.R.U32.HI UR28, URZ, UR6, UR5 ;  /* 0x00000006ff1c7299 */ /* 0x000fe40008011605 */
[----:B------:R-:W-:Y:S01]  /*19b0*/  UISETP.NE.AND UP1, UPT, UR7, 0x1, UPT ;  /* 0x000000010700788c */ /* 0x000fe2000bf25270 */
[----:B------:R-:W-:Y:S01]  /*19c0*/  UMOV UR5, UR15 ;  /* 0x0000000f00057c82 */ /* 0x000fe20008000000 */
[----:B------:R-:W-:Y:S02]  /*19d0*/  USEL UR16, UR50, UR28, !UP0 ;  /* 0x0000001c32107287 */ /* 0x000fe4000c000000 */
[----:B------:R-:W-:Y:S01]  /*19e0*/  USHF.R.U32.HI UR15, URZ, UR6, UR5 ;  /* 0x00000006ff0f7299 */ /* 0x000fe20008011605 */
[----:B------:R-:W3:Y:S02]  /*19f0*/  LDCU UR51, c[0x0][0x4a0] ;  /* 0x00009400ff3377ac */ /* 0x000ee40008000800 */
[----:B------:R-:W-:Y:S01]  /*1a00*/  UMOV UR5, UR17 ;  /* 0x0000001100057c82 */ /* 0x000fe20008000000 */
[----:B------:R-:W-:-:S02]  /*1a10*/  USEL UR15, UR49, UR15, !UP0 ;  /* 0x0000000f310f7287 */ /* 0x000fc4000c000000 */
[----:B------:R-:W-:Y:S02]  /*1a20*/  USHF.R.U32.HI UR14, URZ, UR6, UR5 ;  /* 0x00000006ff0e7299 */ /* 0x000fe40008011605 */
[----:B-1----:R-:W-:Y:S01]  /*1a30*/  UIMAD.WIDE.U32 UR32, UR15, UR8, URZ ;  /* 0x000000080f2072a5 */ /* 0x002fe2000f8e00ff */
[----:B------:R-:W-:Y:S01]  /*1a40*/  UMOV UR5, UR19 ;  /* 0x0000001300057c82 */ /* 0x000fe20008000000 */
[----:B------:R-:W-:Y:S02]  /*1a50*/  USEL UR14, UR48, UR14, !UP0 ;  /* 0x0000000e300e7287 */ /* 0x000fe4000c000000 */
[----:B------:R-:W-:Y:S02]  /*1a60*/  USHF.R.U32.HI UR13, URZ, UR6, UR5 ;  /* 0x00000006ff0d7299 */ /* 0x000fe40008011605 */
[----:B------:R-:W-:Y:S01]  /*1a70*/  UIMAD.WIDE.U32 UR34, UR14, UR8, URZ ;  /* 0x000000080e2272a5 */ /* 0x000fe2000f8e00ff */
[----:B------:R-:W-:Y:S01]  /*1a80*/  UMOV UR5, UR21 ;  /* 0x0000001500057c82 */ /* 0x000fe20008000000 */
[----:B------:R-:W-:-:S02]  /*1a90*/  USEL UR13, UR46, UR13, !UP0 ;  /* 0x0000000d2e0d7287 */ /* 0x000fc4000c000000 */
[----:B------:R-:W-:Y:S02]  /*1aa0*/  USHF.R.U32.HI UR12, URZ, UR6, UR5 ;  /* 0x00000006ff0c7299 */ /* 0x000fe40008011605 */
[----:B------:R-:W-:Y:S01]  /*1ab0*/  UIMAD.WIDE.U32 UR20, UR16, UR8, URZ ;  /* 0x00000008101472a5 */ /* 0x000fe2000f8e00ff */
[----:B------:R-:W-:Y:S01]  /*1ac0*/  UMOV UR5, UR23 ;  /* 0x0000001700057c82 */ /* 0x000fe20008000000 */
[----:B------:R-:W-:Y:S02]  /*1ad0*/  USEL UR12, UR38, UR12, !UP0 ;  /* 0x0000000c260c7287 */ /* 0x000fe4000c000000 */
[----:B------:R-:W-:Y:S02]  /*1ae0*/  USHF.R.U32.HI UR18, URZ, UR6, UR5 ;  /* 0x00000006ff127299 */ /* 0x000fe40008011605 */
[----:B------:R-:W-:Y:S01]  /*1af0*/  UIMAD.WIDE.U32 UR36, UR13, UR8, URZ ;  /* 0x000000080d2472a5 */ /* 0x000fe2000f8e00ff */
[----:B------:R-:W-:Y:S01]  /*1b00*/  UMOV UR5, UR25 ;  /* 0x0000001900057c82 */ /* 0x000fe20008000000 */
[----:B------:R-:W-:-:S02]  /*1b10*/  UIMAD.WIDE.U32 UR40, UR12, UR8, URZ ;  /* 0x000000080c2872a5 */ /* 0x000fc4000f8e00ff */
[----:B------:R-:W-:Y:S02]  /*1b20*/  USHF.R.U32.HI UR17, URZ, UR6, UR5 ;  /* 0x00000006ff117299 */ /* 0x000fe40008011605 */
[----:B------:R-:W-:Y:S01]  /*1b30*/  UIADD3 UR26, UPT, UPT, -UR15, URZ, URZ ;  /* 0x000000ff0f1a7290 */ /* 0x000fe2000fffe1ff */
[----:B------:R-:W-:Y:S01]  /*1b40*/  UMOV UR5, UR27 ;  /* 0x0000001b00057c82 */ /* 0x000fe20008000000 */
[----:B------:R-:W-:Y:S02]  /*1b50*/  USEL UR17, UR47, UR17, !UP0 ;  /* 0x000000112f117287 */ /* 0x000fe4000c000000 */
[----:B------:R-:W-:Y:S02]  /*1b60*/  USHF.R.U32.HI UR5, URZ, UR6, UR5 ;  /* 0x00000006ff057299 */ /* 0x000fe40008011605 */
[----:B------:R-:W-:Y:S02]  /*1b70*/  USEL UR6, UR30, UR18, !UP0 ;  /* 0x000000121e067287 */ /* 0x000fe4000c000000 */
[----:B------:R-:W-:-:S02]  /*1b80*/  USEL UR5, UR29, UR5, !UP0 ;  /* 0x000000051d057287 */ /* 0x000fc4000c000000 */
[----:B------:R-:W-:Y:S02]  /*1b90*/  UIMAD.WIDE.U32 UR18, UR17, UR8, URZ ;  /* 0x00000008111272a5 */ /* 0x000fe4000f8e00ff */
[----:B------:R-:W-:Y:S02]  /*1ba0*/  UIMAD.WIDE.U32 UR42, UR6, UR8, URZ ;  /* 0x00000008062a72a5 */ /* 0x000fe4000f8e00ff */
[----:B------:R-:W-:Y:S02]  /*1bb0*/  UIMAD.WIDE.U32 UR44, UR5, UR8, URZ ;  /* 0x00000008052c72a5 */ /* 0x000fe4000f8e00ff */
[----:B------:R-:W-:Y:S02]  /*1bc0*/  UIADD3 UR27, UPT, UPT, -UR16, URZ, URZ ;  /* 0x000000ff101b7290 */ /* 0x000fe4000fffe1ff */
[----:B------:R-:W-:Y:S02]  /*1bd0*/  UIADD3 UR25, UPT, UPT, -UR14, URZ, URZ ;  /* 0x000000ff0e197290 */ /* 0x000fe4000fffe1ff */
[----:B------:R-:W-:-:S02]  /*1be0*/  UIADD3 UR24, UPT, UPT, -UR13, URZ, URZ ;  /* 0x000000ff0d187290 */ /* 0x000fc4000fffe1ff */
[----:B------:R-:W-:Y:S02]  /*1bf0*/  UIADD3 UR23, UPT, UPT, -UR12, URZ, URZ ;  /* 0x000000ff0c177290 */ /* 0x000fe4000fffe1ff */
[----:B------:R-:W-:Y:S02]  /*1c00*/  UIADD3 UR22, UPT, UPT, -UR6, URZ, URZ ;  /* 0x000000ff06167290 */ /* 0x000fe4000fffe1ff */
[----:B------:R-:W-:Y:S02]  /*1c10*/  UIADD3 UR28, UPT, UPT, -UR17, URZ, URZ ;  /* 0x000000ff111c7290 */ /* 0x000fe4000fffe1ff */
[----:B------:R-:W-:Y:S02]  /*1c20*/  UIADD3 UR8, UPT, UPT, -UR5, URZ, URZ ;  /* 0x000000ff05087290 */ /* 0x000fe4000fffe1ff */
[----:B------:R-:W-:Y:S02]  /*1c30*/  UIMAD UR56, UR4, UR27, UR50 ;  /* 0x0000001b043872a4 */ /* 0x000fe4000f8e0232 */
[----:B------:R-:W-:-:S02]  /*1c40*/  UIMAD UR54, UR4, UR26, UR49 ;  /* 0x0000001a043672a4 */ /* 0x000fc4000f8e0231 */
[----:B------:R-:W-:Y:S02]  /*1c50*/  UIMAD UR53, UR4, UR25, UR48 ;  /* 0x00000019043572a4 */ /* 0x000fe4000f8e0230 */
[----:B------:R-:W-:Y:S02]  /*1c60*/  UIMAD UR52, UR4, UR24, UR46 ;  /* 0x00000018043472a4 */ /* 0x000fe4000f8e022e */
[----:B------:R-:W-:Y:S02]  /*1c70*/  UIMAD UR50, UR4, UR23, UR38 ;  /* 0x00000017043272a4 */ /* 0x000fe4000f8e0226 */
[----:B------:R-:W-:Y:S02]  /*1c80*/  UIMAD UR49, UR4, UR22, UR30 ;  /* 0x00000016043172a4 */ /* 0x000fe4000f8e021e */
[----:B------:R-:W-:Y:S02]  /*1c90*/  UIMAD UR46, UR4, UR28, UR47 ;  /* 0x0000001c042e72a4 */ /* 0x000fe4000f8e022f */
[----:B------:R-:W-:-:S02]  /*1ca0*/  UIMAD UR48, UR4, UR8, UR29 ;  /* 0x00000008043072a4 */ /* 0x000fc4000f8e021d */
[----:B------:R-:W-:Y:S01]  /*1cb0*/  UISETP.NE.AND UP0, UPT, UR10, 0x1, UPT ;  /* 0x000000010a00788c */ /* 0x000fe2000bf05270 */
[----:B------:R-:W-:Y:S01]  /*1cc0*/  UMOV UR4, UR19 ;  /* 0x0000001300047c82 */ /* 0x000fe20008000000 */
[----:B------:R-:W-:Y:S02]  /*1cd0*/  UIADD3 UR67, UPT, UPT, UR57, 0x48, URZ ;  /* 0x0000004839437890 */ /* 0x000fe4000fffe0ff */
[----:B------:R-:W-:-:S03]  /*1ce0*/  USHF.R.U32.HI UR30, URZ, UR9, UR4 ;  /* 0x00000009ff1e7299 */ /* 0x000fc60008011604 */
[----:B------:R-:W-:Y:S01]  /*1cf0*/  UMOV UR4, UR21 ;  /* 0x0000001500047c82 */ /* 0x000fe20008000000 */
[----:B------:R-:W-:Y:S02]  /*1d00*/  USEL UR30, UR17, UR30, !UP1 ;  /* 0x0000001e111e7287 */ /* 0x000fe4000c800000 */
[----:B------:R-:W-:-:S03]  /*1d10*/  USHF.R.U32.HI UR22, URZ, UR9, UR4 ;  /* 0x00000009ff167299 */ /* 0x000fc60008011604 */
[----:B------:R-:W-:Y:S01]  /*1d20*/  UMOV UR4, UR33 ;  /* 0x0000002100047c82 */ /* 0x000fe20008000000 */
[----:B------:R-:W-:Y:S02]  /*1d30*/  USEL UR29, UR16, UR22, !UP1 ;  /* 0x00000016101d7287 */ /* 0x000fe4000c800000 */
[----:B------:R-:W-:Y:S02]  /*1d40*/  USHF.R.U32.HI UR21, URZ, UR9, UR4 ;  /* 0x00000009ff157299 */ /* 0x000fe40008011604 */
[----:B------:R-:W-:Y:S01]  /*1d50*/  UIADD3 UR22, UPT, UPT, -UR30, URZ, URZ ;  /* 0x000000ff1e167290 */ /* 0x000fe2000fffe1ff */
[----:B------:R-:W-:Y:S01]  /*1d60*/  UMOV UR4, UR35 ;  /* 0x0000002300047c82 */ /* 0x000fe20008000000 */
[----:B------:R-:W-:Y:S02]  /*1d70*/  USEL UR28, UR15, UR21, !UP1 ;  /* 0x000000150f1c7287 */ /* 0x000fe4000c800000 */
[----:B------:R-:W-:Y:S02]  /*1d80*/  USHF.R.U32.HI UR20, URZ, UR9, UR4 ;  /* 0x00000009ff147299 */ /* 0x000fe40008011604 */
[----:B------:R-:W-:Y:S01]  /*1d90*/  UIADD3 UR21, UPT, UPT, -UR29, URZ, URZ ;  /* 0x000000ff1d157290 */ /* 0x000fe2000fffe1ff */
[----:B------:R-:W-:Y:S01]  /*1da0*/  UMOV UR4, UR37 ;  /* 0x0000002500047c82 */ /* 0x000fe20008000000 */
[----:B------:R-:W-:-:S02]  /*1db0*/  USEL UR27, UR14, UR20, !UP1 ;  /* 0x000000140e1b7287 */ /* 0x000fc4000c800000 */
        /* <DEDUP_REMOVED lines=13> */
[----:B------:R-:W-:Y:S02]  /*1e90*/  UIADD3 UR8, UPT, UPT, -UR24, URZ, URZ ;  /* 0x000000ff18087290 */ /* 0x000fe4000fffe1ff */
[----:B------:R-:W-:-:S02]  /*1ea0*/  USEL UR23, UR5, UR9, !UP1 ;  /* 0x0000000905177287 */ /* 0x000fc4000c800000 */
[----:B------:R-:W-:Y:S02]  /*1eb0*/  UIADD3 UR9, UPT, UPT, -UR25, URZ, URZ ;  /* 0x000000ff19097290 */ /* 0x000fe4000fffe1ff */
[----:B------:R-:W-:Y:S02]  /*1ec0*/  UIADD3 UR4, UPT, UPT, -UR23, URZ, URZ ;  /* 0x000000ff17047290 */ /* 0x000fe4000fffe1ff */
[----:B------:R-:W-:Y:S02]  /*1ed0*/  UIMAD UR41, UR7, UR22, UR17 ;  /* 0x00000016072972a4 */ /* 0x000fe4000f8e0211 */
[----:B------:R-:W-:Y:S02]  /*1ee0*/  UIMAD UR32, UR7, UR4, UR5 ;  /* 0x00000004072072a4 */ /* 0x000fe4000f8e0205 */
[----:B------:R-:W-:Y:S02]  /*1ef0*/  UIMAD.WIDE.U32 UR4, UR30, UR11, URZ ;  /* 0x0000000b1e0472a5 */ /* 0x000fe4000f8e00ff */
[----:B------:R-:W-:-:S02]  /*1f00*/  UIMAD UR40, UR7, UR21, UR16 ;  /* 0x00000015072872a4 */ /* 0x000fc4000f8e0210 */
[----:B------:R-:W-:Y:S02]  /*1f10*/  UIMAD UR38, UR7, UR20, UR15 ;  /* 0x00000014072672a4 */ /* 0x000fe4000f8e020f */
[----:B------:R-:W-:Y:S02]  /*1f20*/  UIMAD UR37, UR7, UR19, UR14 ;  /* 0x00000013072572a4 */ /* 0x000fe4000f8e020e */
[----:B------:R-:W-:Y:S02]  /*1f30*/  UIMAD UR36, UR7, UR18, UR13 ;  /* 0x00000012072472a4 */ /* 0x000fe4000f8e020d */
[----:B------:R-:W-:Y:S02]  /*1f40*/  UIMAD UR34, UR7, UR9, UR12 ;  /* 0x00000009072272a4 */ /* 0x000fe4000f8e020c */
[----:B------:R-:W-:Y:S02]  /*1f50*/  UIMAD UR33, UR7, UR8, UR6 ;  /* 0x00000008072172a4 */ /* 0x000fe4000f8e0206 */
[----:B------:R-:W-:-:S02]  /*1f60*/  UIMAD.WIDE.U32 UR6, UR29, UR11, URZ ;  /* 0x0000000b1d0672a5 */ /* 0x000fc4000f8e00ff */
[----:B------:R-:W-:Y:S01]  /*1f70*/  UIMAD.WIDE.U32 UR8, UR28, UR11, URZ ;  /* 0x0000000b1c0872a5 */ /* 0x000fe2000f8e00ff */
[----:B------:R-:W-:Y:S01]  /*1f80*/  UMOV UR4, UR5 ;  /* 0x0000000500047c82 */ /* 0x000fe20008000000 */
[----:B------:R-:W-:Y:S02]  /*1f90*/  UIMAD.WIDE.U32 UR12, UR27, UR11, URZ ;  /* 0x0000000b1b0c72a5 */ /* 0x000fe4000f8e00ff */
[----:B---3--:R-:W-:Y:S02]  /*1fa0*/  USHF.R.U32.HI UR22, URZ, UR51, UR4 ;  /* 0x00000033ff167299 */ /* 0x008fe40008011604 */
[----:B------:R-:W-:Y:S01]  /*1fb0*/  UIMAD.WIDE.U32 UR14, UR26, UR11, URZ ;  /* 0x0000000b1a0e72a5 */ /* 0x000fe2000f8e00ff */
[----:B------:R-:W-:Y:S01]  /*1fc0*/  UMOV UR4, UR7 ;  /* 0x0000000700047c82 */ /* 0x000fe20008000000 */
[----:B------:R-:W-:Y:S02]  /*1fd0*/  UIMAD.WIDE.U32 UR16, UR25, UR11, URZ ;  /* 0x0000000b191072a5 */ /* 0x000fe4000f8e00ff */
[----:B------:R-:W-:-:S02]  /*1fe0*/  UIMAD.WIDE.U32 UR18, UR24, UR11, URZ ;  /* 0x0000000b181272a5 */ /* 0x000fc4000f8e00ff */
[----:B------:R-:W-:Y:S02]  /*1ff0*/  UIMAD.WIDE.U32 UR20, UR23, UR11, URZ ;  /* 0x0000000b171472a5 */ /* 0x000fe4000f8e00ff */
[----:B------:R-:W-:Y:S02]  /*2000*/  USHF.R.U32.HI UR11, URZ, UR51, UR4 ;  /* 0x00000033ff0b7299 */ /* 0x000fe40008011604 */
[----:B------:R-:W-:Y:S01]  /*2010*/  USEL UR66, UR30, UR22, !UP0 ;  /* 0x000000161e427287 */ /* 0x000fe2000c000000 */
[----:B------:R-:W-:Y:S01]  /*2020*/  UMOV UR4, UR9 ;  /* 0x0000000900047c82 */ /* 0x000fe20008000000 */
[----:B------:R-:W-:Y:S02]  /*2030*/  USEL UR65, UR29, UR11, !UP0 ;  /* 0x0000000b1d417287 */ /* 0x000fe4000c000000 */
[----:B------:R-:W-:Y:S02]  /*2040*/  USHF.R.U32.HI UR9, URZ, UR51, UR4 ;  /* 0x00000033ff097299 */ /* 0x000fe40008011604 */
[----:B------:R-:W-:Y:S01]  /*2050*/  IMAD.U32 R54, RZ, RZ, UR66 ;  /* 0x00000042ff367e24 */ /* 0x000fe2000f8e00ff */
[----:B------:R-:W-:Y:S01]  /*2060*/  UIADD3 UR12, UPT, UPT, -UR66, URZ, URZ ;  /* 0x000000ff420c7290 */ /* 0x000fe2000fffe1ff */
[----:B------:R-:W-:Y:S01]  /*2070*/  UMOV UR4, UR13 ;  /* 0x0000000d00047c82 */ /* 0x000fe20008000000 */
[----:B------:R-:W-:Y:S01]  /*2080*/  USEL UR64, UR28, UR9, !UP0 ;  /* 0x000000091c407287 */ /* 0x000fe2000c000000 */
[----:B------:R-:W-:Y:S01]  /*2090*/  MOV R50, UR65 ;  /* 0x0000004100327c02 */ /* 0x000fe20008000f00 */
[----:B------:R-:W-:-:S02]  /*20a0*/  USHF.R.U32.HI UR8, URZ, UR51, UR4 ;  /* 0x00000033ff087299 */ /* 0x000fc40008011604 */
[----:B------:R-:W-:Y:S01]  /*20b0*/  UIADD3 UR11, UPT, UPT, -UR65, URZ, URZ ;  /* 0x000000ff410b7290 */ /* 0x000fe2000fffe1ff */
[----:B------:R-:W-:Y:S01]  /*20c0*/  UMOV UR4, UR15 ;  /* 0x0000000f00047c82 */ /* 0x000fe20008000000 */
[----:B------:R-:W-:Y:S01]  /*20d0*/  USEL UR62, UR27, UR8, !UP0 ;  /* 0x000000081b3e7287 */ /* 0x000fe2000c000000 */
[----:B------:R-:W-:Y:S01]  /*20e0*/  IMAD.U32 R46, RZ, RZ, UR64 ;  /* 0x00000040ff2e7e24 */ /* 0x000fe2000f8e00ff */
[----:B------:R-:W-:Y:S02]  /*20f0*/  USHF.R.U32.HI UR7, URZ, UR51, UR4 ;  /* 0x00000033ff077299 */ /* 0x000fe40008011604 */
        /* <DEDUP_REMOVED lines=15> */
[----:B------:R-:W-:Y:S02]  /*21f0*/  UIADD3 UR5, UPT, UPT, -UR59, URZ, URZ ;  /* 0x000000ff3b057290 */ /* 0x000fe4000fffe1ff */
[----:B------:R-:W-:Y:S01]  /*2200*/  USEL UR58, UR23, UR4, !UP0 ;  /* 0x00000004173a7287 */ /* 0x000fe2000c000000 */
[----:B------:R-:W-:Y:S01]  /*2210*/  IMAD.U32 R30, RZ, RZ, UR59 ;  /* 0x0000003bff1e7e24 */ /* 0x000fe2000f8e00ff */
[----:B------:R-:W-:Y:S02]  /*2220*/  UIADD3 UR6, UPT, UPT, -UR60, URZ, URZ ;  /* 0x000000ff3c067290 */ /* 0x000fe4000fffe1ff */
[----:B------:R-:W-:Y:S02]  /*2230*/  UIADD3 UR4, UPT, UPT, -UR58, URZ, URZ ;  /* 0x000000ff3a047290 */ /* 0x000fe4000fffe1ff */
[----:B------:R-:W-:Y:S01]  /*2240*/  UIMAD UR30, UR10, UR12, UR30 ;  /* 0x0000000c0a1e72a4 */ /* 0x000fe2000f8e021e */
[----:B------:R-:W-:Y:S01]  /*2250*/  MOV R26, UR58 ;  /* 0x0000003a001a7c02 */ /* 0x000fe20008000f00 */
[----:B------:R-:W-:-:S02]  /*2260*/  UIADD3 UR15, UPT, UPT, UR57, 0x8, URZ ;  /* 0x00000008390f7890 */ /* 0x000fc4000fffe0ff */
[----:B------:R-:W-:Y:S02]  /*2270*/  UIMAD UR29, UR10, UR11, UR29 ;  /* 0x0000000b0a1d72a4 */ /* 0x000fe4000f8e021d */
[----:B------:R-:W-:Y:S02]  /*2280*/  UIMAD UR28, UR10, UR9, UR28 ;  /* 0x000000090a1c72a4 */ /* 0x000fe4000f8e021c */
[----:B------:R-:W-:Y:S01]  /*2290*/  UIMAD UR12, UR10, UR8, UR27 ;  /* 0x000000080a0c72a4 */ /* 0x000fe2000f8e021b */
[----:B------:R-:W-:Y:S01]  /*22a0*/  IMAD.U32 R22, RZ, RZ, UR15 ;  /* 0x0000000fff167e24 */ /* 0x000fe2000f8e00ff */
[----:B------:R-:W-:Y:S02]  /*22b0*/  UIMAD UR26, UR10, UR7, UR26 ;  /* 0x000000070a1a72a4 */ /* 0x000fe4000f8e021a */
[----:B------:R-:W-:Y:S02]  /*22c0*/  UIMAD UR6, UR10, UR6, UR25 ;  /* 0x000000060a0672a4 */ /* 0x000fe4000f8e0219 */
[----:B------:R-:W-:-:S02]  /*22d0*/  UIMAD UR24, UR10, UR5, UR24 ;  /* 0x000000050a1872a4 */ /* 0x000fc4000f8e0218 */
[----:B------:R-:W-:Y:S01]  /*22e0*/  UIMAD UR10, UR10, UR4, UR23 ;  /* 0x000000040a0a72a4 */ /* 0x000fe2000f8e0217 */
[----:B------:R-:W1:Y:S01]  /*22f0*/  LDCU UR13, c[0x0][0x4ec] ;  /* 0x00009d80ff0d77ac */ /* 0x000e620008000800 */
[----:B------:R-:W1:Y:S01]  /*2300*/  LDCU.64 UR4, c[0x0][0x4c0] ;  /* 0x00009800ff0477ac */ /* 0x000e620008000a00 */
[----:B------:R-:W-:Y:S02]  /*2310*/  UIADD3 UR15, UPT, UPT, UR57, 0x20, URZ ;  /* 0x00000020390f7890 */ /* 0x000fe4000fffe0ff */
[----:B------:R-:W-:Y:S01]  /*2320*/  UIADD3 UR16, UPT, UPT, UR57, 0x18, URZ ;  /* 0x0000001839107890 */ /* 0x000fe2000fffe0ff */
[----:B------:R-:W3:Y:S03]  /*2330*/  LDCU.64 UR8, c[0x0][0x4f0] ;  /* 0x00009e00ff0877ac */ /* 0x000ee60008000a00 */
[----:B------:R-:W-:Y:S01]  /*2340*/  MOV R19, UR15 ;  /* 0x0000000f00137c02 */ /* 0x000fe20008000f00 */
[----:B------:R-:W-:Y:S01]  /*2350*/  UIADD3 UR15, UPT, UPT, UR57, 0x38, URZ ;  /* 0x00000038390f7890 */ /* 0x000fe2000fffe0ff */
[----:B------:R-:W-:Y:S01]  /*2360*/  IMAD.U32 R20, RZ, RZ, UR16 ;  /* 0x00000010ff147e24 */ /* 0x000fe2000f8e00ff */
[----:B------:R-:W-:Y:S01]  /*2370*/  UIADD3 UR16, UPT, UPT, UR57, 0x30, URZ ;  /* 0x0000003039107890 */ /* 0x000fe2000fffe0ff */
[----:B------:R-:W4:Y:S03]  /*2380*/  LDCU UR14, c[0x0][0x4c8] ;  /* 0x00009900ff0e77ac */ /* 0x000f260008000800 */
[----:B------:R-:W-:Y:S01]  /*2390*/  IMAD.U32 R16, RZ, RZ, UR15 ;  /* 0x0000000fff107e24 */ /* 0x000fe2000f8e00ff */
[----:B-1----:R-:W-:Y:S01]  /*23a0*/  UIMAD UR15, UR46, UR4, UR13 ;  /* 0x000000042e0f72a4 */ /* 0x002fe2000f8e020d */
[----:B------:R-:W-:Y:S01]  /*23b0*/  MOV R17, UR16 ;  /* 0x0000001000117c02 */ /* 0x000fe20008000f00 */
[----:B------:R-:W-:-:S02]  /*23c0*/  UIMAD UR17, UR56, UR4, UR13 ;  /* 0x00000004381172a4 */ /* 0x000fc4000f8e020d */
[----:B------:R-:W-:Y:S02]  /*23d0*/  UIMAD UR16, UR54, UR4, UR13 ;  /* 0x00000004361072a4 */ /* 0x000fe4000f8e020d */
[----:B------:R-:W-:Y:S01]  /*23e0*/  IMAD.U32 R53, RZ, RZ, UR15 ;  /* 0x0000000fff357e24 */ /* 0x000fe2000f8e00ff */
[----:B------:R-:W-:Y:S01]  /*23f0*/  UIMAD UR15, UR53, UR4, UR13 ;  /* 0x00000004350f72a4 */ /* 0x000fe2000f8e020d */
[----:B------:R-:W-:Y:S01]  /*2400*/  MOV R49, UR17 ;  /* 0x0000001100317c02 */ /* 0x000fe20008000f00 */
[----:B------:R-:W-:Y:S01]  /*2410*/  UIMAD UR17, UR52, UR4, UR13 ;  /* 0x00000004341172a4 */ /* 0x000fe2000f8e020d */
[----:B------:R-:W-:Y:S01]  /*2420*/  IMAD.U32 R45, RZ, RZ, UR16 ;  /* 0x00000010ff2d7e24 */ /* 0x000fe2000f8e00ff */
[----:B------:R-:W-:Y:S02]  /*2430*/  UIMAD UR16, UR50, UR4, UR13 ;  /* 0x00000004321072a4 */ /* 0x000fe4000f8e020d */
[----:B------:R-:W-:Y:S01]  /*2440*/  MOV R41, UR15 ;  /* 0x0000000f00297c02 */ /* 0x000fe20008000f00 */
[----:B------:R-:W-:Y:S01]  /*2450*/  UIMAD UR15, UR49, UR4, UR13 ;  /* 0x00000004310f72a4 */ /* 0x000fe2000f8e020d */
[----:B------:R-:W-:Y:S01]  /*2460*/  IMAD.U32 R37, RZ, RZ, UR17 ;  /* 0x00000011ff257e24 */ /* 0x000fe2000f8e00ff */
[----:B------:R-:W-:Y:S01]  /*2470*/  UIMAD UR4, UR48, UR4, UR13 ;  /* 0x00000004300472a4 */ /* 0x000fe2000f8e020d */
[----:B------:R-:W-:Y:S01]  /*2480*/  MOV R33, UR16 ;  /* 0x0000001000217c02 */ /* 0x000fe20008000f00 */
[----:B---3--:R-:W-:-:S02]  /*2490*/  UIMAD UR13, UR41, UR5, UR8 ;  /* 0x00000005290d72a4 */ /* 0x008fc4000f8e0208 */
        /* <DEDUP_REMOVED lines=11> */
[----:B------:R-:W-:-:S02]  /*2550*/  UIMAD UR13, UR33, UR5, UR8 ;  /* 0x00000005210d72a4 */ /* 0x000fc4000f8e0208 */
[----:B------:R-:W-:Y:S01]  /*2560*/  UIADD3 UR11, UPT, UPT, UR57, 0x10, URZ ;  /* 0x00000010390b7890 */ /* 0x000fe2000fffe0ff */
[----:B------:R-:W-:Y:S01]  /*2570*/  MOV R32, UR15 ;  /* 0x0000000f00207c02 */ /* 0x000fe20008000f00 */
[----:B------:R-:W-:Y:S01]  /*2580*/  IMAD.U32 R36, RZ, RZ, UR4 ;  /* 0x00000004ff247e24 */ /* 0x000fe2000f8e00ff */
[----:B------:R-:W-:Y:S01]  /*2590*/  UIMAD UR4, UR32, UR5, UR8 ;  /* 0x00000005200472a4 */ /* 0x000fe2000f8e0208 */
[----:B------:R-:W-:Y:S01]  /*25a0*/  IMAD.U32 R28, RZ, RZ, UR13 ;  /* 0x0000000dff1c7e24 */ /* 0x000fe2000f8e00ff */
[----:B----4-:R-:W-:Y:S01]  /*25b0*/  UIMAD UR5, UR30, UR14, UR9 ;  /* 0x0000000e1e0572a4 */ /* 0x010fe2000f8e0209 */
[----:B------:R-:W-:Y:S01]  /*25c0*/  MOV R21, UR11 ;  /* 0x0000000b00157c02 */ /* 0x000fe20008000f00 */
[----:B------:R-:W-:Y:S02]  /*25d0*/  UIMAD UR8, UR29, UR14, UR9 ;  /* 0x0000000e1d0872a4 */ /* 0x000fe4000f8e0209 */
[----:B-----5:R-:W-:Y:S01]  /*25e0*/  MOV R24, UR4 ;  /* 0x0000000400187c02 */ /* 0x020fe20008000f00 */
[----:B------:R-:W-:Y:S01]  /*25f0*/  UIMAD UR4, UR28, UR14, UR9 ;  /* 0x0000000e1c0472a4 */ /* 0x000fe2000f8e0209 */
[----:B------:R-:W-:Y:S01]  /*2600*/  IMAD.U32 R51, RZ, RZ, UR5 ;  /* 0x00000005ff337e24 */ /* 0x000fe2000f8e00ff */
[----:B------:R-:W-:Y:S01]  /*2610*/  UIMAD UR5, UR12, UR14, UR9 ;  /* 0x0000000e0c0572a4 */ /* 0x000fe2000f8e0209 */
[----:B------:R-:W-:Y:S01]  /*2620*/  MOV R47, UR8 ;  /* 0x00000008002f7c02 */ /* 0x000fe20008000f00 */
[----:B------:R-:W-:-:S02]  /*2630*/  UIADD3 UR11, UPT, UPT, UR57, 0x28, URZ ;  /* 0x00000028390b7890 */ /* 0x000fc4000fffe0ff */
        /* <DEDUP_REMOVED lines=9> */
[----:B------:R-:W-:Y:S01]  /*26d0*/  UIADD3 UR11, UPT, UPT, UR57, 0x40, URZ ;  /* 0x00000040390b7890 */ /* 0x000fe2000fffe0ff */
[----:B------:R-:W-:Y:S01]  /*26e0*/  IMAD.U32 R35, RZ, RZ, UR8 ;  /* 0x00000008ff237e24 */ /* 0x000fe2000f8e00ff */
[----:B------:R-:W-:Y:S01]  /*26f0*/  UMOV UR6, URZ ;  /* 0x000000ff00067c82 */ /* 0x000fe20008000000 */
[----:B------:R-:W-:Y:S01]  /*2700*/  UMOV UR5, URZ ;  /* 0x000000ff00057c82 */ /* 0x000fe20008000000 */
[----:B------:R-:W-:Y:S01]  /*2710*/  IMAD.U32 R23, RZ, RZ, UR4 ;  /* 0x00000004ff177e24 */ /* 0x000fe2000f8e00ff */
[----:B------:R-:W-:Y:S01]  /*2720*/  UMOV UR4, URZ ;  /* 0x000000ff00047c82 */ /* 0x000fe20008000000 */
[----:B------:R-:W-:Y:S01]  /*2730*/  IMAD.U32 R0, RZ, RZ, UR6 ;  /* 0x00000006ff007e24 */ /* 0x000fe2000f8e00ff */
[----:B------:R-:W-:Y:S01]  /*2740*/  MOV R3, UR4 ;  /* 0x0000000400037c02 */ /* 0x000fe20008000f00 */
[----:B------:R-:W-:Y:S01]  /*2750*/  IMAD.U32 R2, RZ, RZ, UR5 ;  /* 0x00000005ff027e24 */ /* 0x000fe2000f8e00ff */
[----:B------:R-:W-:Y:S01]  /*2760*/  MOV R15, UR11 ;  /* 0x0000000b000f7c02 */ /* 0x000fe20008000f00 */
[----:B------:R-:W1:Y:S01]  /*2770*/  LDCU UR7, c[0x0][0x4cc] ;  /* 0x00009980ff0777ac */ /* 0x000e620008000800 */
[----:B------:R-:W-:-:S02]  /*2780*/  UIADD3 UR59, UPT, UPT, UR57, 0x50, URZ ;  /* 0x00000050393b7890 */ /* 0x000fc4000fffe0ff */
[----:B------:R-:W-:Y:S02]  /*2790*/  UIADD3 UR51, UPT, UPT, UR57, 0x58, URZ ;  /* 0x0000005839337890 */ /* 0x000fe4000fffe0ff */
[----:B------:R-:W-:Y:S02]  /*27a0*/  UIADD3 UR43, UPT, UPT, UR57, 0x60, URZ ;  /* 0x00000060392b7890 */ /* 0x000fe4000fffe0ff */
[----:B------:R-:W-:Y:S02]  /*27b0*/  UIADD3 UR35, UPT, UPT, UR57, 0x68, URZ ;  /* 0x0000006839237890 */ /* 0x000fe4000fffe0ff */
[----:B------:R-:W-:Y:S02]  /*27c0*/  UIADD3 UR27, UPT, UPT, UR57, 0x70, URZ ;  /* 0x00000070391b7890 */ /* 0x000fe4000fffe0ff */
[----:B------:R-:W-:Y:S01]  /*27d0*/  UIADD3 UR11, UPT, UPT, UR57, 0x78, URZ ;  /* 0x00000078390b7890 */ /* 0x000fe2000fffe0ff */
[----:B------:R-:W-:-:S11]  /*27e0*/  UMOV UR10, UR39 ;  /* 0x00000027000a7c82 */ /* 0x000fd60008000000 */
.L_x_28:
[----:B------:R-:W-:Y:S01]  /*27f0*/  @!P6 MOV R62, 0xc000 ;  /* 0x0000c000003ee802 */ /* 0x000fe20000000f00 */
[----:B------:R-:W-:Y:S06]  /*2800*/  ULEA UR4, UR10, UR31, 0x3 ;  /* 0x0000001f0a047291 */ /* 0x000fec000f8e18ff */
[----:B------:R-:W-:Y:S01]  /*2810*/  MOV R69, UR4 ;  /* 0x0000000400457c02 */ /* 0x000fe20008000f00 */
[----:B--2---:R-:W-:Y:S06]  /*2820*/  @P3 BRA `(.L_x_23) ;  /* 0x0000000000103947 */ /* 0x004fec0003800000 */
[----:B------:R-:W-:Y:S02]  /*2830*/  R2UR UR4, R69 ;  /* 0x00000000450472ca */ /* 0x000fe400000e0000 */
[----:B------:R-:W-:Y:S11]  /*2840*/  SHF.L.U32 R63, R12, 0x1f, RZ ;  /* 0x0000001f0c3f7819 */ /* 0x000ff600000006ff */
[----:B------:R-:W2:Y:S02]  /*2850*/  SYNCS.PHASECHK.TRANS64.TRYWAIT P0, [UR4+0x20], R63 ;  /* 0x0000203fff0075a7 */ /* 0x000ea40008001104 */
[----:B--2---:R-:W-:Y:S05]  /*2860*/  @!P0 BRA `(.L_x_24) ;  /* 0x000000ac001c8947 */ /* 0x004fea0003800000 */
.L_x_23:
[----:B------:R-:W-:Y:S11]  /*2870*/  R2UR UR4, R69 ;  /* 0x00000000450472ca */ /* 0x000ff600000e0000 */
[----:B------:R-:W-:Y:S02]  /*2880*/  @!UPT UIADD3 URZ, UPT, UPT, URZ, URZ, URZ ;  /* 0x000000fffffff290 */ /* 0x000fe4000fffe0ff */
[----:B------:R3:W-:Y:S01]  /*2890*/  @!P6 SYNCS.ARRIVE.TRANS64 RZ, [UR4], R62 ;  /* 0x0000003effffe9a7 */ /* 0x0007e20008000004 */
[----:B------:R-:W-:Y:S04]  /*28a0*/  ULOP3.LUT UR4, UR63, 0x2, URZ, 0xfc, !UPT ;  /* 0x000000023f047892 */ /* 0x000fe8000f8efcff */
[----:B------:R-:W-:Y:S09]  /*28b0*/  UISETP.NE.AND UP0, UPT, UR4, 0x2, UPT ;  /* 0x000000020400788c */ /* 0x000ff2000bf05270 */
[----:B------:R-:W-:Y:S05]  /*28c0*/  BRA.U UP0, `(.L_x_25) ;  /* 0x0000000100047547 */ /* 0x000fea000b800000 */
[----:B-1----:R-:W-:Y:S05]  /*28d0*/  BPT.TRAP 0x1 ;  /* 0x000000040000795c */ /* 0x002fea0000300000 */
.L_x_25:
[----:B------:R-:W-:Y:S04]  /*28e0*/  BSSY.RECONVERGENT B0, `(.L_x_26) ;  /* 0x0000003000007945 */ /* 0x000fe80003800200 */
[----:B------:R-:W-:Y:S05]  /*28f0*/  @P5 BRA `(.L_x_27) ;  /* 0x0000000000045947 */ /* 0x000fea0003800000 */
[----:B-1----:R-:W-:Y:S05]  /*2900*/  BPT.TRAP 0x1 ;  /* 0x000000040000795c */ /* 0x002fea0000300000 */
.L_x_27:
[----:B-1----:R-:W-:Y:S05]  /*2910*/  BSYNC.RECONVERGENT B0 ;  /* 0x0000000000007941 */ /* 0x002fea0003800200 */
.L_x_26:
[----:B------:R-:W-:Y:S02]  /*2920*/  ELECT P1, URZ, PT ;  /* 0x0000000000ff782f */ /* 0x000fe40003820000 */
[----:B------:R-:W-:Y:S01]  /*2930*/  R2UR UR41, R69 ;  /* 0x00000000452972ca */ /* 0x000fe200000e0000 */
[----:B------:R-:W1:Y:S01]  /*2940*/  LDCU.64 UR4, c[0x0][0x4f8] ;  /* 0x00009f00ff0477ac */ /* 0x000e620008000a00 */
[----:B------:R-:W-:Y:S01]  /*2950*/  R2UR UR60, R0 ;  /* 0x00000000003c72ca */ /* 0x000fe200000e0000 */
[----:B------:R-:W-:Y:S01]  /*2960*/  VIADD R10, R10, 0x1 ;  /* 0x000000010a0a7836 */ /* 0x000fe20000000000 */
[----:B------:R-:W-:Y:S01]  /*2970*/  R2UR UR61, R2 ;  /* 0x00000000023d72ca */ /* 0x000fe200000e0000 */
[----:B------:R-:W4:Y:S01]  /*2980*/  LDCU.64 UR8, c[0x0][0x4d0] ;  /* 0x00009a00ff0877ac */ /* 0x000f220008000a00 */
[----:B------:R-:W-:Y:S02]  /*2990*/  R2UR UR62, R3 ;  /* 0x00000000033e72ca */ /* 0x000fe400000e0000 */
[----:B------:R-:W-:Y:S01]  /*29a0*/  MOV.SPILL R2, UR43 ;  /* 0x0000002b00027c02 */ /* 0x000fe20009000f00 */
[----:B------:R-:W5:Y:S01]  /*29b0*/  LDCU UR6, c[0x0][0x500] ;  /* 0x0000a000ff0677ac */ /* 0x000f620008000800 */
[----:B------:R-:W-:Y:S02]  /*29c0*/  R2UR UR43, R53 ;  /* 0x00000000352b72ca */ /* 0x000fe400000e0000 */
[----:B------:R-:W-:Y:S01]  /*29d0*/  @P1 IADD3 R69, P0, PT, R66, 0x80, RZ ;  /* 0x0000008042451810 */ /* 0x000fe20007f1e0ff */
[----:B------:R-:W-:Y:S01]  /*29e0*/  UIADD3 UR12, UPT, UPT, UR10, 0x1, URZ ;  /* 0x000000010a0c7890 */ /* 0x000fe2000fffe0ff */
[----:B------:R-:W-:Y:S01]  /*29f0*/  R2UR UR44, R52 ;  /* 0x00000000342c72ca */ /* 0x000fe200000e0000 */
[----:B------:R-:W-:Y:S01]  /*2a00*/  UMOV UR74, 0x0 ;  /* 0x00000000004a7882 */ /* 0x000fe20000000000 */
[----:B------:R-:W-:Y:S01]  /*2a10*/  @P1 R2UR UR14, R69 ;  /* 0x00000000450e12ca */ /* 0x000fe200000e0000 */
[--C-:B------:R-:W-:Y:S01]  /*2a20*/  @P1 IMAD.X R0, RZ, RZ, R67.reuse, P0 ;  /* 0x000000ffff001224 */ /* 0x100fe200000e0643 */
[----:B------:R-:W-:Y:S01]  /*2a30*/  UISETP.NE.AND UP0, UPT, UR12, 0x4, UPT ;  /* 0x000000040c00788c */ /* 0x000fe2000bf05270 */
[----:B------:R-:W-:Y:S01]  /*2a40*/  R2UR UR45, R51 ;  /* 0x00000000332d72ca */ /* 0x000fe200000e0000 */
[----:B------:R-:W-:Y:S01]  /*2a50*/  UMOV UR75, 0x10000000 ;  /* 0x10000000004b7882 */ /* 0x000fe20000000000 */
[----:B------:R-:W-:Y:S01]  /*2a60*/  R2UR UR46, R54 ;  /* 0x00000000362e72ca */ /* 0x000fe200000e0000 */
[----:B------:R-:W-:Y:S01]  /*2a70*/  USEL UR15, URZ, 0x1, UP0 ;  /* 0x00000001ff0f7887 */ /* 0x000fe20008000000 */
[----:B------:R-:W-:Y:S01]  /*2a80*/  @P1 R2UR UR13, R0 ;  /* 0x00000000000d12ca */ /* 0x000fe200000e0000 */
[----:B------:R-:W-:Y:S01]  /*2a90*/  @P1 IMAD.SHL.U32 R0, R8, 0x40, RZ ;  /* 0x0000004008001824 */ /* 0x000fe200078e00ff */
[----:B------:R-:W-:Y:S01]  /*2aa0*/  USEL UR39, UR12, URZ, UP0 ;  /* 0x000000ff0c277287 */ /* 0x000fe20008000000 */
[----:B------:R-:W-:Y:S01]  /*2ab0*/  MOV.SPILL R65, UR51 ;  /* 0x0000003300417c02 */ /* 0x000fe20009000f00 */
[----:B-1----:R-:W-:Y:S01]  /*2ac0*/  UIMAD UR4, UR60, UR7, UR4 ;  /* 0x000000073c0472a4 */ /* 0x002fe2000f8e0204 */
[----:B------:R-:W-:Y:S01]  /*2ad0*/  LOP3.LUT R12, R12, UR15, RZ, 0x3c, !PT ;  /* 0x0000000f0c0c7c12 */ /* 0x000fe2000f8e3cff */
[----:B----4-:R-:W-:Y:S01]  /*2ae0*/  UIMAD UR5, UR61, UR8, UR5 ;  /* 0x000000083d0572a4 */ /* 0x010fe2000f8e0205 */
[----:B------:R-:W-:Y:S01]  /*2af0*/  IMAD.U32 R74, RZ, RZ, UR14 ;  /* 0x0000000eff4a7e24 */ /* 0x000fe2000f8e00ff */
[----:B-----5:R-:W-:Y:S01]  /*2b00*/  UIMAD UR6, UR62, UR9, UR6 ;  /* 0x000000093e0672a4 */ /* 0x020fe2000f8e0206 */
[----:B------:R-:W-:Y:S01]  /*2b10*/  @P1 R2UR UR42, R0 ;  /* 0x00000000002a12ca */ /* 0x000fe200000e0000 */
[----:B------:R-:W-:Y:S01]  /*2b20*/  ULEA UR5, UR5, UR4, 0x5 ;  /* 0x0000000405057291 */ /* 0x000fe2000f8e28ff */
[----:B------:R-:W-:Y:S01]  /*2b30*/  SHF.L.U32 R0, R12, 0x1f, RZ ;  /* 0x0000001f0c007819 */ /* 0x000fe200000006ff */
[----:B------:R-:W-:Y:S01]  /*2b40*/  ULEA UR12, UR39, UR31, 0x3 ;  /* 0x0000001f270c7291 */ /* 0x000fe2000f8e18ff */
[----:B------:R-:W-:Y:S01]  /*2b50*/  IMAD.U32 R75, RZ, RZ, UR13 ;  /* 0x0000000dff4b7e24 */ /* 0x000fe2000f8e00ff */
[----:B------:R-:W-:Y:S01]  /*2b60*/  @P1 R2UR UR8, R74 ;  /* 0x000000004a0812ca */ /* 0x000fe200000e0000 */
[----:B------:R-:W-:Y:S01]  /*2b70*/  ULEA UR4, UR10, UR31, 0xe ;  /* 0x0000001f0a047291 */ /* 0x000fe2000f8e70ff */
[----:B------:R-:W-:Y:S01]  /*2b80*/  R2UR UR51, R49 ;  /* 0x00000000313372ca */ /* 0x000fe200000e0000 */
[----:B------:R-:W-:Y:S01]  /*2b90*/  ULEA UR5, UR6, UR5, 0xa ;  /* 0x0000000506057291 */ /* 0x000fe2000f8e50ff */
[----:B------:R-:W-:Y:S01]  /*2ba0*/  @P1 R2UR UR9, R75 ;  /* 0x000000004b0912ca */ /* 0x000fe200000e0000 */
[----:B------:R-:W-:Y:S01]  /*2bb0*/  UIADD3 UR40, UPT, UPT, UR4, 0x8800, URZ ;  /* 0x0000880004287890 */ /* 0x000fe2000fffe0ff */
[----:B------:R-:W-:Y:S01]  /*2bc0*/  R2UR UR52, R48 ;  /* 0x00000000303472ca */ /* 0x000fe200000e0000 */
[----:B------:R-:W-:Y:S01]  /*2bd0*/  UPRMT UR5, UR5, 0x5410, URZ ;  /* 0x0000541005057896 */ /* 0x000fe200080000ff */
[----:B------:R1:W4:Y:S01]  /*2be0*/  SYNCS.PHASECHK.TRANS64.TRYWAIT P3, [UR12+0x20], R0 ;  /* 0x00002000ff0075a7 */ /* 0x000322000806110c */
[----:B------:R-:W-:Y:S01]  /*2bf0*/  UMOV UR12, UR42 ;  /* 0x0000002a000c7c82 */ /* 0x000fe20008000000 */
[----:B------:R-:W-:Y:S01]  /*2c00*/  UIADD3 UR16, UPT, UPT, UR4, 0x8c00, URZ ;  /* 0x00008c0004107890 */ /* 0x000fe2000fffe0ff */
[----:B------:R-:W-:Y:S01]  /*2c10*/  R2UR UR53, R47 ;  /* 0x000000002f3572ca */ /* 0x000fe200000e0000 */
[----:B------:R-:W-:Y:S01]  /*2c20*/  UIADD3 UR18, UPT, UPT, UR12, 0x20, URZ ;  /* 0x000000200c127890 */ /* 0x000fe2000fffe0ff */
[----:B------:R-:W-:Y:S01]  /*2c30*/  R2UR UR54, R50 ;  /* 0x00000000323672ca */ /* 0x000fe200000e0000 */
[----:B------:R-:W-:Y:S01]  /*2c40*/  UMOV UR19, UR43 ;  /* 0x0000002b00137c82 */ /* 0x000fe20008000000 */
[----:B------:R-:W-:Y:S01]  /*2c50*/  UIADD3 UR48, UPT, UPT, UR4, 0x9000, URZ ;  /* 0x0000900004307890 */ /* 0x000fe2000fffe0ff */
[----:B------:R-:W-:Y:S01]  /*2c60*/  R2UR UR68, R44 ;  /* 0x000000002c4472ca */ /* 0x000fe200000e0000 */
[----:B------:R5:W-:Y:S01]  /*2c70*/  UTMALDG.5D.IM2COL [UR40], [UR8], UR5 ;  /* 0x00000028080073b4 */ /* 0x000be20008060005 */
[----:B------:R-:W-:Y:S01]  /*2c80*/  UMOV UR15, UR44 ;  /* 0x0000002c000f7c82 */ /* 0x000fe20008000000 */
        /* <DEDUP_REMOVED lines=8> */
[----:B------:R3:W-:Y:S01]  /*2d10*/  UTMALDG.5D.IM2COL [UR16], [UR8], UR5 ;  /* 0x00000010080073b4 */ /* 0x0007e20008060005 */
[----:B------:R-:W-:Y:S01]  /*2d20*/  UMOV UR50, UR12 ;  /* 0x0000000c00327c82 */ /* 0x000fe20008000000 */
[----:B------:R-:W-:Y:S01]  /*2d30*/  R2UR UR69, R43 ;  /* 0x000000002b4572ca */ /* 0x000fe200000e0000 */
[----:B------:R-:W-:Y:S01]  /*2d40*/  UIADD3 UR64, UPT, UPT, UR4, 0x9800, URZ ;  /* 0x0000980004407890 */ /* 0x000fe2000fffe0ff */
[----:B------:R-:W-:Y:S01]  /*2d50*/  R2UR UR70, R46 ;  /* 0x000000002e4672ca */ /* 0x000fe200000e0000 */
[----:B------:R-:W-:Y:S01]  /*2d60*/  UMOV UR65, UR13 ;  /* 0x0000000d00417c82 */ /* 0x000fe20008000000 */
[----:B------:R-:W-:Y:S01]  /*2d70*/  UMOV UR66, UR12 ;  /* 0x0000000c00427c82 */ /* 0x000fe20008000000 */
[----:B------:R-:W-:Y:S01]  /*2d80*/  UIADD3 UR56, UPT, UPT, UR4, 0xa800, URZ ;  /* 0x0000a80004387890 */ /* 0x000fe2000fffe0ff */
[----:B------:R1:W-:Y:S01]  /*2d90*/  UTMALDG.5D.IM2COL [UR48], [UR8], UR5 ;  /* 0x00000030080073b4 */ /* 0x0003e20008060005 */
[----:B------:R-:W-:Y:S01]  /*2da0*/  UMOV UR15, UR52 ;  /* 0x00000034000f7c82 */ /* 0x000fe20008000000 */
[----:B------:R-:W-:Y:S01]  /*2db0*/  UMOV UR14, UR53 ;  /* 0x00000035000e7c82 */ /* 0x000fe20008000000 */
[----:B------:R-:W-:Y:S01]  /*2dc0*/  UMOV UR6, UR54 ;  /* 0x0000003600067c82 */ /* 0x000fe20008000000 */
[----:B--2---:R-:W-:Y:S01]  /*2dd0*/  MOV.SPILL R63, UR67 ;  /* 0x00000043003f7c02 */ /* 0x004fe20009000f00 */
[----:B------:R-:W-:Y:S01]  /*2de0*/  UMOV UR57, UR13 ;  /* 0x0000000d00397c82 */ /* 0x000fe20008000000 */
[----:B------:R-:W-:Y:S01]  /*2df0*/  R2UR UR67, R45 ;  /* 0x000000002d4372ca */ /* 0x000fe200000e0000 */
[----:B------:R-:W-:Y:S01]  /*2e00*/  UMOV UR58, UR12 ;  /* 0x0000000c003a7c82 */ /* 0x000fe20008000000 */
[----:B------:R-:W-:Y:S01]  /*2e10*/  MOV.SPILL R61, UR59 ;  /* 0x0000003b003d7c02 */ /* 0x000fe20009000f00 */
[----:B------:R-:W-:Y:S01]  /*2e20*/  UMOV UR34, UR12 ;  /* 0x0000000c00227c82 */ /* 0x000fe20008000000 */
[----:B------:R-:W-:Y:S01]  /*2e30*/  R2UR UR59, R55 ;  /* 0x00000000373b72ca */ /* 0x000fe200000e0000 */
[----:B------:R-:W-:Y:S01]  /*2e40*/  UMOV UR26, UR12 ;  /* 0x0000000c001a7c82 */ /* 0x000fe20008000000 */
[----:B------:R-:W-:Y:S02]  /*2e50*/  MOV.SPILL R72, UR62 ;  /* 0x0000003e00487c02 */ /* 0x000fe40009000f00 */
[----:B------:R-:W-:Y:S02]  /*2e60*/  MOV.SPILL R71, UR61 ;  /* 0x0000003d00477c02 */ /* 0x000fe40009000f00 */
[----:B------:R-:W-:Y:S02]  /*2e70*/  MOV.SPILL R70, UR60 ;  /* 0x0000003c00467c02 */ /* 0x000fe40009000f00 */
[----:B------:R-:W-:Y:S02]  /*2e80*/  R2UR UR60, R36 ;  /* 0x00000000243c72ca */ /* 0x000fe400000e0000 */
[----:B------:R-:W-:Y:S02]  /*2e90*/  R2UR UR61, R35 ;  /* 0x00000000233d72ca */ /* 0x000fe400000e0000 */
[----:B------:R-:W-:Y:S01]  /*2ea0*/  R2UR UR62, R38 ;  /* 0x00000000263e72ca */ /* 0x000fe200000e0000 */
[----:B-----5:R-:W-:Y:S01]  /*2eb0*/  UIADD3 UR40, UPT, UPT, UR4, 0xa000, URZ ;  /* 0x0000a00004287890 */ /* 0x020fe2000fffe0ff */
[----:B------:R-:W-:Y:S01]  /*2ec0*/  R2UR UR43, R41 ;  /* 0x00000000292b72ca */ /* 0x000fe200000e0000 */
[----:B------:R-:W-:Y:S01]  /*2ed0*/  UMOV UR41, UR13 ;  /* 0x0000000d00297c82 */ /* 0x000fe20008000000 */
[----:B------:R-:W-:Y:S01]  /*2ee0*/  R2UR UR44, R40 ;  /* 0x00000000282c72ca */ /* 0x000fe200000e0000 */
[----:B------:R-:W-:Y:S01]  /*2ef0*/  UMOV UR42, UR12 ;  /* 0x0000000c002a7c82 */ /* 0x000fe20008000000 */
[----:B------:R-:W-:Y:S02]  /*2f00*/  R2UR UR45, R39 ;  /* 0x00000000272d72ca */ /* 0x000fe400000e0000 */
[----:B------:R-:W-:Y:S02]  /*2f10*/  R2UR UR46, R42 ;  /* 0x000000002a2e72ca */ /* 0x000fe400000e0000 */
[----:B------:R-:W-:Y:S01]  /*2f20*/  MOV.SPILL R69, UR59 ;  /* 0x0000003b00457c02 */ /* 0x000fe20009000f00 */
[----:B---3--:R-:W-:Y:S01]  /*2f30*/  UIADD3 UR16, UPT, UPT, UR4, 0x9400, URZ ;  /* 0x0000940004107890 */ /* 0x008fe2000fffe0ff */
[----:B------:R-:W-:Y:S01]  /*2f40*/  R2UR UR59, R37 ;  /* 0x00000000253b72ca */ /* 0x000fe200000e0000 */
[----:B------:R-:W-:Y:S01]  /*2f50*/  UMOV UR19, UR51 ;  /* 0x0000003300137c82 */ /* 0x000fe20008000000 */
[----:B------:R-:W-:Y:S01]  /*2f60*/  UMOV UR20, UR15 ;  /* 0x0000000f00147c82 */ /* 0x000fe20008000000 */
[----:B------:R-:W-:Y:S01]  /*2f70*/  UMOV UR21, UR14 ;  /* 0x0000000e00157c82 */ /* 0x000fe20008000000 */
[----:B------:R-:W-:Y:S01]  /*2f80*/  UMOV UR22, UR6 ;  /* 0x0000000600167c82 */ /* 0x000fe20008000000 */
[----:B------:R-:W-:Y:S01]  /*2f90*/  UMOV UR15, UR68 ;  /* 0x00000044000f7c82 */ /* 0x000fe20008000000 */
[----:B------:R-:W-:Y:S01]  /*2fa0*/  UMOV UR14, UR69 ;  /* 0x00000045000e7c82 */ /* 0x000fe20008000000 */
[----:B-1----:R-:W-:Y:S01]  /*2fb0*/  R2UR UR51, R29 ;  /* 0x000000001d3372ca */ /* 0x002fe200000e0000 */
[----:B------:R1:W-:Y:S01]  /*2fc0*/  UTMALDG.5D.IM2COL [UR16], [UR8], UR5 ;  /* 0x00000010080073b4 */ /* 0x0003e20008060005 */
[----:B------:R-:W-:Y:S01]  /*2fd0*/  R2UR UR52, R28 ;  /* 0x000000001c3472ca */ /* 0x000fe200000e0000 */
[----:B------:R-:W-:Y:S01]  /*2fe0*/  UIADD3 UR48, UPT, UPT, UR4, 0xb800, URZ ;  /* 0x0000b80004307890 */ /* 0x000fe2000fffe0ff */
[----:B------:R-:W-:Y:S01]  /*2ff0*/  R2UR UR53, R27 ;  /* 0x000000001b3572ca */ /* 0x000fe200000e0000 */
[----:B------:R-:W-:Y:S01]  /*3000*/  UMOV UR6, UR70 ;  /* 0x0000004600067c82 */ /* 0x000fe20008000000 */
[----:B------:R-:W-:Y:S02]  /*3010*/  R2UR UR54, R30 ;  /* 0x000000001e3672ca */ /* 0x000fe400000e0000 */
[----:B------:R-:W-:Y:S01]  /*3020*/  MOV.SPILL R64, UR71 ;  /* 0x0000004700407c02 */ /* 0x000fe20009000f00 */
[----:B------:R2:W-:Y:S01]  /*3030*/  UTMALDG.5D.IM2COL [UR64], [UR8], UR5 ;  /* 0x00000040080073b4 */ /* 0x0005e20008060005 */
[----:B------:R-:W-:Y:S02]  /*3040*/  MOV.SPILL R3, UR47 ;  /* 0x0000002f00037c02 */ /* 0x000fe40009000f00 */
[----:B------:R-:W-:Y:S02]  /*3050*/  R2UR.FILL UR71, R64 ;  /* 0x00000000404772ca */ /* 0x000fe400004e0000 */
[----:B------:R-:W-:Y:S02]  /*3060*/  R2UR.FILL UR47, R3 ;  /* 0x00000000032f72ca */ /* 0x000fe400004e0000 */
[----:B------:R-:W-:Y:S02]  /*3070*/  MOV.SPILL R62, UR63 ;  /* 0x0000003f003e7c02 */ /* 0x000fe40009000f00 */
[----:B------:R-:W-:Y:S02]  /*3080*/  MOV.SPILL R68, UR55 ;  /* 0x0000003700447c02 */ /* 0x000fe40009000f00 */
[----:B------:R-:W-:Y:S02]  /*3090*/  R2UR.FILL UR63, R62 ;  /* 0x000000003e3f72ca */ /* 0x000fe400004e0000 */
[----:B------:R-:W-:Y:S01]  /*30a0*/  R2UR.FILL UR55, R68 ;  /* 0x00000000443772ca */ /* 0x000fe200004e0000 */
[----:B-1----:R-:W-:Y:S01]  /*30b0*/  UIADD3 UR16, UPT, UPT, UR4, 0x9c00, URZ ;  /* 0x00009c0004107890 */ /* 0x002fe2000fffe0ff */
[----:B------:R-:W-:Y:S01]  /*30c0*/  UMOV UR19, UR67 ;  /* 0x0000004300137c82 */ /* 0x000fe20008000000 */
[----:B------:R-:W-:Y:S01]  /*30d0*/  UMOV UR20, UR15 ;  /* 0x0000000f00147c82 */ /* 0x000fe20008000000 */
[----:B------:R-:W-:Y:S01]  /*30e0*/  UMOV UR21, UR14 ;  /* 0x0000000e00157c82 */ /* 0x000fe20008000000 */
[----:B------:R-:W-:Y:S01]  /*30f0*/  UMOV UR22, UR6 ;  /* 0x0000000600167c82 */ /* 0x000fe20008000000 */
[----:B------:R-:W-:Y:S01]  /*3100*/  UMOV UR15, UR44 ;  /* 0x0000002c000f7c82 */ /* 0x000fe20008000000 */
[----:B------:R-:W-:Y:S01]  /*3110*/  UMOV UR14, UR45 ;  /* 0x0000002d000e7c82 */ /* 0x000fe20008000000 */
[----:B--2---:R-:W-:Y:S02]  /*3120*/  R2UR UR67, R33 ;  /* 0x00000000214372ca */ /* 0x004fe400000e0000 */
[----:B------:R1:W-:Y:S01]  /*3130*/  UTMALDG.5D.IM2COL [UR16], [UR8], UR5 ;  /* 0x00000010080073b4 */ /* 0x0003e20008060005 */
[----:B------:R-:W-:Y:S01]  /*3140*/  R2UR UR68, R32 ;  /* 0x00000000204472ca */ /* 0x000fe200000e0000 */
[----:B------:R-:W-:Y:S01]  /*3150*/  UIADD3 UR64, UPT, UPT, UR4, 0xb000, URZ ;  /* 0x0000b00004407890 */ /* 0x000fe2000fffe0ff */
[----:B------:R-:W-:Y:S01]  /*3160*/  R2UR UR69, R31 ;  /* 0x000000001f4572ca */ /* 0x000fe200000e0000 */
[----:B------:R-:W-:Y:S01]  /*3170*/  UMOV UR6, UR46 ;  /* 0x0000002e00067c82 */ /* 0x000fe20008000000 */
[----:B------:R-:W-:Y:S01]  /*3180*/  R2UR UR70, R34 ;  /* 0x00000000224672ca */ /* 0x000fe200000e0000 */
[----:B------:R2:W-:Y:S01]  /*3190*/  UTMALDG.5D.IM2COL [UR40], [UR8], UR5 ;  /* 0x00000028080073b4 */ /* 0x0005e20008060005 */
        /* <DEDUP_REMOVED lines=22> */
[----:B--2---:R-:W-:Y:S02]  /*3300*/  R2UR.FILL UR61, R71 ;  /* 0x00000000473d72ca */ /* 0x004fe400004e0000 */
[----:B------:R1:W-:Y:S01]  /*3310*/  UTMALDG.5D.IM2COL [UR16], [UR8], UR5 ;  /* 0x00000010080073b4 */ /* 0x0003e20008060005 */
[----:B------:R-:W-:Y:S01]  /*3320*/  R2UR.FILL UR60, R70 ;  /* 0x00000000463c72ca */ /* 0x000fe200004e0000 */
[----:B------:R-:W-:Y:S01]  /*3330*/  UMOV UR6, UR70 ;  /* 0x0000004600067c82 */ /* 0x000fe20008000000 */
[----:B------:R-:W-:Y:S02]  /*3340*/  R2UR.FILL UR62, R72 ;  /* 0x00000000483e72ca */ /* 0x000fe400004e0000 */
[----:B------:R-:W-:Y:S01]  /*3350*/  R2UR.FILL UR59, R69 ;  /* 0x00000000453b72ca */ /* 0x000fe200004e0000 */
[----:B------:R2:W-:Y:S08]  /*3360*/  UTMALDG.5D.IM2COL [UR64], [UR8], UR5 ;  /* 0x00000040080073b4 */ /* 0x0005f00008060005 */
[----:B------:R-:W-:Y:S02]  /*3370*/  UMOV UR23, UR60 ;  /* 0x0000003c00177c82 */ /* 0x000fe40008000000 */
[----:B------:R-:W-:Y:S01]  /*3380*/  UMOV UR36, UR23 ;  /* 0x0000001700247c82 */ /* 0x000fe20008000000 */
[----:B------:R-:W-:Y:S01]  /*3390*/  UMOV UR28, UR23 ;  /* 0x00000017001c7c82 */ /* 0x000fe20008000000 */
[----:B------:R-:W-:Y:S04]  /*33a0*/  IMAD.U32 R3, RZ, RZ, UR23 ;  /* 0x00000017ff037e24 */ /* 0x000fe8000f8e00ff */
[----:B------:R-:W-:Y:S05]  /*33b0*/  VIADD R3, R3, 0x1 ;  /* 0x0000000103037836 */ /* 0x000fea0000000000 */
[C---:B------:R-:W-:Y:S04]  /*33c0*/  ISETP.NE.AND P2, PT, R3.reuse, R6, PT ;  /* 0x000000060300720c */ /* 0x040fe80003f45270 */
[----:B------:R-:W-:Y:S01]  /*33d0*/  SEL R3, R3, RZ, P2 ;  /* 0x000000ff03037207 */ /* 0x000fe20001000000 */
        /* <DEDUP_REMOVED lines=9> */
[----:B------:R-:W-:Y:S01]  /*3470*/  UMOV UR68, UR23 ;  /* 0x0000001700447c82 */ /* 0x000fe20008000000 */
[----:B------:R-:W-:Y:S01]  /*3480*/  UMOV UR6, UR54 ;  /* 0x0000003600067c82 */ /* 0x000fe20008000000 */
[----:B------:R-:W-:Y:S01]  /*3490*/  @P1 IADD3 R63, P0, PT, R66, 0x200, RZ ;  /* 0x00000200423f1810 */ /* 0x000fe20007f1e0ff */
[----:B------:R2:W-:Y:S04]  /*34a0*/  UTMALDG.5D.IM2COL [UR48], [UR8], UR5 ;  /* 0x00000030080073b4 */ /* 0x0005e80008060005 */
[----:B------:R-:W-:Y:S01]  /*34b0*/  @P1 IMAD.X R0, RZ, RZ, R67, P0 ;  /* 0x000000ffff001224 */ /* 0x000fe200000e0643 */
        /* <DEDUP_REMOVED lines=9> */
[----:B------:R-:W-:Y:S01]  /*3550*/  UMOV UR52, UR23 ;  /* 0x0000001700347c82 */ /* 0x000fe20008000000 */
[----:B------:R-:W-:Y:S01]  /*3560*/  UMOV UR6, UR46 ;  /* 0x0000002e00067c82 */ /* 0x000fe20008000000 */
[----:B------:R2:W-:Y:S01]  /*3570*/  UTMALDG.5D.IM2COL [UR40], [UR8], UR5 ;  /* 0x00000028080073b4 */ /* 0x0005e20008060005 */
[----:B-1----:R-:W-:Y:S01]  /*3580*/  UIADD3 UR16, UPT, UPT, UR4, 0xc400, URZ ;  /* 0x0000c40004107890 */ /* 0x002fe2000fffe0ff */
[----:B------:R-:W-:Y:S01]  /*3590*/  UMOV UR19, UR43 ;  /* 0x0000002b00137c82 */ /* 0x000fe20008000000 */
[----:B------:R-:W-:Y:S01]  /*35a0*/  UMOV UR20, UR15 ;  /* 0x0000000f00147c82 */ /* 0x000fe20008000000 */
[----:B------:R-:W-:Y:S01]  /*35b0*/  UMOV UR21, UR14 ;  /* 0x0000000e00157c82 */ /* 0x000fe20008000000 */
[----:B------:R-:W-:Y:S01]  /*35c0*/  UMOV UR22, UR6 ;  /* 0x0000000600167c82 */ /* 0x000fe20008000000 */
[----:B------:R-:W-:Y:S01]  /*35d0*/  ULEA UR4, UR10, UR71, 0xd ;  /* 0x000000470a047291 */ /* 0x000fe2000f8e68ff */
[----:B------:R-:W-:Y:S01]  /*35e0*/  @P1 R2UR UR6, R63 ;  /* 0x000000003f0612ca */ /* 0x000fe200000e0000 */
[----:B--2---:R-:W-:Y:S02]  /*35f0*/  UMOV UR44, UR23 ;  /* 0x00000017002c7c82 */ /* 0x004fe40008000000 */
[----:B------:R1:W-:Y:S01]  /*3600*/  UTMALDG.5D.IM2COL [UR16], [UR8], UR5 ;  /* 0x00000010080073b4 */ /* 0x0003e20008060005 */
[----:B------:R-:W-:Y:S01]  /*3610*/  ULEA UR4, UR4, UR31, 0x2 ;  /* 0x0000001f04047291 */ /* 0x000fe2000f8e10ff */
[----:B------:R-:W-:Y:S01]  /*3620*/  R2UR UR43, R21 ;  /* 0x00000000152b72ca */ /* 0x000fe200000e0000 */
[----:B------:R-:W-:Y:S01]  /*3630*/  UMOV UR15, UR61 ;  /* 0x0000003d000f7c82 */ /* 0x000fe20008000000 */
[----:B------:R-:W-:Y:S01]  /*3640*/  UMOV UR10, UR12 ;  /* 0x0000000c000a7c82 */ /* 0x000fe20008000000 */
[----:B------:R-:W-:Y:S02]  /*3650*/  UIADD3 UR56, UPT, UPT, UR4, 0x18800, URZ ;  /* 0x0001880004387890 */ /* 0x000fe4000fffe0ff */
[----:B------:R-:W-:Y:S01]  /*3660*/  UIADD3 UR48, UPT, UPT, UR4, 0x19000, URZ ;  /* 0x0001900004307890 */ /* 0x000fe2000fffe0ff */
[----:B------:R-:W-:Y:S01]  /*3670*/  UMOV UR53, UR15 ;  /* 0x0000000f00357c82 */ /* 0x000fe20008000000 */
[----:B------:R-:W-:Y:S01]  /*3680*/  UIADD3 UR40, UPT, UPT, UR4, 0x19800, URZ ;  /* 0x0001980004287890 */ /* 0x000fe2000fffe0ff */
[----:B------:R-:W-:Y:S01]  /*3690*/  IMAD.U32 R70, RZ, RZ, UR6 ;  /* 0x00000006ff467e24 */ /* 0x000fe2000f8e00ff */
[----:B------:R-:W-:Y:S01]  /*36a0*/  UMOV UR6, UR62 ;  /* 0x0000003e00067c82 */ /* 0x000fe20008000000 */
[----:B------:R-:W-:Y:S01]  /*36b0*/  UMOV UR45, UR15 ;  /* 0x0000000f002d7c82 */ /* 0x000fe20008000000 */
[----:B------:R-:W-:Y:S01]  /*36c0*/  UMOV UR54, UR6 ;  /* 0x0000000600367c82 */ /* 0x000fe20008000000 */
[----:B------:R-:W-:Y:S01]  /*36d0*/  UMOV UR46, UR6 ;  /* 0x00000006002e7c82 */ /* 0x000fe20008000000 */
[----:B------:R-:W-:Y:S01]  /*36e0*/  @P1 R2UR UR72, R70 ;  /* 0x00000000464812ca */ /* 0x000fe200000e0000 */
[----:B------:R-:W-:Y:S01]  /*36f0*/  UIADD3 UR64, UPT, UPT, UR4, 0x1d000, URZ ;  /* 0x0001d00004407890 */ /* 0x000fe2000fffe0ff */
[----:B------:R-:W-:Y:S01]  /*3700*/  UMOV UR69, UR15 ;  /* 0x0000000f00457c82 */ /* 0x000fe20008000000 */
[----:B------:R-:W-:Y:S01]  /*3710*/  UMOV UR70, UR6 ;  /* 0x0000000600467c82 */ /* 0x000fe20008000000 */
[----:B------:R-:W-:Y:S01]  /*3720*/  UIADD3 UR32, UPT, UPT, UR4, 0x1f000, URZ ;  /* 0x0001f00004207890 */ /* 0x000fe2000fffe0ff */
[----:B------:R-:W-:Y:S01]  /*3730*/  UMOV UR37, UR15 ;  /* 0x0000000f00257c82 */ /* 0x000fe20008000000 */
[----:B------:R-:W-:Y:S01]  /*3740*/  UMOV UR38, UR6 ;  /* 0x0000000600267c82 */ /* 0x000fe20008000000 */
[----:B------:R-:W-:Y:S01]  /*3750*/  UIADD3 UR24, UPT, UPT, UR4, 0x1f800, URZ ;  /* 0x0001f80004187890 */ /* 0x000fe2000fffe0ff */
[----:B------:R-:W-:Y:S01]  /*3760*/  UMOV UR29, UR15 ;  /* 0x0000000f001d7c82 */ /* 0x000fe20008000000 */
[----:B------:R-:W-:Y:S01]  /*3770*/  UMOV UR30, UR6 ;  /* 0x00000006001e7c82 */ /* 0x000fe20008000000 */
[----:B------:R-:W-:Y:S01]  /*3780*/  UMOV UR12, UR23 ;  /* 0x00000017000c7c82 */ /* 0x000fe20008000000 */
[----:B------:R-:W-:Y:S01]  /*3790*/  UMOV UR14, UR6 ;  /* 0x00000006000e7c82 */ /* 0x000fe20008000000 */
[----:B-1----:R-:W-:Y:S01]  /*37a0*/  @P1 R2UR UR5, R0 ;  /* 0x00000000000512ca */ /* 0x002fe200000e0000 */
[----:B------:R-:W-:Y:S01]  /*37b0*/  UIADD3 UR16, UPT, UPT, UR4, 0x18c00, URZ ;  /* 0x00018c0004107890 */ /* 0x000fe2000fffe0ff */
[----:B------:R-:W-:Y:S01]  /*37c0*/  IMAD.U32 R0, RZ, RZ, UR15 ;  /* 0x0000000fff007e24 */ /* 0x000fe2000f8e00ff */
[----:B------:R-:W-:Y:S01]  /*37d0*/  UMOV UR8, UR59 ;  /* 0x0000003b00087c82 */ /* 0x000fe20008000000 */
[----:B------:R-:W-:Y:S01]  /*37e0*/  UMOV UR20, UR23 ;  /* 0x0000001700147c82 */ /* 0x000fe20008000000 */
[----:B------:R-:W-:Y:S01]  /*37f0*/  UMOV UR19, UR8 ;  /* 0x0000000800137c82 */ /* 0x000fe20008000000 */
[----:B------:R-:W-:Y:S01]  /*3800*/  UMOV UR21, UR15 ;  /* 0x0000000f00157c82 */ /* 0x000fe20008000000 */
[----:B------:R-:W-:Y:S01]  /*3810*/  UMOV UR22, UR6 ;  /* 0x0000000600167c82 */ /* 0x000fe20008000000 */
[----:B------:R-:W-:Y:S01]  /*3820*/  UMOV UR8, UR51 ;  /* 0x0000003300087c82 */ /* 0x000fe20008000000 */
[----:B------:R-:W-:Y:S02]  /*3830*/  VIADD R0, R0, 0x1 ;  /* 0x0000000100007836 */ /* 0x000fe40000000000 */
[----:B------:R-:W-:Y:S02]  /*3840*/  @P2 IMAD R0, RZ, RZ, UR15 ;  /* 0x0000000fff002e24 */ /* 0x000fe4000f8e02ff */
[----:B------:R-:W-:Y:S01]  /*3850*/  IMAD.U32 R71, RZ, RZ, UR5 ;  /* 0x00000005ff477e24 */ /* 0x000fe2000f8e00ff */
[----:B------:R-:W-:Y:S04]  /*3860*/  UMOV UR5, 0x30000 ;  /* 0x0003000000057882 */ /* 0x000fe80000000000 */
[----:B------:R-:W-:Y:S02]  /*3870*/  @P1 R2UR UR73, R71 ;  /* 0x00000000474912ca */ /* 0x000fe400000e0000 */
[C---:B------:R-:W-:Y:S04]  /*3880*/  ISETP.NE.AND P1, PT, R0.reuse, R4, PT ;  /* 0x000000040000720c */ /* 0x040fe80003f25270 */
[----:B------:R-:W-:Y:S07]  /*3890*/  SEL R0, R0, RZ, P1 ;  /* 0x000000ff00007207 */ /* 0x000fee0000800000 */
[----:B------:R1:W-:Y:S01]  /*38a0*/  UTMALDG.5D.MULTICAST [UR56], [UR72], UR5, desc[UR74] ;  /* 0x00004a38480073b4 */ /* 0x0003e20008021805 */
[----:B------:R2:W-:Y:S01]  /*38b0*/  UTMALDG.5D.MULTICAST [UR16], [UR72], UR5, desc[UR74] ;  /* 0x00004a10480073b4 */ /* 0x0005e20008021805 */
[----:B------:R3:W-:Y:S01]  /*38c0*/  UTMALDG.5D.MULTICAST [UR48], [UR72], UR5, desc[UR74] ;  /* 0x00004a30480073b4 */ /* 0x0007e20008021805 */
[----:B-1----:R-:W-:Y:S01]  /*38d0*/  R2UR UR59, R20 ;  /* 0x00000000143b72ca */ /* 0x002fe200000e0000 */
[----:B------:R-:W-:Y:S01]  /*38e0*/  UIADD3 UR56, UPT, UPT, UR4, 0x1a000, URZ ;  /* 0x0001a00004387890 */ /* 0x000fe2000fffe0ff */
[----:B------:R-:W-:Y:S01]  /*38f0*/  UMOV UR60, UR23 ;  /* 0x00000017003c7c82 */ /* 0x000fe20008000000 */
[----:B------:R-:W-:Y:S01]  /*3900*/  UMOV UR61, UR15 ;  /* 0x0000000f003d7c82 */ /* 0x000fe20008000000 */
[----:B------:R-:W-:Y:S01]  /*3910*/  UMOV UR62, UR6 ;  /* 0x00000006003e7c82 */ /* 0x000fe20008000000 */
[----:B--2---:R-:W-:Y:S01]  /*3920*/  UIADD3 UR16, UPT, UPT, UR4, 0x19400, URZ ;  /* 0x0001940004107890 */ /* 0x004fe2000fffe0ff */
[----:B------:R-:W-:Y:S01]  /*3930*/  UMOV UR19, UR8 ;  /* 0x0000000800137c82 */ /* 0x000fe20008000000 */
[----:B------:R-:W-:Y:S01]  /*3940*/  UMOV UR8, UR43 ;  /* 0x0000002b00087c82 */ /* 0x000fe20008000000 */
[----:B---3--:R-:W-:Y:S06]  /*3950*/  R2UR UR51, R19 ;  /* 0x00000000133372ca */ /* 0x008fec00000e0000 */
[----:B------:R1:W-:Y:S01]  /*3960*/  UTMALDG.5D.MULTICAST [UR16], [UR72], UR5, desc[UR74] ;  /* 0x00004a10480073b4 */ /* 0x0003e20008021805 */
[----:B------:R-:W-:Y:S01]  /*3970*/  UIADD3 UR48, UPT, UPT, UR4, 0x1a800, URZ ;  /* 0x0001a80004307890 */ /* 0x000fe2000fffe0ff */
[----:B------:R2:W-:Y:S01]  /*3980*/  UTMALDG.5D.MULTICAST [UR40], [UR72], UR5, desc[UR74] ;  /* 0x00004a28480073b4 */ /* 0x0005e20008021805 */
[----:B-1----:R-:W-:Y:S01]  /*3990*/  UIADD3 UR16, UPT, UPT, UR4, 0x19c00, URZ ;  /* 0x00019c0004107890 */ /* 0x002fe2000fffe0ff */
[----:B------:R-:W-:Y:S01]  /*39a0*/  UMOV UR19, UR8 ;  /* 0x0000000800137c82 */ /* 0x000fe20008000000 */
[----:B------:R-:W-:Y:S01]  /*39b0*/  UMOV UR8, UR59 ;  /* 0x0000003b00087c82 */ /* 0x000fe20008000000 */
[----:B--2---:R-:W-:Y:S06]  /*39c0*/  R2UR UR43, R18 ;  /* 0x00000000122b72ca */ /* 0x004fec00000e0000 */
        /* <DEDUP_REMOVED lines=27> */
[----:B--2---:R-:W-:Y:S06]  /*3b80*/  R2UR.FILL UR59, R61 ;  /* 0x000000003d3b72ca */ /* 0x004fec00004e0000 */
[----:B------:R1:W-:Y:S01]  /*3b90*/  UTMALDG.5D.MULTICAST [UR16], [UR72], UR5, desc[UR74] ;  /* 0x00004a10480073b4 */ /* 0x0003e20008021805 */
[----:B------:R-:W-:Y:S01]  /*3ba0*/  UIADD3 UR56, UPT, UPT, UR4, 0x1d800, URZ ;  /* 0x0001d80004387890 */ /* 0x000fe2000fffe0ff */
[----:B------:R-:W-:Y:S01]  /*3bb0*/  VIADD R61, R8, 0x1 ;  /* 0x00000001083d7836 */ /* 0x000fe20000000000 */
[----:B------:R2:W-:Y:S01]  /*3bc0*/  UTMALDG.5D.MULTICAST [UR48], [UR72], UR5, desc[UR74] ;  /* 0x00004a30480073b4 */ /* 0x0005e20008021805 */
[----:B-1----:R-:W-:Y:S01]  /*3bd0*/  UIADD3 UR16, UPT, UPT, UR4, 0x1c400, URZ ;  /* 0x0001c40004107890 */ /* 0x002fe2000fffe0ff */
[----:B------:R-:W-:Y:S01]  /*3be0*/  UMOV UR19, UR8 ;  /* 0x0000000800137c82 */ /* 0x000fe20008000000 */
[----:B------:R-:W-:Y:S01]  /*3bf0*/  UMOV UR8, UR43 ;  /* 0x0000002b00087c82 */ /* 0x000fe20008000000 */
[----:B--2---:R-:W-:Y:S06]  /*3c00*/  R2UR.FILL UR51, R65 ;  /* 0x00000000413372ca */ /* 0x004fec00004e0000 */
[----:B------:R1:W-:Y:S01]  /*3c10*/  UTMALDG.5D.MULTICAST [UR16], [UR72], UR5, desc[UR74] ;  /* 0x00004a10480073b4 */ /* 0x0003e20008021805 */
[----:B------:R-:W-:Y:S01]  /*3c20*/  UIADD3 UR48, UPT, UPT, UR4, 0x1e000, URZ ;  /* 0x0001e00004307890 */ /* 0x000fe2000fffe0ff */
[----:B------:R2:W-:Y:S01]  /*3c30*/  UTMALDG.5D.MULTICAST [UR40], [UR72], UR5, desc[UR74] ;  /* 0x00004a28480073b4 */ /* 0x0005e20008021805 */
[----:B-1----:R-:W-:Y:S01]  /*3c40*/  UIADD3 UR16, UPT, UPT, UR4, 0x1cc00, URZ ;  /* 0x0001cc0004107890 */ /* 0x002fe2000fffe0ff */
[----:B------:R-:W-:Y:S01]  /*3c50*/  UMOV UR19, UR8 ;  /* 0x0000000800137c82 */ /* 0x000fe20008000000 */
[----:B------:R-:W-:Y:S01]  /*3c60*/  UIADD3 UR8, UPT, UPT, UR4, 0x20000, URZ ;  /* 0x0002000004087890 */ /* 0x000fe2000fffe0ff */
[----:B--2---:R-:W-:Y:S06]  /*3c70*/  R2UR.FILL UR43, R2 ;  /* 0x00000000022b72ca */ /* 0x004fec00004e0000 */
[----:B------:R1:W-:Y:S01]  /*3c80*/  UTMALDG.5D.MULTICAST [UR16], [UR72], UR5, desc[UR74] ;  /* 0x00004a10480073b4 */ /* 0x0003e20008021805 */
[----:B------:R-:W-:Y:S01]  /*3c90*/  UIADD3 UR40, UPT, UPT, UR4, 0x1e800, URZ ;  /* 0x0001e80004287890 */ /* 0x000fe2000fffe0ff */
[----:B------:R-:W-:Y:S04]  /*3ca0*/  IMAD.U32 R2, RZ, RZ, UR6 ;  /* 0x00000006ff027e24 */ /* 0x000fe8000f8e00ff */
[----:B------:R-:W-:Y:S01]  /*3cb0*/  VIADD R2, R2, 0x1 ;  /* 0x0000000102027836 */ /* 0x000fe20000000000 */
[----:B------:R2:W-:Y:S01]  /*3cc0*/  UTMALDG.5D.MULTICAST [UR64], [UR72], UR5, desc[UR74] ;  /* 0x00004a40480073b4 */ /* 0x0005e20008021805 */
[----:B------:R-:W-:Y:S01]  /*3cd0*/  @P1 IMAD R2, RZ, RZ, UR6 ;  /* 0x00000006ff021e24 */ /* 0x000fe2000f8e02ff */
[----:B------:R-:W-:Y:S04]  /*3ce0*/  ISETP.NE.AND P1, PT, R10, R9, PT ;  /* 0x000000090a00720c */ /* 0x000fe80003f25270 */
[C---:B------:R-:W-:Y:S04]  /*3cf0*/  ISETP.NE.AND P0, PT, R2.reuse, R5, PT ;  /* 0x000000050200720c */ /* 0x040fe80003f05270 */
[----:B------:R-:W-:Y:S09]  /*3d00*/  SEL R2, R2, RZ, P0 ;  /* 0x000000ff02027207 */ /* 0x000ff20000000000 */
[----:B------:R-:W-:Y:S04]  /*3d10*/  @P0 IMAD.MOV R61, RZ, RZ, R8 ;  /* 0x000000ffff3d0224 */ /* 0x000fe800078e0208 */
[----:B------:R-:W-:Y:S01]  /*3d20*/  IMAD.MOV.U32 R8, RZ, RZ, R61 ;  /* 0x000000ffff087224 */ /* 0x000fe200078e003d */
[----:B-1----:R-:W-:Y:S01]  /*3d30*/  UIADD3 UR16, UPT, UPT, UR4, 0x1d400, URZ ;  /* 0x0001d40004107890 */ /* 0x002fe2000fffe0ff */
[----:B------:R-:W-:Y:S01]  /*3d40*/  UMOV UR19, UR67 ;  /* 0x0000004300137c82 */ /* 0x000fe20008000000 */
[----:B--2---:R-:W-:Y:S01]  /*3d50*/  UMOV UR70, UR13 ;  /* 0x0000000d00467c82 */ /* 0x004fe20008000000 */
[----:B------:R-:W-:Y:S01]  /*3d60*/  UMOV UR13, UR15 ;  /* 0x0000000f000d7c82 */ /* 0x000fe20008000000 */
[----:B------:R-:W-:Y:S01]  /*3d70*/  UMOV UR17, UR70 ;  /* 0x0000004600117c82 */ /* 0x000fe20008000000 */
[----:B------:R-:W-:Y:S04]  /*3d80*/  UMOV UR57, UR70 ;  /* 0x0000004600397c82 */ /* 0x000fe80008000000 */
[----:B------:R1:W-:Y:S01]  /*3d90*/  UTMALDG.5D.MULTICAST [UR16], [UR72], UR5, desc[UR74] ;  /* 0x00004a10480073b4 */ /* 0x0003e20008021805 */
[----:B------:R-:W-:Y:S01]  /*3da0*/  UMOV UR49, UR70 ;  /* 0x0000004600317c82 */ /* 0x000fe20008000000 */
[----:B------:R-:W-:Y:S01]  /*3db0*/  UMOV UR41, UR70 ;  /* 0x0000004600297c82 */ /* 0x000fe20008000000 */
[----:B------:R-:W-:Y:S01]  /*3dc0*/  UMOV UR33, UR70 ;  /* 0x0000004600217c82 */ /* 0x000fe20008000000 */
[----:B------:R-:W-:Y:S01]  /*3dd0*/  UMOV UR25, UR70 ;  /* 0x0000004600197c82 */ /* 0x000fe20008000000 */
[----:B------:R-:W-:Y:S01]  /*3de0*/  UMOV UR9, UR70 ;  /* 0x0000004600097c82 */ /* 0x000fe20008000000 */
[----:B------:R-:W-:Y:S01]  /*3df0*/  UTMALDG.5D.MULTICAST [UR56], [UR72], UR5, desc[UR74] ;  /* 0x00004a38480073b4 */ /* 0x000fe20008021805 */
[----:B-1----:R-:W-:Y:S01]  /*3e00*/  UIADD3 UR16, UPT, UPT, UR4, 0x1dc00, URZ ;  /* 0x0001dc0004107890 */ /* 0x002fe2000fffe0ff */
[----:B------:R-:W-:Y:S08]  /*3e10*/  UMOV UR19, UR59 ;  /* 0x0000003b00137c82 */ /* 0x000ff00008000000 */
[----:B------:R1:W-:Y:S01]  /*3e20*/  UTMALDG.5D.MULTICAST [UR16], [UR72], UR5, desc[UR74] ;  /* 0x00004a10480073b4 */ /* 0x0003e20008021805 */
        /* <DEDUP_REMOVED lines=15> */
[----:B------:R-:W-:Y:S01]  /*3f20*/  UTMALDG.5D.MULTICAST [UR16], [UR72], UR5, desc[UR74] ;  /* 0x00004a10480073b4 */ /* 0x000fe20008021805 */
[----:B------:R1:W-:Y:S02]  /*3f30*/  UTMALDG.5D.MULTICAST [UR8], [UR72], UR5, desc[UR74] ;  /* 0x00004a08480073b4 */ /* 0x0003e40008021805 */
[----:B-1----:R-:W-:Y:S01]  /*3f40*/  UIADD3 UR8, UPT, UPT, UR4, 0x20400, URZ ;  /* 0x0002040004087890 */ /* 0x002fe2000fffe0ff */
[----:B------:R-:W-:Y:S01]  /*3f50*/  R2UR UR4, R3 ;  /* 0x00000000030472ca */ /* 0x000fe200000e0000 */
[----:B------:R-:W-:Y:S07]  /*3f60*/  UMOV UR10, UR18 ;  /* 0x00000012000a7c82 */ /* 0x000fee0008000000 */
[----:B------:R1:W-:Y:S02]  /*3f70*/  UTMALDG.5D.MULTICAST [UR8], [UR72], UR5, desc[UR74] ;  /* 0x00004a08480073b4 */ /* 0x0003e40008021805 */
[----:B-1----:R-:W-:Y:S03]  /*3f80*/  R2UR UR5, R0 ;  /* 0x00000000000572ca */ /* 0x002fe600000e0000 */
[----:B------:R-:W-:Y:S01]  /*3f90*/  IMAD.U32 R0, RZ, RZ, UR4 ;  /* 0x00000004ff007e24 */ /* 0x000fe2000f8e00ff */
[----:B------:R-:W-:Y:S01]  /*3fa0*/  R2UR UR4, R2 ;  /* 0x00000000020472ca */ /* 0x000fe200000e0000 */
[----:B------:R-:W-:Y:S08]  /*3fb0*/  UMOV UR10, UR39 ;  /* 0x00000027000a7c82 */ /* 0x000ff00008000000 */
[----:B------:R-:W-:Y:S04]  /*3fc0*/  IMAD.U32 R2, RZ, RZ, UR5 ;  /* 0x00000005ff027e24 */ /* 0x000fe8000f8e00ff */
[----:B------:R-:W-:Y:S01]  /*3fd0*/  IMAD.U32 R3, RZ, RZ, UR4 ;  /* 0x00000004ff037e24 */ /* 0x000fe2000f8e00ff */
[----:B----4-:R-:W-:Y:S06]  /*3fe0*/  @P1 BRA `(.L_x_28) ;  /* 0xffffffe800001947 */ /* 0x010fec000383ffff */
.L_x_22:
[----:B------:R-:W-:Y:S01]  /*3ff0*/  ISETP.GE.AND P0, PT, R13, 0x1, PT ;  /* 0x000000010d00780c */ /* 0x000fe20003f06270 */
[----:B------:R-:W-:Y:S01]  /*4000*/  ULEA UR4, UR39, UR31, 0x3 ;  /* 0x0000001f27047291 */ /* 0x000fe2000f8e18ff */
[----:B------:R-:W-:Y:S01]  /*4010*/  SHF.L.U32 R4, R12, 0x1f, RZ ;  /* 0x0000001f0c047819 */ /* 0x000fe200000006ff */
[----:B------:R-:W-:Y:S07]  /*4020*/  @!P4 SYNCS.ARRIVE.TRANS64.A1T0 RZ, [UR31+0x88], RZ ;  /* 0x000088ffffffc9a7 */ /* 0x000fee000810001f */
[----:B--2---:R1:W2:Y:S03]  /*4030*/  SYNCS.PHASECHK.TRANS64.TRYWAIT P3, [UR4+0x20], R4 ;  /* 0x00002004ff0075a7 */ /* 0x0042a60008061104 */
[----:B------:R-:W-:Y:S05]  /*4040*/  @!P0 BRA `(.L_x_29) ;  /* 0x00000028000c8947 */ /* 0x000fea0003800000 */
[----:B------:R-:W3:Y:S01]  /*4050*/  LDCU.128 UR4, c[0x0][0x480] ;  /* 0x00009000ff0477ac */ /* 0x000ee20008000c00 */
[----:B------:R-:W-:Y:S01]  /*4060*/  R2UR UR53, R55 ;  /* 0x00000000373572ca */ /* 0x000fe200000e0000 */
[----:B------:R-:W4:Y:S01]  /*4070*/  LDC R6, c[0x0][0x38c] ;  /* 0x0000e300ff067b82 */ /* 0x000f220000000800 */
[----:B------:R-:W-:Y:S01]  /*4080*/  IMAD.IADD R9, R13, 0x1, R9 ;  /* 0x000000010d097824 */ /* 0x000fe200078e0209 */
[----:B------:R-:W-:Y:S01]  /*4090*/  UIADD3 UR50, UPT, UPT, UR47, 0x8, URZ ;  /* 0x000000082f327890 */ /* 0x000fe2000fffe0ff */
[----:B------:R-:W-:Y:S01]  /*40a0*/  MOV R10, R13 ;  /* 0x0000000d000a7202 */ /* 0x000fe20000000f00 */
[----:B------:R-:W-:Y:S02]  /*40b0*/  UIADD3 UR49, UPT, UPT, UR47, 0x10, URZ ;  /* 0x000000102f317890 */ /* 0x000fe4000fffe0ff */
[----:B------:R-:W-:Y:S02]  /*40c0*/  UIADD3 UR48, UPT, UPT, UR47, 0x18, URZ ;  /* 0x000000182f307890 */ /* 0x000fe4000fffe0ff */
[----:B------:R-:W-:Y:S01]  /*40d0*/  UIADD3 UR46, UPT, UPT, UR47, 0x20, URZ ;  /* 0x000000202f2e7890 */ /* 0x000fe2000fffe0ff */
[----:B-1----:R-:W1:Y:S01]  /*40e0*/  LDC.64 R4, c[0x0][0x390] ;  /* 0x0000e400ff047b82 */ /* 0x002e620000000a00 */
[----:B------:R-:W-:-:S02]  /*40f0*/  UIADD3 UR45, UPT, UPT, UR47, 0x28, URZ ;  /* 0x000000282f2d7890 */ /* 0x000fc4000fffe0ff */
[----:B------:R-:W-:Y:S02]  /*4100*/  UIADD3 UR44, UPT, UPT, UR47, 0x30, URZ ;  /* 0x000000302f2c7890 */ /* 0x000fe4000fffe0ff */
[----:B------:R-:W-:Y:S02]  /*4110*/  UIADD3 UR38, UPT, UPT, UR47, 0x38, URZ ;  /* 0x000000382f267890 */ /* 0x000fe4000fffe0ff */
[----:B---3--:R-:W-:Y:S02]  /*4120*/  UIMAD.WIDE.U32 UR12, UR50, UR5, URZ ;  /* 0x00000005320c72a5 */ /* 0x008fe4000f8e00ff */
[----:B------:R-:W-:Y:S02]  /*4130*/  UIMAD.WIDE.U32 UR14, UR49, UR5, URZ ;  /* 0x00000005310e72a5 */ /* 0x000fe4000f8e00ff */
[----:B------:R-:W-:Y:S02]  /*4140*/  UIMAD.WIDE.U32 UR24, UR47, UR5, URZ ;  /* 0x000000052f1872a5 */ /* 0x000fe4000f8e00ff */
[----:B------:R-:W-:-:S02]  /*4150*/  UIMAD.WIDE.U32 UR16, UR48, UR5, URZ ;  /* 0x00000005301072a5 */ /* 0x000fc4000f8e00ff */
[----:B------:R-:W-:Y:S02]  /*4160*/  UIMAD.WIDE.U32 UR18, UR46, UR5, URZ ;  /* 0x000000052e1272a5 */ /* 0x000fe4000f8e00ff */
[----:B------:R-:W-:Y:S02]  /*4170*/  UIMAD.WIDE.U32 UR20, UR45, UR5, URZ ;  /* 0x000000052d1472a5 */ /* 0x000fe4000f8e00ff */
[----:B------:R-:W-:Y:S02]  /*4180*/  UIMAD.WIDE.U32 UR22, UR44, UR5, URZ ;  /* 0x000000052c1672a5 */ /* 0x000fe4000f8e00ff */
[----:B------:R-:W-:Y:S01]  /*4190*/  UIMAD.WIDE.U32 UR26, UR38, UR5, URZ ;  /* 0x00000005261a72a5 */ /* 0x000fe2000f8e00ff */
[----:B------:R-:W3:Y:S02]  /*41a0*/  LDCU.128 UR8, c[0x0][0x490] ;  /* 0x00009200ff0877ac */ /* 0x000ee40008000c00 */
[----:B------:R-:W-:Y:S01]  /*41b0*/  UMOV UR5, UR13 ;  /* 0x0000000d00057c82 */ /* 0x000fe20008000000 */
[----:B------:R-:W-:-:S02]  /*41c0*/  UISETP.NE.AND UP0, UPT, UR4, 0x1, UPT ;  /* 0x000000010400788c */ /* 0x000fc4000bf05270 */
[----:B------:R-:W-:Y:S02]  /*41d0*/  USHF.R.U32.HI UR28, URZ, UR6, UR5 ;  /* 0x00000006ff1c7299 */ /* 0x000fe40008011605 */
[----:B------:R-:W-:Y:S01]  /*41e0*/  UISETP.NE.AND UP1, UPT, UR7, 0x1, UPT ;  /* 0x000000010700788c */ /* 0x000fe2000bf25270 */
        /* <DEDUP_REMOVED lines=11> */
[----:B------:R-:W-:Y:S01]  /*42a0*/  UIMAD UR52, UR4, UR29, UR50 ;  /* 0x0000001d043472a4 */ /* 0x000fe2000f8e0232 */
[----:B------:R-:W-:Y:S01]  /*42b0*/  UMOV UR5, UR21 ;  /* 0x0000001500057c82 */ /* 0x000fe20008000000 */
[----:B------:R-:W-:-:S02]  /*42c0*/  USEL UR13, UR46, UR13, !UP0 ;  /* 0x0000000d2e0d7287 */ /* 0x000fc4000c000000 */
[----:B------:R-:W-:Y:S02]  /*42d0*/  USHF.R.U32.HI UR12, URZ, UR6, UR5 ;  /* 0x00000006ff0c7299 */ /* 0x000fe40008011605 */
[----:B------:R-:W-:Y:S01]  /*42e0*/  UIADD3 UR26, UPT, UPT, -UR13, URZ, URZ ;  /* 0x000000ff0d1a7290 */ /* 0x000fe2000fffe1ff */
[----:B------:R-:W-:Y:S01]  /*42f0*/  UMOV UR5, UR23 ;  /* 0x0000001700057c82 */ /* 0x000fe20008000000 */
[----:B------:R-:W-:Y:S02]  /*4300*/  USEL UR12, UR45, UR12, !UP0 ;  /* 0x0000000c2d0c7287 */ /* 0x000fe4000c000000 */
[----:B------:R-:W-:Y:S02]  /*4310*/  USHF.R.U32.HI UR18, URZ, UR6, UR5 ;  /* 0x00000006ff127299 */ /* 0x000fe40008011605 */
[----:B---3--:R-:W-:Y:S01]  /*4320*/  UIMAD.WIDE.U32 UR20, UR16, UR8, URZ ;  /* 0x00000008101472a5 */ /* 0x008fe2000f8e00ff */
[----:B------:R-:W-:Y:S01]  /*4330*/  UMOV UR5, UR25 ;  /* 0x0000001900057c82 */ /* 0x000fe20008000000 */
[----:B------:R-:W-:-:S02]  /*4340*/  UIADD3 UR25, UPT, UPT, -UR12, URZ, URZ ;  /* 0x000000ff0c197290 */ /* 0x000fc4000fffe1ff */
[----:B------:R-:W-:Y:S02]  /*4350*/  USHF.R.U32.HI UR17, URZ, UR6, UR5 ;  /* 0x00000006ff117299 */ /* 0x000fe40008011605 */
[----:B------:R-:W-:Y:S01]  /*4360*/  UIMAD.WIDE.U32 UR22, UR15, UR8, URZ ;  /* 0x000000080f1672a5 */ /* 0x000fe2000f8e00ff */
[----:B------:R-:W-:Y:S01]  /*4370*/  UMOV UR5, UR27 ;  /* 0x0000001b00057c82 */ /* 0x000fe20008000000 */
[----:B------:R-:W-:Y:S02]  /*4380*/  USEL UR17, UR47, UR17, !UP0 ;  /* 0x000000112f117287 */ /* 0x000fe4000c000000 */
[----:B------:R-:W-:Y:S02]  /*4390*/  USHF.R.U32.HI UR5, URZ, UR6, UR5 ;  /* 0x00000006ff057299 */ /* 0x000fe40008011605 */
[----:B------:R-:W-:Y:S02]  /*43a0*/  USEL UR6, UR44, UR18, !UP0 ;  /* 0x000000122c067287 */ /* 0x000fe4000c000000 */
[----:B------:R-:W-:-:S02]  /*43b0*/  USEL UR5, UR38, UR5, !UP0 ;  /* 0x0000000526057287 */ /* 0x000fc4000c000000 */
[----:B------:R-:W-:Y:S02]  /*43c0*/  UIADD3 UR27, UPT, UPT, -UR14, URZ, URZ ;  /* 0x000000ff0e1b7290 */ /* 0x000fe4000fffe1ff */
[----:B------:R-:W-:Y:S02]  /*43d0*/  UIMAD.WIDE.U32 UR18, UR17, UR8, URZ ;  /* 0x00000008111272a5 */ /* 0x000fe4000f8e00ff */
[----:B------:R-:W-:Y:S02]  /*43e0*/  UIMAD.WIDE.U32 UR32, UR14, UR8, URZ ;  /* 0x000000080e2072a5 */ /* 0x000fe4000f8e00ff */
[----:B------:R-:W-:Y:S02]  /*43f0*/  UIMAD.WIDE.U32 UR34, UR13, UR8, URZ ;  /* 0x000000080d2272a5 */ /* 0x000fe4000f8e00ff */
[----:B------:R-:W-:Y:S02]  /*4400*/  UIMAD.WIDE.U32 UR36, UR12, UR8, URZ ;  /* 0x000000080c2472a5 */ /* 0x000fe4000f8e00ff */
[----:B------:R-:W-:-:S02]  /*4410*/  UIMAD.WIDE.U32 UR40, UR6, UR8, URZ ;  /* 0x00000008062872a5 */ /* 0x000fc4000f8e00ff */
[----:B------:R-:W-:Y:S02]  /*4420*/  UIMAD.WIDE.U32 UR42, UR5, UR8, URZ ;  /* 0x00000008052a72a5 */ /* 0x000fe4000f8e00ff */
[----:B------:R-:W-:Y:S02]  /*4430*/  UIADD3 UR24, UPT, UPT, -UR6, URZ, URZ ;  /* 0x000000ff06187290 */ /* 0x000fe4000fffe1ff */
[----:B------:R-:W-:Y:S02]  /*4440*/  UIMAD UR50, UR4, UR28, UR49 ;  /* 0x0000001c043272a4 */ /* 0x000fe4000f8e0231 */
[----:B------:R-:W-:Y:S02]  /*4450*/  UIADD3 UR30, UPT, UPT, -UR17, URZ, URZ ;  /* 0x000000ff111e7290 */ /* 0x000fe4000fffe1ff */
[----:B------:R-:W-:Y:S02]  /*4460*/  UIADD3 UR8, UPT, UPT, -UR5, URZ, URZ ;  /* 0x000000ff05087290 */ /* 0x000fe4000fffe1ff */
[----:B------:R-:W-:-:S02]  /*4470*/  UIMAD UR49, UR4, UR27, UR48 ;  /* 0x0000001b043172a4 */ /* 0x000fc4000f8e0230 */
[----:B------:R-:W-:Y:S02]  /*4480*/  UIMAD UR48, UR4, UR26, UR46 ;  /* 0x0000001a043072a4 */ /* 0x000fe4000f8e022e */
[----:B------:R-:W-:Y:S02]  /*4490*/  UIMAD UR46, UR4, UR25, UR45 ;  /* 0x00000019042e72a4 */ /* 0x000fe4000f8e022d */
[----:B------:R-:W-:Y:S02]  /*44a0*/  UIMAD UR45, UR4, UR24, UR44 ;  /* 0x00000018042d72a4 */ /* 0x000fe4000f8e022c */
[----:B------:R-:W-:Y:S02]  /*44b0*/  UIMAD UR47, UR4, UR30, UR47 ;  /* 0x0000001e042f72a4 */ /* 0x000fe4000f8e022f */
[----:B------:R-:W-:Y:S01]  /*44c0*/  UIMAD UR44, UR4, UR8, UR38 ;  /* 0x00000008042c72a4 */ /* 0x000fe2000f8e0226 */
[----:B------:R-:W3:Y:S02]  /*44d0*/  LDCU UR51, c[0x0][0x4a0] ;  /* 0x00009400ff3377ac */ /* 0x000ee40008000800 */
[----:B------:R-:W-:Y:S01]  /*44e0*/  UMOV UR4, UR19 ;  /* 0x0000001300047c82 */ /* 0x000fe20008000000 */
[----:B------:R-:W-:-:S02]  /*44f0*/  UISETP.NE.AND UP0, UPT, UR10, 0x1, UPT ;  /* 0x000000010a00788c */ /* 0x000fc4000bf05270 */
[----:B------:R-:W-:Y:S02]  /*4500*/  USHF.R.U32.HI UR30, URZ, UR9, UR4 ;  /* 0x00000009ff1e7299 */ /* 0x000fe40008011604 */
[----:B------:R-:W-:Y:S01]  /*4510*/  UIADD3 UR67, UPT, UPT, UR53, 0x48, URZ ;  /* 0x0000004835437890 */ /* 0x000fe2000fffe0ff */
[----:B------:R-:W-:Y:S01]  /*4520*/  UMOV UR4, UR21 ;  /* 0x0000001500047c82 */ /* 0x000fe20008000000 */
[----:B------:R-:W-:Y:S02]  /*4530*/  USEL UR30, UR17, UR30, !UP1 ;  /* 0x0000001e111e7287 */ /* 0x000fe4000c800000 */
[----:B------:R-:W-:Y:S02]  /*4540*/  USHF.R.U32.HI UR29, URZ, UR9, UR4 ;  /* 0x00000009ff1d7299 */ /* 0x000fe40008011604 */
[----:B------:R-:W-:Y:S01]  /*4550*/  UIADD3 UR22, UPT, UPT, -UR30, URZ, URZ ;  /* 0x000000ff1e167290 */ /* 0x000fe2000fffe1ff */
[----:B------:R-:W-:Y:S01]  /*4560*/  UMOV UR4, UR23 ;  /* 0x0000001700047c82 */ /* 0x000fe20008000000 */
[----:B------:R-:W-:-:S02]  /*4570*/  USEL UR29, UR16, UR29, !UP1 ;  /* 0x0000001d101d7287 */ /* 0x000fc4000c800000 */
        /* <DEDUP_REMOVED lines=20> */
[----:B------:R-:W-:Y:S02]  /*46c0*/  UIADD3 UR8, UPT, UPT, -UR24, URZ, URZ ;  /* 0x000000ff18087290 */ /* 0x000fe4000fffe1ff */
[----:B------:R-:W-:Y:S02]  /*46d0*/  USEL UR23, UR5, UR9, !UP1 ;  /* 0x0000000905177287 */ /* 0x000fe4000c800000 */
[----:B------:R-:W-:Y:S02]  /*46e0*/  UIADD3 UR9, UPT, UPT, -UR25, URZ, URZ ;  /* 0x000000ff19097290 */ /* 0x000fe4000fffe1ff */
[----:B------:R-:W-:Y:S02]  /*46f0*/  UIADD3 UR4, UPT, UPT, -UR23, URZ, URZ ;  /* 0x000000ff17047290 */ /* 0x000fe4000fffe1ff */
[----:B------:R-:W-:-:S02]  /*4700*/  UIMAD UR41, UR7, UR22, UR17 ;  /* 0x00000016072972a4 */ /* 0x000fc4000f8e0211 */
[----:B------:R-:W-:Y:S02]  /*4710*/  UIMAD UR32, UR7, UR4, UR5 ;  /* 0x00000004072072a4 */ /* 0x000fe4000f8e0205 */
[----:B------:R-:W-:Y:S02]  /*4720*/  UIMAD.WIDE.U32 UR4, UR30, UR11, URZ ;  /* 0x0000000b1e0472a5 */ /* 0x000fe4000f8e00ff */
[----:B------:R-:W-:Y:S02]  /*4730*/  UIMAD UR40, UR7, UR21, UR16 ;  /* 0x00000015072872a4 */ /* 0x000fe4000f8e0210 */
[----:B------:R-:W-:Y:S02]  /*4740*/  UIMAD UR38, UR7, UR20, UR15 ;  /* 0x00000014072672a4 */ /* 0x000fe4000f8e020f */
[----:B------:R-:W-:Y:S02]  /*4750*/  UIMAD UR37, UR7, UR19, UR14 ;  /* 0x00000013072572a4 */ /* 0x000fe4000f8e020e */
[----:B------:R-:W-:-:S02]  /*4760*/  UIMAD UR36, UR7, UR18, UR13 ;  /* 0x00000012072472a4 */ /* 0x000fc4000f8e020d */
[----:B------:R-:W-:Y:S02]  /*4770*/  UIMAD UR34, UR7, UR9, UR12 ;  /* 0x00000009072272a4 */ /* 0x000fe4000f8e020c */
[----:B------:R-:W-:Y:S02]  /*4780*/  UIMAD UR33, UR7, UR8, UR6 ;  /* 0x00000008072172a4 */ /* 0x000fe4000f8e0206 */
[----:B------:R-:W-:Y:S02]  /*4790*/  UIMAD.WIDE.U32 UR6, UR29, UR11, URZ ;  /* 0x0000000b1d0672a5 */ /* 0x000fe4000f8e00ff */
[----:B------:R-:W-:Y:S01]  /*47a0*/  UIMAD.WIDE.U32 UR8, UR28, UR11, URZ ;  /* 0x0000000b1c0872a5 */ /* 0x000fe2000f8e00ff */
[----:B------:R-:W-:Y:S01]  /*47b0*/  UMOV UR4, UR5 ;  /* 0x0000000500047c82 */ /* 0x000fe20008000000 */
[----:B------:R-:W-:Y:S02]  /*47c0*/  UIMAD.WIDE.U32 UR12, UR27, UR11, URZ ;  /* 0x0000000b1b0c72a5 */ /* 0x000fe4000f8e00ff */
[----:B---3--:R-:W-:-:S02]  /*47d0*/  USHF.R.U32.HI UR22, URZ, UR51, UR4 ;  /* 0x00000033ff167299 */ /* 0x008fc40008011604 */
[----:B------:R-:W-:Y:S01]  /*47e0*/  UIMAD.WIDE.U32 UR14, UR26, UR11, URZ ;  /* 0x0000000b1a0e72a5 */ /* 0x000fe2000f8e00ff */
[----:B------:R-:W-:Y:S01]  /*47f0*/  UMOV UR4, UR7 ;  /* 0x0000000700047c82 */ /* 0x000fe20008000000 */
[----:B------:R-:W-:Y:S02]  /*4800*/  UIMAD.WIDE.U32 UR16, UR25, UR11, URZ ;  /* 0x0000000b191072a5 */ /* 0x000fe4000f8e00ff */
[----:B------:R-:W-:Y:S02]  /*4810*/  UIMAD.WIDE.U32 UR18, UR24, UR11, URZ ;  /* 0x0000000b181272a5 */ /* 0x000fe4000f8e00ff */
[----:B------:R-:W-:Y:S02]  /*4820*/  UIMAD.WIDE.U32 UR20, UR23, UR11, URZ ;  /* 0x0000000b171472a5 */ /* 0x000fe4000f8e00ff */
[----:B------:R-:W-:Y:S02]  /*4830*/  USHF.R.U32.HI UR11, URZ, UR51, UR4 ;  /* 0x00000033ff0b7299 */ /* 0x000fe40008011604 */
[----:B------:R-:W-:Y:S01]  /*4840*/  USEL UR62, UR30, UR22, !UP0 ;  /* 0x000000161e3e7287 */ /* 0x000fe2000c000000 */
[----:B------:R-:W-:Y:S01]  /*4850*/  UMOV UR4, UR9 ;  /* 0x0000000900047c82 */ /* 0x000fe20008000000 */
[----:B------:R-:W-:-:S02]  /*4860*/  USEL UR61, UR29, UR11, !UP0 ;  /* 0x0000000b1d3d7287 */ /* 0x000fc4000c000000 */
[----:B------:R-:W-:Y:S02]  /*4870*/  USHF.R.U32.HI UR9, URZ, UR51, UR4 ;  /* 0x00000033ff097299 */ /* 0x000fe40008011604 */
[----:B------:R-:W-:Y:S01]  /*4880*/  IMAD.U32 R46, RZ, RZ, UR62 ;  /* 0x0000003eff2e7e24 */ /* 0x000fe2000f8e00ff */
        /* <DEDUP_REMOVED lines=25> */
[----:B------:R-:W-:Y:S02]  /*4a20*/  UIADD3 UR5, UPT, UPT, -UR56, URZ, URZ ;  /* 0x000000ff38057290 */ /* 0x000fe4000fffe1ff */
[----:B------:R-:W-:Y:S01]  /*4a30*/  USEL UR54, UR23, UR4, !UP0 ;  /* 0x0000000417367287 */ /* 0x000fe2000c000000 */
[----:B------:R-:W-:Y:S01]  /*4a40*/  MOV R28, UR56 ;  /* 0x00000038001c7c02 */ /* 0x000fe20008000f00 */
[----:B------:R-:W-:-:S02]  /*4a50*/  UIADD3 UR6, UPT, UPT, -UR57, URZ, URZ ;  /* 0x000000ff39067290 */ /* 0x000fc4000fffe1ff */
[----:B------:R-:W-:Y:S02]  /*4a60*/  UIADD3 UR4, UPT, UPT, -UR54, URZ, URZ ;  /* 0x000000ff36047290 */ /* 0x000fe4000fffe1ff */
[----:B------:R-:W-:Y:S01]  /*4a70*/  UIMAD UR30, UR10, UR12, UR30 ;  /* 0x0000000c0a1e72a4 */ /* 0x000fe2000f8e021e */
[----:B------:R-:W-:Y:S01]  /*4a80*/  IMAD.U32 R25, RZ, RZ, UR54 ;  /* 0x00000036ff197e24 */ /* 0x000fe2000f8e00ff */
[----:B------:R-:W-:Y:S02]  /*4a90*/  UIADD3 UR16, UPT, UPT, UR53, 0x8, URZ ;  /* 0x0000000835107890 */ /* 0x000fe4000fffe0ff */
[----:B------:R-:W-:Y:S02]  /*4aa0*/  UIMAD UR29, UR10, UR11, UR29 ;  /* 0x0000000b0a1d72a4 */ /* 0x000fe4000f8e021d */
[----:B------:R-:W-:Y:S02]  /*4ab0*/  UIMAD UR28, UR10, UR9, UR28 ;  /* 0x000000090a1c72a4 */ /* 0x000fe4000f8e021c */
[----:B------:R-:W-:Y:S01]  /*4ac0*/  UIMAD UR12, UR10, UR8, UR27 ;  /* 0x000000080a0c72a4 */ /* 0x000fe2000f8e021b */
[----:B------:R-:W-:Y:S01]  /*4ad0*/  MOV R22, UR16 ;  /* 0x0000001000167c02 */ /* 0x000fe20008000f00 */
[----:B------:R-:W-:-:S02]  /*4ae0*/  UIMAD UR7, UR10, UR7, UR26 ;  /* 0x000000070a0772a4 */ /* 0x000fc4000f8e021a */
[----:B------:R-:W-:Y:S02]  /*4af0*/  UIMAD UR25, UR10, UR6, UR25 ;  /* 0x000000060a1972a4 */ /* 0x000fe4000f8e0219 */
[----:B------:R-:W-:Y:S02]  /*4b00*/  UIMAD UR24, UR10, UR5, UR24 ;  /* 0x000000050a1872a4 */ /* 0x000fe4000f8e0218 */
[----:B------:R-:W-:Y:S01]  /*4b10*/  UIMAD UR10, UR10, UR4, UR23 ;  /* 0x000000040a0a72a4 */ /* 0x000fe2000f8e0217 */
[----:B------:R-:W3:Y:S01]  /*4b20*/  LDCU UR13, c[0x0][0x4ec] ;  /* 0x00009d80ff0d77ac */ /* 0x000ee20008000800 */
[----:B------:R-:W3:Y:S01]  /*4b30*/  LDCU.64 UR4, c[0x0][0x4c0] ;  /* 0x00009800ff0477ac */ /* 0x000ee20008000a00 */
[----:B------:R-:W-:Y:S02]  /*4b40*/  UIADD3 UR16, UPT, UPT, UR53, 0x20, URZ ;  /* 0x0000002035107890 */ /* 0x000fe4000fffe0ff */
[----:B------:R-:W-:Y:S01]  /*4b50*/  UIADD3 UR17, UPT, UPT, UR53, 0x18, URZ ;  /* 0x0000001835117890 */ /* 0x000fe2000fffe0ff */
[----:B------:R-:W4:Y:S03]  /*4b60*/  LDCU.64 UR8, c[0x0][0x4f0] ;  /* 0x00009e00ff0877ac */ /* 0x000f260008000a00 */
[----:B------:R-:W-:Y:S01]  /*4b70*/  IMAD.U32 R19, RZ, RZ, UR16 ;  /* 0x00000010ff137e24 */ /* 0x000fe2000f8e00ff */
[----:B------:R-:W-:Y:S01]  /*4b80*/  UIADD3 UR16, UPT, UPT, UR53, 0x38, URZ ;  /* 0x0000003835107890 */ /* 0x000fe2000fffe0ff */
[----:B------:R-:W-:Y:S01]  /*4b90*/  MOV R20, UR17 ;  /* 0x0000001100147c02 */ /* 0x000fe20008000f00 */
[----:B------:R-:W-:Y:S01]  /*4ba0*/  UIADD3 UR17, UPT, UPT, UR53, 0x30, URZ ;  /* 0x0000003035117890 */ /* 0x000fe2000fffe0ff */
[----:B------:R-:W1:Y:S03]  /*4bb0*/  LDCU UR14, c[0x0][0x4c8] ;  /* 0x00009900ff0e77ac */ /* 0x000e660008000800 */
[----:B------:R-:W-:Y:S01]  /*4bc0*/  MOV R16, UR16 ;  /* 0x0000001000107c02 */ /* 0x000fe20008000f00 */
[----:B---3--:R-:W-:Y:S01]  /*4bd0*/  UIMAD UR16, UR47, UR4, UR13 ;  /* 0x000000042f1072a4 */ /* 0x008fe2000f8e020d */
[----:B------:R-:W-:Y:S01]  /*4be0*/  IMAD.U32 R17, RZ, RZ, UR17 ;  /* 0x00000011ff117e24 */ /* 0x000fe2000f8e00ff */
[----:B------:R-:W-:-:S02]  /*4bf0*/  UIMAD UR18, UR52, UR4, UR13 ;  /* 0x00000004341272a4 */ /* 0x000fc4000f8e020d */
[----:B------:R-:W-:Y:S02]  /*4c00*/  UIMAD UR17, UR50, UR4, UR13 ;  /* 0x00000004321172a4 */ /* 0x000fe4000f8e020d */
[----:B------:R-:W-:Y:S01]  /*4c10*/  MOV R45, UR16 ;  /* 0x00000010002d7c02 */ /* 0x000fe20008000f00 */
[----:B------:R-:W-:Y:S01]  /*4c20*/  UIMAD UR16, UR49, UR4, UR13 ;  /* 0x00000004311072a4 */ /* 0x000fe2000f8e020d */
[----:B------:R-:W-:Y:S01]  /*4c30*/  IMAD.U32 R42, RZ, RZ, UR18 ;  /* 0x00000012ff2a7e24 */ /* 0x000fe2000f8e00ff */
[----:B------:R-:W-:Y:S01]  /*4c40*/  UIMAD UR18, UR48, UR4, UR13 ;  /* 0x00000004301272a4 */ /* 0x000fe2000f8e020d */
[----:B------:R-:W-:Y:S01]  /*4c50*/  MOV R39, UR17 ;  /* 0x0000001100277c02 */ /* 0x000fe20008000f00 */
[----:B------:R-:W-:Y:S02]  /*4c60*/  UIMAD UR17, UR46, UR4, UR13 ;  /* 0x000000042e1172a4 */ /* 0x000fe4000f8e020d */
[----:B------:R-:W-:Y:S01]  /*4c70*/  IMAD.U32 R36, RZ, RZ, UR16 ;  /* 0x00000010ff247e24 */ /* 0x000fe2000f8e00ff */
[----:B------:R-:W-:Y:S01]  /*4c80*/  UIMAD UR16, UR45, UR4, UR13 ;  /* 0x000000042d1072a4 */ /* 0x000fe2000f8e020d */
[----:B------:R-:W-:Y:S01]  /*4c90*/  MOV R33, UR18 ;  /* 0x0000001200217c02 */ /* 0x000fe20008000f00 */
[----:B------:R-:W-:Y:S01]  /*4ca0*/  UIMAD UR4, UR44, UR4, UR13 ;  /* 0x000000042c0472a4 */ /* 0x000fe2000f8e020d */
[----:B------:R-:W-:Y:S01]  /*4cb0*/  IMAD.U32 R30, RZ, RZ, UR17 ;  /* 0x00000011ff1e7e24 */ /* 0x000fe2000f8e00ff */
[----:B----4-:R-:W-:-:S02]  /*4cc0*/  UIMAD UR13, UR41, UR5, UR8 ;  /* 0x00000005290d72a4 */ /* 0x010fc4000f8e0208 */
[----:B-----5:R-:W-:Y:S01]  /*4cd0*/  MOV R27, UR16 ;  /* 0x00000010001b7c02 */ /* 0x020fe20008000f00 */
        /* <DEDUP_REMOVED lines=10> */
[----:B------:R-:W-:-:S02]  /*4d80*/  UIMAD UR13, UR33, UR5, UR8 ;  /* 0x00000005210d72a4 */ /* 0x000fc4000f8e0208 */
[----:B------:R-:W-:Y:S01]  /*4d90*/  UIADD3 UR11, UPT, UPT, UR53, 0x10, URZ ;  /* 0x00000010350b7890 */ /* 0x000fe2000fffe0ff */
[----:B------:R-:W-:Y:S01]  /*4da0*/  IMAD.U32 R29, RZ, RZ, UR16 ;  /* 0x00000010ff1d7e24 */ /* 0x000fe2000f8e00ff */
[----:B------:R-:W-:Y:S01]  /*4db0*/  MOV R32, UR4 ;  /* 0x0000000400207c02 */ /* 0x000fe20008000f00 */
[----:B------:R-:W-:Y:S01]  /*4dc0*/  UIMAD UR4, UR32, UR5, UR8 ;  /* 0x00000005200472a4 */ /* 0x000fe2000f8e0208 */
[----:B------:R-:W-:Y:S01]  /*4dd0*/  MOV R26, UR13 ;  /* 0x0000000d001a7c02 */ /* 0x000fe20008000f00 */
[----:B-1----:R-:W-:Y:S01]  /*4de0*/  UIMAD UR5, UR30, UR14, UR9 ;  /* 0x0000000e1e0572a4 */ /* 0x002fe2000f8e0209 */
[----:B------:R-:W-:Y:S01]  /*4df0*/  IMAD.U32 R21, RZ, RZ, UR11 ;  /* 0x0000000bff157e24 */ /* 0x000fe2000f8e00ff */
[----:B------:R-:W-:Y:S02]  /*4e00*/  UIADD3 UR11, UPT, UPT, UR53, 0x28, URZ ;  /* 0x00000028350b7890 */ /* 0x000fe4000fffe0ff */
[----:B------:R-:W-:Y:S01]  /*4e10*/  IMAD.U32 R23, RZ, RZ, UR4 ;  /* 0x00000004ff177e24 */ /* 0x000fe2000f8e00ff */
[----:B------:R-:W-:Y:S01]  /*4e20*/  UIMAD UR4, UR28, UR14, UR9 ;  /* 0x0000000e1c0472a4 */ /* 0x000fe2000f8e0209 */
[----:B------:R-:W-:Y:S01]  /*4e30*/  MOV R54, UR5 ;  /* 0x0000000500367c02 */ /* 0x000fe20008000f00 */
[----:B------:R-:W-:Y:S01]  /*4e40*/  UIMAD UR5, UR12, UR14, UR9 ;  /* 0x0000000e0c0572a4 */ /* 0x000fe2000f8e0209 */
[----:B------:R-:W-:Y:S01]  /*4e50*/  MOV R18, UR11 ;  /* 0x0000000b00127c02 */ /* 0x000fe20008000f00 */
[----:B------:R-:W-:-:S02]  /*4e60*/  UIMAD UR8, UR29, UR14, UR9 ;  /* 0x0000000e1d0872a4 */ /* 0x000fc4000f8e0209 */
[----:B------:R-:W-:Y:S01]  /*4e70*/  MOV R52, UR4 ;  /* 0x0000000400347c02 */ /* 0x000fe20008000f00 */
[----:B------:R-:W-:Y:S01]  /*4e80*/  UIMAD UR4, UR25, UR14, UR9 ;  /* 0x0000000e190472a4 */ /* 0x000fe2000f8e0209 */
[----:B------:R-:W-:Y:S01]  /*4e90*/  IMAD.U32 R51, RZ, RZ, UR5 ;  /* 0x00000005ff337e24 */ /* 0x000fe2000f8e00ff */
[----:B------:R-:W-:Y:S01]  /*4ea0*/  UIMAD UR7, UR7, UR14, UR9 ;  /* 0x0000000e070772a4 */ /* 0x000fe2000f8e0209 */
[----:B------:R-:W-:Y:S01]  /*4eb0*/  IMAD.U32 R53, RZ, RZ, UR8 ;  /* 0x00000008ff357e24 */ /* 0x000fe2000f8e00ff */
[----:B------:R-:W-:Y:S02]  /*4ec0*/  UIMAD UR5, UR24, UR14, UR9 ;  /* 0x0000000e180572a4 */ /* 0x000fe4000f8e0209 */
[----:B------:R-:W-:Y:S01]  /*4ed0*/  IMAD.U32 R49, RZ, RZ, UR4 ;  /* 0x00000004ff317e24 */ /* 0x000fe2000f8e00ff */
[----:B------:R-:W-:Y:S01]  /*4ee0*/  UIMAD UR4, UR10, UR14, UR9 ;  /* 0x0000000e0a0472a4 */ /* 0x000fe2000f8e0209 */
[----:B------:R-:W-:Y:S01]  /*4ef0*/  MOV R50, UR7 ;  /* 0x0000000700327c02 */ /* 0x000fe20008000f00 */
[----:B------:R-:W-:Y:S01]  /*4f00*/  UIADD3 UR11, UPT, UPT, UR53, 0x40, URZ ;  /* 0x00000040350b7890 */ /* 0x000fe2000fffe0ff */
[----:B------:R-:W-:Y:S01]  /*4f10*/  MOV R48, UR5 ;  /* 0x0000000500307c02 */ /* 0x000fe20008000f00 */
[----:B------:R-:W1:Y:S02]  /*4f20*/  LDCU UR15, c[0x0][0x4cc] ;  /* 0x00009980ff0f77ac */ /* 0x000e640008000800 */
[----:B------:R-:W-:-:S02]  /*4f30*/  MOV R47, UR4 ;  /* 0x00000004002f7c02 */ /* 0x000fc40008000f00 */
[----:B------:R-:W-:Y:S01]  /*4f40*/  IMAD.U32 R15, RZ, RZ, UR11 ;  /* 0x0000000bff0f7e24 */ /* 0x000fe2000f8e00ff */
[----:B------:R-:W3:Y:S01]  /*4f50*/  LDCU UR6, c[0x0][0x500] ;  /* 0x0000a000ff0677ac */ /* 0x000ee20008000800 */
[----:B------:R-:W-:Y:S02]  /*4f60*/  UIADD3 UR59, UPT, UPT, UR53, 0x50, URZ ;  /* 0x00000050353b7890 */ /* 0x000fe4000fffe0ff */
[----:B------:R-:W-:Y:S02]  /*4f70*/  UIADD3 UR51, UPT, UPT, UR53, 0x58, URZ ;  /* 0x0000005835337890 */ /* 0x000fe4000fffe0ff */
[----:B------:R-:W-:Y:S02]  /*4f80*/  UIADD3 UR43, UPT, UPT, UR53, 0x60, URZ ;  /* 0x00000060352b7890 */ /* 0x000fe4000fffe0ff */
[----:B------:R-:W-:Y:S02]  /*4f90*/  UIADD3 UR35, UPT, UPT, UR53, 0x68, URZ ;  /* 0x0000006835237890 */ /* 0x000fe4000fffe0ff */
[----:B------:R-:W-:-:S02]  /*4fa0*/  UIADD3 UR27, UPT, UPT, UR53, 0x70, URZ ;  /* 0x00000070351b7890 */ /* 0x000fc4000fffe0ff */
[----:B------:R-:W-:Y:S01]  /*4fb0*/  UIADD3 UR11, UPT, UPT, UR53, 0x78, URZ ;  /* 0x00000078350b7890 */ /* 0x000fe2000fffe0ff */
[----:B------:R-:W-:-:S11]  /*4fc0*/  UMOV UR10, UR39 ;  /* 0x00000027000a7c82 */ /* 0x000fd60008000000 */
.L_x_35:
        /* <DEDUP_REMOVED lines=8> */
.L_x_30:
[----:B------:R-:W-:Y:S11]  /*5050*/  R2UR UR4, R69 ;  /* 0x00000000450472ca */ /* 0x000ff600000e0000 */
[----:B------:R-:W-:Y:S02]  /*5060*/  @!UPT UIADD3 URZ, UPT, UPT, URZ, URZ, URZ ;  /* 0x000000fffffff290 */ /* 0x000fe4000fffe0ff */
[----:B------:R4:W-:Y:S01]  /*5070*/  @!P6 SYNCS.ARRIVE.TRANS64 RZ, [UR4], R62 ;  /* 0x0000003effffe9a7 */ /* 0x0009e20008000004 */
[----:B------:R-:W-:Y:S04]  /*5080*/  ULOP3.LUT UR4, UR63, 0x2, URZ, 0xfc, !UPT ;  /* 0x000000023f047892 */ /* 0x000fe8000f8efcff */
[----:B------:R-:W-:Y:S09]  /*5090*/  UISETP.NE.AND UP0, UPT, UR4, 0x2, UPT ;  /* 0x000000020400788c */ /* 0x000ff2000bf05270 */
[----:B------:R-:W-:Y:S05]  /*50a0*/  BRA.U UP0, `(.L_x_32) ;  /* 0x0000000100047547 */ /* 0x000fea000b800000 */
[----:B-1-3--:R-:W-:Y:S05]  /*50b0*/  BPT.TRAP 0x1 ;  /* 0x000000040000795c */ /* 0x00afea0000300000 */
.L_x_32:
[----:B------:R-:W-:Y:S04]  /*50c0*/  BSSY.RECONVERGENT B0, `(.L_x_33) ;  /* 0x0000003000007945 */ /* 0x000fe80003800200 */
[----:B------:R-:W-:Y:S05]  /*50d0*/  @P5 BRA `(.L_x_34) ;  /* 0x0000000000045947 */ /* 0x000fea0003800000 */
[----:B-1-3--:R-:W-:Y:S05]  /*50e0*/  BPT.TRAP 0x1 ;  /* 0x000000040000795c */ /* 0x00afea0000300000 */
.L_x_34:
[----:B-1-3--:R-:W-:Y:S05]  /*50f0*/  BSYNC.RECONVERGENT B0 ;  /* 0x0000000000007941 */ /* 0x00afea0003800200 */
.L_x_33:
[----:B------:R-:W-:Y:S02]  /*5100*/  ELECT P1, URZ, PT ;  /* 0x0000000000ff782f */ /* 0x000fe40003820000 */
[----:B------:R-:W-:Y:S01]  /*5110*/  R2UR UR24, R0 ;  /* 0x00000000001872ca */ /* 0x000fe200000e0000 */
[----:B------:R-:W1:Y:S01]  /*5120*/  LDCU.64 UR4, c[0x0][0x4f8] ;  /* 0x00009f00ff0477ac */ /* 0x000e620008000a00 */
[----:B------:R-:W-:Y:S02]  /*5130*/  R2UR UR25, R2 ;  /* 0x00000000021972ca */ /* 0x000fe400000e0000 */
[----:B------:R-:W-:Y:S01]  /*5140*/  R2UR UR26, R3 ;  /* 0x00000000031a72ca */ /* 0x000fe200000e0000 */
[----:B------:R-:W3:Y:S01]  /*5150*/  LDCU.64 UR8, c[0x0][0x4d0] ;  /* 0x00009a00ff0877ac */ /* 0x000ee20008000a00 */
[----:B--2---:R-:W-:Y:S02]  /*5160*/  MOV.SPILL R61, UR67 ;  /* 0x00000043003d7c02 */ /* 0x004fe40009000f00 */
[----:B------:R-:W-:Y:S01]  /*5170*/  R2UR UR67, R42 ;  /* 0x000000002a4372ca */ /* 0x000fe200000e0000 */
[----:B------:R-:W-:Y:S01]  /*5180*/  UIADD3 UR12, UPT, UPT, UR10, 0x1, URZ ;  /* 0x000000010a0c7890 */ /* 0x000fe2000fffe0ff */
[----:B------:R-:W-:Y:S01]  /*5190*/  R2UR UR68, R41 ;  /* 0x00000000294472ca */ /* 0x000fe200000e0000 */
[----:B------:R-:W-:Y:S01]  /*51a0*/  UMOV UR23, 0x30000 ;  /* 0x0003000000177882 */ /* 0x000fe20000000000 */
[----:B------:R-:W-:Y:S01]  /*51b0*/  @P1 IADD3 R71, P0, PT, R66, 0x80, RZ ;  /* 0x0000008042471810 */ /* 0x000fe20007f1e0ff */
[----:B------:R-:W-:Y:S01]  /*51c0*/  UISETP.NE.AND UP0, UPT, UR12, 0x4, UPT ;  /* 0x000000040c00788c */ /* 0x000fe2000bf05270 */
[----:B------:R-:W-:Y:S01]  /*51d0*/  R2UR UR69, R53 ;  /* 0x00000000354572ca */ /* 0x000fe200000e0000 */
[----:B------:R-:W-:Y:S01]  /*51e0*/  UMOV UR74, 0x0 ;  /* 0x00000000004a7882 */ /* 0x000fe20000000000 */
[----:B------:R-:W-:Y:S01]  /*51f0*/  @P1 R2UR UR14, R71 ;  /* 0x00000000470e12ca */ /* 0x000fe200000e0000 */
[--C-:B------:R-:W-:Y:S01]  /*5200*/  @P1 IMAD.X R0, RZ, RZ, R67.reuse, P0 ;  /* 0x000000ffff001224 */ /* 0x100fe200000e0643 */
[----:B------:R-:W-:Y:S01]  /*5210*/  R2UR UR70, R43 ;  /* 0x000000002b4672ca */ /* 0x000fe200000e0000 */
[----:B------:R-:W-:Y:S01]  /*5220*/  USEL UR16, URZ, 0x1, UP0 ;  /* 0x00000001ff107887 */ /* 0x000fe20008000000 */
[----:B------:R-:W-:Y:S01]  /*5230*/  R2UR UR65, R69 ;  /* 0x00000000454172ca */ /* 0x000fe200000e0000 */
[----:B------:R-:W-:Y:S01]  /*5240*/  USEL UR39, UR12, URZ, UP0 ;  /* 0x000000ff0c277287 */ /* 0x000fe20008000000 */
[----:B------:R-:W-:Y:S01]  /*5250*/  @P1 R2UR UR13, R0 ;  /* 0x00000000000d12ca */ /* 0x000fe200000e0000 */
[----:B-1----:R-:W-:Y:S01]  /*5260*/  UIMAD UR4, UR24, UR15, UR4 ;  /* 0x0000000f180472a4 */ /* 0x002fe2000f8e0204 */
[----:B------:R-:W-:Y:S01]  /*5270*/  @P1 IMAD.SHL.U32 R0, R8, 0x40, RZ ;  /* 0x0000004008001824 */ /* 0x000fe200078e00ff */
[----:B---3--:R-:W-:Y:S01]  /*5280*/  UIMAD UR5, UR25, UR8, UR5 ;  /* 0x00000008190572a4 */ /* 0x008fe2000f8e0205 */
[----:B------:R-:W-:Y:S01]  /*5290*/  MOV.SPILL R64, UR68 ;  /* 0x0000004400407c02 */ /* 0x000fe20009000f00 */
[----:B------:R-:W-:Y:S01]  /*52a0*/  UIMAD UR7, UR26, UR9, UR6 ;  /* 0x000000091a0772a4 */ /* 0x000fe2000f8e0206 */
[----:B------:R-:W-:Y:S01]  /*52b0*/  MOV.SPILL R65, UR69 ;  /* 0x0000004500417c02 */ /* 0x000fe20009000f00 */
[----:B------:R-:W-:Y:S01]  /*52c0*/  IMAD.U32 R72, RZ, RZ, UR14 ;  /* 0x0000000eff487e24 */ /* 0x000fe2000f8e00ff */
[----:B------:R-:W-:Y:S01]  /*52d0*/  ULEA UR5, UR5, UR4, 0x5 ;  /* 0x0000000405057291 */ /* 0x000fe2000f8e28ff */
[----:B------:R-:W-:Y:S01]  /*52e0*/  MOV.SPILL R68, UR70 ;  /* 0x0000004600447c02 */ /* 0x000fe20009000f00 */
[----:B------:R-:W-:Y:S01]  /*52f0*/  ULEA UR4, UR10, UR31, 0xe ;  /* 0x0000001f0a047291 */ /* 0x000fe2000f8e70ff */
[----:B------:R-:W-:Y:S01]  /*5300*/  MOV.SPILL R63, UR67 ;  /* 0x00000043003f7c02 */ /* 0x000fe20009000f00 */
[----:B------:R-:W-:Y:S01]  /*5310*/  ULEA UR5, UR7, UR5, 0xa ;  /* 0x0000000507057291 */ /* 0x000fe2000f8e50ff */
[----:B------:R-:W-:Y:S01]  /*5320*/  IMAD.U32 R73, RZ, RZ, UR13 ;  /* 0x0000000dff497e24 */ /* 0x000fe2000f8e00ff */
[----:B------:R-:W-:Y:S01]  /*5330*/  R2UR UR67, R45 ;  /* 0x000000002d4372ca */ /* 0x000fe200000e0000 */
[----:B------:R-:W-:Y:S01]  /*5340*/  ULEA UR12, UR39, UR31, 0x3 ;  /* 0x0000001f270c7291 */ /* 0x000fe2000f8e18ff */
[----:B------:R-:W-:Y:S01]  /*5350*/  R2UR UR68, R44 ;  /* 0x000000002c4472ca */ /* 0x000fe200000e0000 */
[----:B------:R-:W-:Y:S01]  /*5360*/  UIADD3 UR64, UPT, UPT, UR4, 0x8800, URZ ;  /* 0x0000880004407890 */ /* 0x000fe2000fffe0ff */
[----:B------:R-:W-:Y:S01]  /*5370*/  R2UR UR69, R54 ;  /* 0x00000000364572ca */ /* 0x000fe200000e0000 */
[----:B------:R-:W-:Y:S01]  /*5380*/  UPRMT UR5, UR5, 0x5410, URZ ;  /* 0x0000541005057896 */ /* 0x000fe200080000ff */
[----:B------:R-:W-:Y:S01]  /*5390*/  R2UR UR70, R46 ;  /* 0x000000002e4672ca */ /* 0x000fe200000e0000 */
[----:B------:R-:W-:Y:S01]  /*53a0*/  UIADD3 UR48, UPT, UPT, UR4, 0x8c00, URZ ;  /* 0x00008c0004307890 */ /* 0x000fe2000fffe0ff */
[----:B------:R-:W-:Y:S01]  /*53b0*/  @P1 R2UR UR66, R0 ;  /* 0x00000000004212ca */ /* 0x000fe200000e0000 */
[----:B------:R-:W-:Y:S01]  /*53c0*/  UMOV UR13, UR65 ;  /* 0x00000041000d7c82 */ /* 0x000fe20008000000 */
[----:B------:R-:W-:Y:S01]  /*53d0*/  @P1 R2UR UR8, R72 ;  /* 0x00000000480812ca */ /* 0x000fe200000e0000 */
[----:B------:R-:W-:Y:S01]  /*53e0*/  UMOV UR49, UR13 ;  /* 0x0000000d00317c82 */ /* 0x000fe20008000000 */
[----:B------:R-:W-:Y:S01]  /*53f0*/  @P1 R2UR UR9, R73 ;  /* 0x00000000490912ca */ /* 0x000fe200000e0000 */
[----:B------:R-:W-:Y:S01]  /*5400*/  UMOV UR17, UR67 ;  /* 0x0000004300117c82 */ /* 0x000fe20008000000 */
[----:B------:R-:W-:Y:S01]  /*5410*/  LOP3.LUT R12, R12, UR16, RZ, 0x3c, !PT ;  /* 0x000000100c0c7c12 */ /* 0x000fe2000f8e3cff */
[----:B------:R-:W-:Y:S01]  /*5420*/  UMOV UR16, UR68 ;  /* 0x0000004400107c82 */ /* 0x000fe20008000000 */
[----:B------:R-:W-:Y:S01]  /*5430*/  MOV.SPILL R2, UR51 ;  /* 0x0000003300027c02 */ /* 0x000fe20009000f00 */
[----:B------:R-:W-:Y:S01]  /*5440*/  UMOV UR14, UR69 ;  /* 0x00000045000e7c82 */ /* 0x000fe20008000000 */
[----:B------:R-:W-:Y:S01]  /*5450*/  SHF.L.U32 R0, R12, 0x1f, RZ ;  /* 0x0000001f0c007819 */ /* 0x000fe200000006ff */
[----:B------:R-:W-:Y:S01]  /*5460*/  UMOV UR7, UR70 ;  /* 0x0000004600077c82 */ /* 0x000fe20008000000 */
[----:B------:R-:W-:Y:S01]  /*5470*/  UMOV UR51, UR17 ;  /* 0x0000001100337c82 */ /* 0x000fe20008000000 */
[----:B------:R-:W-:Y:S01]  /*5480*/  UMOV UR52, UR16 ;  /* 0x0000001000347c82 */ /* 0x000fe20008000000 */
[----:B------:R1:W2:Y:S01]  /*5490*/  SYNCS.PHASECHK.TRANS64.TRYWAIT P3, [UR12+0x20], R0 ;  /* 0x00002000ff0075a7 */ /* 0x0002a2000806110c */
[----:B------:R-:W-:Y:S01]  /*54a0*/  UMOV UR53, UR14 ;  /* 0x0000000e00357c82 */ /* 0x000fe20008000000 */
[----:B------:R-:W-:Y:S01]  /*54b0*/  UMOV UR54, UR7 ;  /* 0x0000000700367c82 */ /* 0x000fe20008000000 */
[----:B------:R3:W-:Y:S01]  /*54c0*/  UTMALDG.5D.IM2COL [UR64], [UR8], UR5 ;  /* 0x00000040080073b4 */ /* 0x0007e20008060005 */
[----:B------:R-:W-:Y:S01]  /*54d0*/  UMOV UR12, UR66 ;  /* 0x00000042000c7c82 */ /* 0x000fe20008000000 */
[----:B------:R-:W-:Y:S01]  /*54e0*/  UIADD3 UR16, UPT, UPT, UR4, 0x9400, URZ ;  /* 0x0000940004107890 */ /* 0x000fe2000fffe0ff */
[----:B------:R-:W-:Y:S01]  /*54f0*/  MOV.SPILL R69, UR59 ;  /* 0x0000003b00457c02 */ /* 0x000fe20009000f00 */
[----:B------:R-:W-:Y:S01]  /*5500*/  UIADD3 UR50, UPT, UPT, UR12, 0x20, URZ ;  /* 0x000000200c327890 */ /* 0x000fe2000fffe0ff */
[----:B------:R-:W-:Y:S01]  /*5510*/  R2UR UR59, R39 ;  /* 0x00000000273b72ca */ /* 0x000fe200000e0000 */
[----:B------:R-:W-:Y:S01]  /*5520*/  UMOV UR17, UR13 ;  /* 0x0000000d00117c82 */ /* 0x000fe20008000000 */
[----:B------:R-:W-:Y:S01]  /*5530*/  R2UR UR60, R38 ;  /* 0x00000000263c72ca */ /* 0x000fe200000e0000 */
[----:B------:R-:W-:Y:S01]  /*5540*/  UIADD3 UR56, UPT, UPT, UR4, 0x9800, URZ ;  /* 0x0000980004387890 */ /* 0x000fe2000fffe0ff */
[----:B------:R-:W-:Y:S01]  /*5550*/  R2UR UR61, R52 ;  /* 0x00000000343d72ca */ /* 0x000fe200000e0000 */
[----:B------:R-:W-:Y:S01]  /*5560*/  UMOV UR57, UR13 ;  /* 0x0000000d00397c82 */ /* 0x000fe20008000000 */
[----:B------:R-:W-:Y:S01]  /*5570*/  R2UR UR62, R40 ;  /* 0x00000000283e72ca */ /* 0x000fe200000e0000 */
[----:B------:R-:W-:Y:S01]  /*5580*/  UMOV UR58, UR12 ;  /* 0x0000000c003a7c82 */ /* 0x000fe20008000000 */
[----:B------:R5:W-:Y:S01]  /*5590*/  UTMALDG.5D.IM2COL [UR48], [UR8], UR5 ;  /* 0x00000030080073b4 */ /* 0x000be20008060005 */
[----:B------:R-:W-:Y:S01]  /*55a0*/  UMOV UR47, UR50 ;  /* 0x00000032002f7c82 */ /* 0x000fe20008000000 */
[----:B------:R-:W-:Y:S01]  /*55b0*/  MOV.SPILL R71, UR35 ;  /* 0x0000002300477c02 */ /* 0x000fe20009000f00 */
[----:B------:R-:W-:Y:S01]  /*55c0*/  UIADD3 UR32, UPT, UPT, UR4, 0xa000, URZ ;  /* 0x0000a00004207890 */ /* 0x000fe2000fffe0ff */
[----:B------:R-:W-:Y:S01]  /*55d0*/  R2UR UR35, R36 ;  /* 0x00000000242372ca */ /* 0x000fe200000e0000 */
[----:B------:R-:W-:Y:S01]  /*55e0*/  UMOV UR33, UR13 ;  /* 0x0000000d00217c82 */ /* 0x000fe20008000000 */
[----:B------:R-:W-:Y:S01]  /*55f0*/  R2UR UR36, R35 ;  /* 0x00000000232472ca */ /* 0x000fe200000e0000 */
[----:B------:R-:W-:Y:S01]  /*5600*/  UMOV UR34, UR12 ;  /* 0x0000000c00227c82 */ /* 0x000fe20008000000 */
[----:B------:R-:W-:Y:S01]  /*5610*/  R2UR UR37, R51 ;  /* 0x00000000332572ca */ /* 0x000fe200000e0000 */
[----:B------:R-:W-:Y:S01]  /*5620*/  UMOV UR75, 0x10000000 ;  /* 0x10000000004b7882 */ /* 0x000fe20000000000 */
[----:B------:R-:W-:Y:S01]  /*5630*/  R2UR UR38, R37 ;  /* 0x00000000252672ca */ /* 0x000fe200000e0000 */
[----:B------:R-:W-:Y:S01]  /*5640*/  UMOV UR42, UR12 ;  /* 0x0000000c002a7c82 */ /* 0x000fe20008000000 */
[----:B----4-:R-:W-:Y:S02]  /*5650*/  MOV.SPILL R62, UR71 ;  /* 0x00000047003e7c02 */ /* 0x010fe40009000f00 */
[----:B------:R-:W-:Y:S02]  /*5660*/  MOV.SPILL R3, UR55 ;  /* 0x0000003700037c02 */ /* 0x000fe40009000f00 */
[----:B------:R-:W-:Y:S02]  /*5670*/  R2UR.FILL UR71, R62 ;  /* 0x000000003e4772ca */ /* 0x000fe400004e0000 */
[----:B------:R-:W-:Y:S02]  /*5680*/  R2UR.FILL UR55, R3 ;  /* 0x00000000033772ca */ /* 0x000fe400004e0000 */
[----:B------:R-:W-:Y:S02]  /*5690*/  MOV.SPILL R72, UR39 ;  /* 0x0000002700487c02 */ /* 0x000fe40009000f00 */
[----:B------:R-:W-:Y:S02]  /*56a0*/  MOV.SPILL R70, UR63 ;  /* 0x0000003f00467c02 */ /* 0x000fe40009000f00 */
[----:B------:R-:W-:Y:S02]  /*56b0*/  R2UR.FILL UR39, R72 ;  /* 0x00000000482772ca */ /* 0x000fe400004e0000 */
[----:B------:R-:W-:Y:S02]  /*56c0*/  R2UR.FILL UR63, R70 ;  /* 0x00000000463f72ca */ /* 0x000fe400004e0000 */
[----:B---3--:R-:W-:Y:S01]  /*56d0*/  R2UR.FILL UR70, R68 ;  /* 0x00000000444672ca */ /* 0x008fe200004e0000 */
[----:B------:R-:W-:Y:S01]  /*56e0*/  UIADD3 UR64, UPT, UPT, UR4, 0x9000, URZ ;  /* 0x0000900004407890 */ /* 0x000fe2000fffe0ff */
[----:B------:R-:W-:Y:S01]  /*56f0*/  R2UR.FILL UR69, R65 ;  /* 0x00000000414572ca */ /* 0x000fe200004e0000 */
[----:B------:R-:W-:Y:S01]  /*5700*/  UMOV UR65, UR13 ;  /* 0x0000000d00417c82 */ /* 0x000fe20008000000 */
[----:B------:R-:W-:Y:S01]  /*5710*/  R2UR.FILL UR68, R64 ;  /* 0x00000000404472ca */ /* 0x000fe200004e0000 */
[----:B------:R-:W-:Y:S01]  /*5720*/  UMOV UR66, UR12 ;  /* 0x0000000c00427c82 */ /* 0x000fe20008000000 */
[----:B------:R-:W-:Y:S02]  /*5730*/  R2UR.FILL UR67, R63 ;  /* 0x000000003f4372ca */ /* 0x000fe400004e0000 */
[----:B-----5:R-:W-:Y:S01]  /*5740*/  R2UR UR51, R27 ;  /* 0x000000001b3372ca */ /* 0x020fe200000e0000 */
[----:B------:R-:W-:Y:S01]  /*5750*/  UIADD3 UR48, UPT, UPT, UR4, 0xb800, URZ ;  /* 0x0000b80004307890 */ /* 0x000fe2000fffe0ff */
[----:B------:R-:W-:Y:S01]  /*5760*/  R2UR UR52, R26 ;  /* 0x000000001a3472ca */ /* 0x000fe200000e0000 */
[----:B------:R-:W-:Y:S01]  /*5770*/  UMOV UR50, UR12 ;  /* 0x0000000c00327c82 */ /* 0x000fe20008000000 */
[----:B------:R-:W-:Y:S05]  /*5780*/  R2UR UR53, R48 ;  /* 0x00000000303572ca */ /* 0x000fea00000e0000 */
[----:B------:R-:W-:Y:S02]  /*5790*/  UMOV UR18, UR68 ;  /* 0x0000004400127c82 */ /* 0x000fe40008000000 */
        /* <DEDUP_REMOVED lines=8> */
[----:B------:R-:W-:Y:S01]  /*5820*/  R2UR UR54, R28 ;  /* 0x000000001c3672ca */ /* 0x000fe200000e0000 */
[----:B------:R4:W-:Y:S01]  /*5830*/  UTMALDG.5D.IM2COL [UR16], [UR8], UR5 ;  /* 0x00000010080073b4 */ /* 0x0009e20008060005 */
[----:B------:R-:W-:Y:S01]  /*5840*/  UMOV UR14, UR61 ;  /* 0x0000003d000e7c82 */ /* 0x000fe20008000000 */
[----:B------:R-:W-:Y:S01]  /*5850*/  UMOV UR7, UR62 ;  /* 0x0000003e00077c82 */ /* 0x000fe20008000000 */
[----:B------:R5:W-:Y:S01]  /*5860*/  UTMALDG.5D.IM2COL [UR56], [UR8], UR5 ;  /* 0x00000038080073b4 */ /* 0x000be20008060005 */
[----:B---3--:R-:W-:Y:S01]  /*5870*/  R2UR UR67, R33 ;  /* 0x00000000214372ca */ /* 0x008fe200000e0000 */
[----:B------:R-:W-:Y:S01]  /*5880*/  UIADD3 UR64, UPT, UPT, UR4, 0xa800, URZ ;  /* 0x0000a80004407890 */ /* 0x000fe2000fffe0ff */
[----:B------:R-:W-:Y:S02]  /*5890*/  R2UR UR68, R32 ;  /* 0x00000000204472ca */ /* 0x000fe400000e0000 */
[----:B------:R-:W-:Y:S02]  /*58a0*/  R2UR UR69, R50 ;  /* 0x00000000324572ca */ /* 0x000fe400000e0000 */
[----:B------:R-:W-:Y:S01]  /*58b0*/  R2UR UR70, R34 ;  /* 0x00000000224672ca */ /* 0x000fe200000e0000 */
[----:B----4-:R-:W-:Y:S01]  /*58c0*/  UIADD3 UR16, UPT, UPT, UR4, 0x9c00, URZ ;  /* 0x00009c0004107890 */ /* 0x010fe2000fffe0ff */
[----:B------:R-:W-:Y:S01]  /*58d0*/  UMOV UR18, UR60 ;  /* 0x0000003c00127c82 */ /* 0x000fe20008000000 */
[----:B------:R-:W-:Y:S01]  /*58e0*/  UMOV UR19, UR59 ;  /* 0x0000003b00137c82 */ /* 0x000fe20008000000 */
[----:B------:R-:W-:Y:S01]  /*58f0*/  UMOV UR20, UR18 ;  /* 0x0000001200147c82 */ /* 0x000fe20008000000 */
[----:B------:R-:W-:Y:S01]  /*5900*/  UMOV UR21, UR14 ;  /* 0x0000000e00157c82 */ /* 0x000fe20008000000 */
[----:B------:R-:W-:Y:S01]  /*5910*/  UMOV UR22, UR7 ;  /* 0x0000000700167c82 */ /* 0x000fe20008000000 */
[----:B------:R-:W-:Y:S01]  /*5920*/  UMOV UR18, UR47 ;  /* 0x0000002f00127c82 */ /* 0x000fe20008000000 */
[----:B-----5:R-:W-:Y:S02]  /*5930*/  R2UR UR59, R30 ;  /* 0x000000001e3b72ca */ /* 0x020fe400000e0000 */
[----:B------:R3:W-:Y:S01]  /*5940*/  UTMALDG.5D.IM2COL [UR16], [UR8], UR5 ;  /* 0x00000010080073b4 */ /* 0x0007e20008060005 */
[----:B------:R-:W-:Y:S01]  /*5950*/  R2UR UR60, R29 ;  /* 0x000000001d3c72ca */ /* 0x000fe200000e0000 */
[----:B------:R-:W-:Y:S01]  /*5960*/  UIADD3 UR56, UPT, UPT, UR4, 0xb000, URZ ;  /* 0x0000b00004387890 */ /* 0x000fe2000fffe0ff */
[----:B------:R-:W-:Y:S01]  /*5970*/  R2UR UR61, R49 ;  /* 0x00000000313d72ca */ /* 0x000fe200000e0000 */
[----:B------:R-:W-:Y:S01]  /*5980*/  UMOV UR14, UR37 ;  /* 0x00000025000e7c82 */ /* 0x000fe20008000000 */
[----:B------:R-:W-:Y:S01]  /*5990*/  R2UR UR62, R31 ;  /* 0x000000001f3e72ca */ /* 0x000fe200000e0000 */
[----:B------:R-:W-:Y:S01]  /*59a0*/  UMOV UR7, UR38 ;  /* 0x0000002600077c82 */ /* 0x000fe20008000000 */
[----:B------:R4:W-:Y:S01]  /*59b0*/  UTMALDG.5D.IM2COL [UR32], [UR8], UR5 ;  /* 0x00000020080073b4 */ /* 0x0009e20008060005 */
[----:B---3--:R-:W-:Y:S01]  /*59c0*/  UIADD3 UR16, UPT, UPT, UR4, 0xa400, URZ ;  /* 0x0000a40004107890 */ /* 0x008fe2000fffe0ff */
[----:B------:R-:W-:Y:S01]  /*59d0*/  UMOV UR18, UR36 ;  /* 0x0000002400127c82 */ /* 0x000fe20008000000 */
[----:B------:R-:W-:Y:S01]  /*59e0*/  UMOV UR19, UR35 ;  /* 0x0000002300137c82 */ /* 0x000fe20008000000 */
[----:B------:R-:W-:Y:S01]  /*59f0*/  UMOV UR20, UR18 ;  /* 0x0000001200147c82 */ /* 0x000fe20008000000 */
[----:B------:R-:W-:Y:S01]  /*5a00*/  UMOV UR21, UR14 ;  /* 0x0000000e00157c82 */ /* 0x000fe20008000000 */
[----:B------:R-:W-:Y:S01]  /*5a10*/  UMOV UR22, UR7 ;  /* 0x0000000700167c82 */ /* 0x000fe20008000000 */
[----:B------:R-:W-:Y:S01]  /*5a20*/  UMOV UR18, UR47 ;  /* 0x0000002f00127c82 */ /* 0x000fe20008000000 */
[----:B----4-:R-:W-:Y:S02]  /*5a30*/  R2UR UR35, R24 ;  /* 0x00000000182372ca */ /* 0x010fe400000e0000 */
        /* <DEDUP_REMOVED lines=15> */
[----:B----4-:R-:W-:Y:S02]  /*5b30*/  R2UR.FILL UR67, R61 ;  /* 0x000000003d4372ca */ /* 0x010fe400004e0000 */
[----:B------:R3:W-:Y:S01]  /*5b40*/  UTMALDG.5D.IM2COL [UR16], [UR8], UR5 ;  /* 0x00000010080073b4 */ /* 0x0007e20008060005 */
[----:B------:R-:W-:Y:S01]  /*5b50*/  UMOV UR68, UR24 ;  /* 0x0000001800447c82 */ /* 0x000fe20008000000 */
[----:B------:R-:W-:Y:S01]  /*5b60*/  UMOV UR14, UR61 ;  /* 0x0000003d000e7c82 */ /* 0x000fe20008000000 */
[----:B------:R-:W-:Y:S01]  /*5b70*/  UMOV UR7, UR62 ;  /* 0x0000003e00077c82 */ /* 0x000fe20008000000 */
[----:B------:R-:W-:Y:S01]  /*5b80*/  @P1 IADD3 R61, P0, PT, R66, 0x200, RZ ;  /* 0x00000200423d1810 */ /* 0x000fe20007f1e0ff */
[----:B------:R4:W-:Y:S04]  /*5b90*/  UTMALDG.5D.IM2COL [UR56], [UR8], UR5 ;  /* 0x00000038080073b4 */ /* 0x0009e80008060005 */
[----:B-1----:R-:W-:Y:S01]  /*5ba0*/  @P1 IMAD.X R0, RZ, RZ, R67, P0 ;  /* 0x000000ffff001224 */ /* 0x002fe200000e0643 */
        /* <DEDUP_REMOVED lines=9> */
[----:B------:R-:W-:Y:S01]  /*5c40*/  UMOV UR60, UR24 ;  /* 0x00000018003c7c82 */ /* 0x000fe20008000000 */
        /* <DEDUP_REMOVED lines=10> */
[----:B---3--:R-:W-:Y:S02]  /*5cf0*/  R2UR UR51, R21 ;  /* 0x00000000153372ca */ /* 0x008fe400000e0000 */
[----:B------:R1:W-:Y:S01]  /*5d00*/  UTMALDG.5D.IM2COL [UR16], [UR8], UR5 ;  /* 0x00000010080073b4 */ /* 0x0003e20008060005 */
[----:B------:R-:W-:Y:S01]  /*5d10*/  UMOV UR52, UR24 ;  /* 0x0000001800347c82 */ /* 0x000fe20008000000 */
[----:B------:R-:W-:Y:S01]  /*5d20*/  UMOV UR7, UR38 ;  /* 0x0000002600077c82 */ /* 0x000fe20008000000 */
[----:B------:R3:W-:Y:S01]  /*5d30*/  UTMALDG.5D.IM2COL [UR32], [UR8], UR5 ;  /* 0x00000020080073b4 */ /* 0x0007e20008060005 */
[----:B-1----:R-:W-:Y:S01]  /*5d40*/  UIADD3 UR16, UPT, UPT, UR4, 0xc400, URZ ;  /* 0x0000c40004107890 */ /* 0x002fe2000fffe0ff */
[----:B------:R-:W-:Y:S01]  /*5d50*/  @P1 R2UR UR4, R0 ;  /* 0x00000000000412ca */ /* 0x000fe200000e0000 */
[----:B------:R-:W-:Y:S01]  /*5d60*/  UMOV UR18, UR37 ;  /* 0x0000002500127c82 */ /* 0x000fe20008000000 */
[----:B------:R-:W-:Y:S01]  /*5d70*/  UMOV UR19, UR35 ;  /* 0x0000002300137c82 */ /* 0x000fe20008000000 */
[----:B------:R-:W-:Y:S01]  /*5d80*/  UMOV UR21, UR18 ;  /* 0x0000001200157c82 */ /* 0x000fe20008000000 */
[----:B------:R-:W-:Y:S01]  /*5d90*/  UMOV UR20, UR36 ;  /* 0x0000002400147c82 */ /* 0x000fe20008000000 */
[----:B------:R-:W-:Y:S01]  /*5da0*/  UMOV UR22, UR7 ;  /* 0x0000000700167c82 */ /* 0x000fe20008000000 */
[----:B------:R-:W-:Y:S01]  /*5db0*/  UMOV UR18, UR47 ;  /* 0x0000002f00127c82 */ /* 0x000fe20008000000 */
[----:B---3--:R-:W-:Y:S01]  /*5dc0*/  R2UR UR35, R20 ;  /* 0x00000000142372ca */ /* 0x008fe200000e0000 */
[----:B------:R1:W-:Y:S01]  /*5dd0*/  UTMALDG.5D.IM2COL [UR16], [UR8], UR5 ;  /* 0x00000010080073b4 */ /* 0x0003e20008060005 */
[----:B------:R-:W-:Y:S01]  /*5de0*/  ULEA UR7, UR10, UR71, 0xd ;  /* 0x000000470a077291 */ /* 0x000fe2000f8e68ff */
[----:B------:R-:W-:Y:S02]  /*5df0*/  UMOV UR36, UR24 ;  /* 0x0000001800247c82 */ /* 0x000fe40008000000 */
[----:B------:R-:W-:Y:S01]  /*5e00*/  UMOV UR10, UR12 ;  /* 0x0000000c000a7c82 */ /* 0x000fe20008000000 */
[----:B------:R-:W-:Y:S01]  /*5e10*/  IMAD.U32 R63, RZ, RZ, UR4 ;  /* 0x00000004ff3f7e24 */ /* 0x000fe2000f8e00ff */
[----:B------:R-:W-:Y:S03]  /*5e20*/  ULEA UR4, UR7, UR31, 0x2 ;  /* 0x0000001f07047291 */ /* 0x000fe6000f8e10ff */
[----:B------:R-:W-:Y:S01]  /*5e30*/  UMOV UR7, UR25 ;  /* 0x0000001900077c82 */ /* 0x000fe20008000000 */
[----:B------:R-:W-:Y:S01]  /*5e40*/  @P1 R2UR UR73, R63 ;  /* 0x000000003f4912ca */ /* 0x000fe200000e0000 */
[----:B------:R-:W-:Y:S01]  /*5e50*/  UIADD3 UR56, UPT, UPT, UR4, 0x19000, URZ ;  /* 0x0001900004387890 */ /* 0x000fe2000fffe0ff */
[----:B------:R-:W-:Y:S01]  /*5e60*/  UMOV UR61, UR7 ;  /* 0x00000007003d7c82 */ /* 0x000fe20008000000 */
        /* <DEDUP_REMOVED lines=8> */
[----:B------:R-:W-:Y:S01]  /*5ef0*/  UMOV UR29, UR7 ;  /* 0x00000007001d7c82 */ /* 0x000fe20008000000 */
[----:B-1----:R-:W-:Y:S01]  /*5f00*/  @P1 R2UR UR5, R61 ;  /* 0x000000003d0512ca */ /* 0x002fe200000e0000 */
[----:B------:R-:W-:Y:S01]  /*5f10*/  UIADD3 UR16, UPT, UPT, UR4, 0x18800, URZ ;  /* 0x0001880004107890 */ /* 0x000fe2000fffe0ff */
[----:B------:R-:W-:Y:S01]  /*5f20*/  VIADD R61, R8, 0x1 ;  /* 0x00000001083d7836 */ /* 0x000fe20000000000 */
[----:B------:R-:W-:Y:S01]  /*5f30*/  UMOV UR19, UR14 ;  /* 0x0000000e00137c82 */ /* 0x000fe20008000000 */
[----:B------:R-:W-:Y:S01]  /*5f40*/  UMOV UR20, UR24 ;  /* 0x0000001800147c82 */ /* 0x000fe20008000000 */
[----:B------:R-:W-:Y:S01]  /*5f50*/  UMOV UR21, UR7 ;  /* 0x0000000700157c82 */ /* 0x000fe20008000000 */
[----:B------:R-:W-:Y:S01]  /*5f60*/  UMOV UR18, UR12 ;  /* 0x0000000c00127c82 */ /* 0x000fe20008000000 */
[----:B------:R-:W-:Y:S06]  /*5f70*/  UMOV UR8, UR59 ;  /* 0x0000003b00087c82 */ /* 0x000fec0008000000 */
[----:B------:R-:W-:Y:S01]  /*5f80*/  IMAD.U32 R62, RZ, RZ, UR5 ;  /* 0x00000005ff3e7e24 */ /* 0x000fe2000f8e00ff */
[----:B------:R-:W-:Y:S01]  /*5f90*/  UMOV UR5, UR26 ;  /* 0x0000001a00057c82 */ /* 0x000fe20008000000 */
[----:B------:R-:W-:Y:S01]  /*5fa0*/  UMOV UR26, UR12 ;  /* 0x0000000c001a7c82 */ /* 0x000fe20008000000 */
[----:B------:R-:W-:Y:S01]  /*5fb0*/  UMOV UR22, UR5 ;  /* 0x0000000500167c82 */ /* 0x000fe20008000000 */
[----:B------:R-:W-:Y:S01]  /*5fc0*/  UMOV UR62, UR5 ;  /* 0x00000005003e7c82 */ /* 0x000fe20008000000 */
[----:B------:R-:W-:Y:S01]  /*5fd0*/  @P1 R2UR UR72, R62 ;  /* 0x000000003e4812ca */ /* 0x000fe200000e0000 */
[----:B------:R-:W-:Y:S01]  /*5fe0*/  UMOV UR54, UR5 ;  /* 0x0000000500367c82 */ /* 0x000fe20008000000 */
[----:B------:R-:W-:Y:S01]  /*5ff0*/  UMOV UR38, UR5 ;  /* 0x0000000500267c82 */ /* 0x000fe20008000000 */
[----:B------:R-:W-:Y:S01]  /*6000*/  UMOV UR70, UR5 ;  /* 0x0000000500467c82 */ /* 0x000fe20008000000 */
[----:B------:R-:W-:Y:S01]  /*6010*/  UMOV UR46, UR5 ;  /* 0x00000005002e7c82 */ /* 0x000fe20008000000 */
[----:B------:R-:W-:Y:S01]  /*6020*/  UMOV UR30, UR5 ;  /* 0x00000005001e7c82 */ /* 0x000fe20008000000 */
[----:B------:R-:W-:Y:S01]  /*6030*/  UMOV UR14, UR5 ;  /* 0x00000005000e7c82 */ /* 0x000fe20008000000 */
[----:B------:R-:W-:Y:S04]  /*6040*/  IMAD.U32 R0, RZ, RZ, UR5 ;  /* 0x00000005ff007e24 */ /* 0x000fe8000f8e00ff */
[----:B------:R-:W-:Y:S02]  /*6050*/  VIADD R0, R0, 0x1 ;  /* 0x0000000100007836 */ /* 0x000fe40000000000 */
[----:B------:R1:W-:Y:S02]  /*6060*/  UTMALDG.5D.MULTICAST [UR16], [UR72], UR23, desc[UR74] ;  /* 0x00004a10480073b4 */ /* 0x0003e40008021817 */
[----:B-1----:R-:W-:Y:S01]  /*6070*/  UIADD3 UR16, UPT, UPT, UR4, 0x18c00, URZ ;  /* 0x00018c0004107890 */ /* 0x002fe2000fffe0ff */
[----:B------:R-:W-:Y:S08]  /*6080*/  UMOV UR18, UR47 ;  /* 0x0000002f00127c82 */ /* 0x000ff00008000000 */
[----:B------:R1:W-:Y:S01]  /*6090*/  UTMALDG.5D.MULTICAST [UR16], [UR72], UR23, desc[UR74] ;  /* 0x00004a10480073b4 */ /* 0x0003e20008021817 */
[----:B------:R3:W-:Y:S01]  /*60a0*/  UTMALDG.5D.MULTICAST [UR56], [UR72], UR23, desc[UR74] ;  /* 0x00004a38480073b4 */ /* 0x0007e20008021817 */
[----:B-1----:R-:W-:Y:S01]  /*60b0*/  UIADD3 UR16, UPT, UPT, UR4, 0x19400, URZ ;  /* 0x0001940004107890 */ /* 0x002fe2000fffe0ff */
        /* <DEDUP_REMOVED lines=37> */
[----:B---3--:R-:W-:Y:S06]  /*6310*/  R2UR.FILL UR35, R71 ;  /* 0x00000000472372ca */ /* 0x008fec00004e0000 */
        /* <DEDUP_REMOVED lines=12> */
[----:B------:R-:W-:Y:S01]  /*63e0*/  UIADD3 UR8, UPT, UPT, UR4, 0x20000, URZ ;  /* 0x0002000004087890 */ /* 0x000fe2000fffe0ff */
[----:B---3--:R-:W-:Y:S06]  /*63f0*/  R2UR.FILL UR51, R2 ;  /* 0x00000000023372ca */ /* 0x008fec00004e0000 */
[----:B------:R1:W-:Y:S01]  /*6400*/  UTMALDG.5D.MULTICAST [UR16], [UR72], UR23, desc[UR74] ;  /* 0x00004a10480073b4 */ /* 0x0003e20008021817 */
[----:B------:R-:W-:Y:S01]  /*6410*/  UIADD3 UR48, UPT, UPT, UR4, 0x1e000, URZ ;  /* 0x0001e00004307890 */ /* 0x000fe2000fffe0ff */
[----:B------:R-:W-:Y:S04]  /*6420*/  IMAD.U32 R2, RZ, RZ, UR7 ;  /* 0x00000007ff027e24 */ /* 0x000fe8000f8e00ff */
[----:B------:R-:W-:Y:S01]  /*6430*/  VIADD R2, R2, 0x1 ;  /* 0x0000000102027836 */ /* 0x000fe20000000000 */
[----:B------:R3:W-:Y:S01]  /*6440*/  UTMALDG.5D.MULTICAST [UR64], [UR72], UR23, desc[UR74] ;  /* 0x00004a40480073b4 */ /* 0x0007e20008021817 */
[----:B-1----:R-:W-:Y:S01]  /*6450*/  UIADD3 UR16, UPT, UPT, UR4, 0x1d400, URZ ;  /* 0x0001d40004107890 */ /* 0x002fe2000fffe0ff */
[----:B------:R-:W-:Y:S01]  /*6460*/  UMOV UR19, UR67 ;  /* 0x0000004300137c82 */ /* 0x000fe20008000000 */
[----:B---3--:R-:W-:Y:S01]  /*6470*/  UMOV UR69, UR13 ;  /* 0x0000000d00457c82 */ /* 0x008fe20008000000 */
[----:B------:R-:W-:Y:S01]  /*6480*/  UMOV UR70, UR24 ;  /* 0x0000001800467c82 */ /* 0x000fe20008000000 */
[----:B------:R-:W-:Y:S01]  /*6490*/  UMOV UR17, UR69 ;  /* 0x0000004500117c82 */ /* 0x000fe20008000000 */
[----:B------:R-:W-:Y:S01]  /*64a0*/  UMOV UR20, UR70 ;  /* 0x0000004600147c82 */ /* 0x000fe20008000000 */
[----:B------:R-:W-:Y:S03]  /*64b0*/  UMOV UR57, UR69 ;  /* 0x0000004500397c82 */ /* 0x000fe60008000000 */
[----:B------:R1:W-:Y:S01]  /*64c0*/  UTMALDG.5D.MULTICAST [UR16], [UR72], UR23, desc[UR74] ;  /* 0x00004a10480073b4 */ /* 0x0003e20008021817 */
[----:B------:R-:W-:Y:S01]  /*64d0*/  UMOV UR60, UR70 ;  /* 0x00000046003c7c82 */ /* 0x000fe20008000000 */
[----:B------:R-:W-:Y:S01]  /*64e0*/  UMOV UR49, UR69 ;  /* 0x0000004500317c82 */ /* 0x000fe20008000000 */
[----:B------:R-:W-:Y:S01]  /*64f0*/  UMOV UR52, UR70 ;  /* 0x0000004600347c82 */ /* 0x000fe20008000000 */
[----:B------:R-:W-:Y:S01]  /*6500*/  UMOV UR41, UR69 ;  /* 0x0000004500297c82 */ /* 0x000fe20008000000 */
[----:B------:R-:W-:Y:S01]  /*6510*/  UMOV UR44, UR70 ;  /* 0x00000046002c7c82 */ /* 0x000fe20008000000 */
[----:B------:R-:W-:Y:S01]  /*6520*/  UMOV UR33, UR69 ;  /* 0x0000004500217c82 */ /* 0x000fe20008000000 */
[----:B------:R-:W-:Y:S01]  /*6530*/  UMOV UR36, UR70 ;  /* 0x0000004600247c82 */ /* 0x000fe20008000000 */
[----:B------:R-:W-:Y:S01]  /*6540*/  UTMALDG.5D.MULTICAST [UR56], [UR72], UR23, desc[UR74] ;  /* 0x00004a38480073b4 */ /* 0x000fe20008021817 */
[----:B------:R-:W-:Y:S01]  /*6550*/  UIADD3 UR24, UPT, UPT, UR4, 0x1f800, URZ ;  /* 0x0001f80004187890 */ /* 0x000fe2000fffe0ff */
[----:B------:R-:W-:Y:S01]  /*6560*/  IMAD.U32 R3, RZ, RZ, UR70 ;  /* 0x00000046ff037e24 */ /* 0x000fe2000f8e00ff */
[----:B------:R-:W-:Y:S01]  /*6570*/  UMOV UR25, UR69 ;  /* 0x0000004500197c82 */ /* 0x000fe20008000000 */
[----:B------:R-:W-:Y:S01]  /*6580*/  UMOV UR28, UR70 ;  /* 0x00000046001c7c82 */ /* 0x000fe20008000000 */
[----:B------:R-:W-:Y:S01]  /*6590*/  UMOV UR9, UR69 ;  /* 0x0000004500097c82 */ /* 0x000fe20008000000 */
[----:B------:R-:W-:Y:S01]  /*65a0*/  UMOV UR12, UR70 ;  /* 0x00000046000c7c82 */ /* 0x000fe20008000000 */
[----:B------:R-:W-:Y:S01]  /*65b0*/  UMOV UR13, UR7 ;  /* 0x00000007000d7c82 */ /* 0x000fe20008000000 */
[----:B------:R-:W-:Y:S05]  /*65c0*/  VIADD R3, R3, 0x1 ;  /* 0x0000000103037836 */ /* 0x000fea0000000000 */
[C---:B------:R-:W-:Y:S04]  /*65d0*/  ISETP.NE.AND P2, PT, R3.reuse, R6, PT ;  /* 0x000000060300720c */ /* 0x040fe80003f45270 */
[----:B------:R-:W-:Y:S09]  /*65e0*/  SEL R3, R3, RZ, P2 ;  /* 0x000000ff03037207 */ /* 0x000ff20001000000 */
[----:B------:R-:W-:Y:S01]  /*65f0*/  @P2 IMAD R2, RZ, RZ, UR7 ;  /* 0x00000007ff022e24 */ /* 0x000fe2000f8e02ff */
[----:B------:R-:W-:Y:S04]  /*6600*/  R2UR UR7, R3 ;  /* 0x00000000030772ca */ /* 0x000fe800000e0000 */
[C---:B------:R-:W-:Y:S04]  /*6610*/  ISETP.NE.AND P1, PT, R2.reuse, R4, PT ;  /* 0x000000040200720c */ /* 0x040fe80003f25270 */
[----:B------:R-:W-:Y:S01]  /*6620*/  SEL R2, R2, RZ, P1 ;  /* 0x000000ff02027207 */ /* 0x000fe20000800000 */
[----:B-1----:R-:W-:Y:S01]  /*6630*/  UIADD3 UR16, UPT, UPT, UR4, 0x1dc00, URZ ;  /* 0x0001dc0004107890 */ /* 0x002fe2000fffe0ff */
[----:B------:R-:W-:Y:S07]  /*6640*/  UMOV UR19, UR59 ;  /* 0x0000003b00137c82 */ /* 0x000fee0008000000 */
[----:B------:R-:W-:Y:S01]  /*6650*/  @P1 IMAD R0, RZ, RZ, UR5 ;  /* 0x00000005ff001e24 */ /* 0x000fe2000f8e02ff */
[----:B------:R-:W-:Y:S01]  /*6660*/  R2UR UR5, R2 ;  /* 0x00000000020572ca */ /* 0x000fe200000e0000 */
[----:B------:R1:W-:Y:S01]  /*6670*/  UTMALDG.5D.MULTICAST [UR16], [UR72], UR23, desc[UR74] ;  /* 0x00004a10480073b4 */ /* 0x0003e20008021817 */
[C---:B------:R-:W-:Y:S01]  /*6680*/  ISETP.GT.U32.AND P1, PT, R10.reuse, 0x1, PT ;  /* 0x000000010a00780c */ /* 0x040fe20003f24070 */
[----:B------:R-:W-:Y:S01]  /*6690*/  VIADD R10, R10, 0xffffffff ;  /* 0xffffffff0a0a7836 */ /* 0x000fe20000000000 */
[C---:B------:R-:W-:Y:S04]  /*66a0*/  ISETP.NE.AND P0, PT, R0.reuse, R5, PT ;  /* 0x000000050000720c */ /* 0x040fe80003f05270 */
[----:B------:R-:W-:Y:S01]  /*66b0*/  SEL R0, R0, RZ, P0 ;  /* 0x000000ff00007207 */ /* 0x000fe20000000000 */
[----:B------:R-:W-:Y:S04]  /*66c0*/  UTMALDG.5D.MULTICAST [UR48], [UR72], UR23, desc[UR74] ;  /* 0x00004a30480073b4 */ /* 0x000fe80008021817 */
[----:B------:R-:W-:Y:S04]  /*66d0*/  IMAD.U32 R2, RZ, RZ, UR5 ;  /* 0x00000005ff027e24 */ /* 0x000fe8000f8e00ff */
[----:B------:R-:W-:Y:S04]  /*66e0*/  @P0 IMAD.MOV R61, RZ, RZ, R8 ;  /* 0x000000ffff3d0224 */ /* 0x000fe800078e0208 */
[----:B------:R-:W-:Y:S01]  /*66f0*/  IMAD.MOV.U32 R8, RZ, RZ, R61 ;  /* 0x000000ffff087224 */ /* 0x000fe200078e003d */
        /* <DEDUP_REMOVED lines=18> */
[----:B------:R-:W-:Y:S01]  /*6820*/  UMOV UR10, UR47 ;  /* 0x0000002f000a7c82 */ /* 0x000fe20008000000 */
[----:B------:R-:W-:Y:S06]  /*6830*/  IMAD.U32 R0, RZ, RZ, UR7 ;  /* 0x00000007ff007e24 */ /* 0x000fec000f8e00ff */
[----:B------:R1:W-:Y:S05]  /*6840*/  UTMALDG.5D.MULTICAST [UR8], [UR72], UR23, desc[UR74] ;  /* 0x00004a08480073b4 */ /* 0x0003ea0008021817 */
[----:B------:R-:W-:Y:S01]  /*6850*/  IMAD.U32 R3, RZ, RZ, UR4 ;  /* 0x00000004ff037e24 */ /* 0x000fe2000f8e00ff */
[----:B-1----:R-:W-:Y:S01]  /*6860*/  UMOV UR10, UR39 ;  /* 0x00000027000a7c82 */ /* 0x002fe20008000000 */
[----:B--2---:R-:W-:Y:S05]  /*6870*/  @P1 BRA `(.L_x_35) ;  /* 0xffffffe400d41947 */ /* 0x004fea000383ffff */
.L_x_29:
[----:B------:R-:W-:Y:S01]  /*6880*/  SHF.L.U32 R2, R11, 0x1f, RZ ;  /* 0x0000001f0b027819 */ /* 0x000fe200000006ff */
[----:B------:R-:W-:-:S03]  /*6890*/  NOP ;  /* 0x0000000000007918 */ /* 0x000fc60000000000 */
[----:B------:R-:W3:Y:S02]  /*68a0*/  SYNCS.PHASECHK.TRANS64.TRYWAIT P0, [UR31+0x90], R2 ;  /* 0x00009002ff0075a7 */ /* 0x000ee4000800111f */
[----:B---3--:R-:W-:Y:S05]  /*68b0*/  @!P0 BRA `(.L_x_36) ;  /* 0x0000006c00488947 */ /* 0x008fea0003800000 */
.L_x_133:
[----:B------:R-:W4:Y:S01]  /*68c0*/  LDS.128 R16, [UR31+0xd0] ;  /* 0x0000d01fff107984 */ /* 0x000f220008000c00 */
[----:B------:R-:W-:Y:S02]  /*68d0*/  UIADD3 UR4, UPT, UPT, UR31, 0x98, URZ ;  /* 0x000000981f047890 */ /* 0x000fe4000fffe0ff */
[----:B------:R-:W-:Y:S01]  /*68e0*/  UISETP.GE.AND UP0, UPT, UR55, 0x1, UPT ;  /* 0x000000013700788c */ /* 0x000fe2000bf06270 */
[----:B------:R-:W-:Y:S01]  /*68f0*/  @!PT LDS RZ, [RZ] ;  /* 0x00000000fffff984 */ /* 0x000fe20000000800 */
[----:B------:R-:W-:Y:S01]  /*6900*/  @!PT LDS RZ, [RZ] ;  /* 0x00000000fffff984 */ /* 0x000fe20000000800 */
[----:B------:R-:W-:Y:S01]  /*6910*/  @!PT LDS RZ, [RZ] ;  /* 0x00000000fffff984 */ /* 0x000fe20000000800 */
[----:B------:R-:W-:Y:S01]  /*6920*/  @!PT LDS RZ, [RZ] ;  /* 0x00000000fffff984 */ /* 0x000fe20000000800 */
[----:B------:R1:W-:Y:S06]  /*6930*/  MEMBAR.ALL.CTA ;  /* 0x0000000000007992 */ /* 0x0003ec0000008000 */
[----:B-1----:R-:W1:Y:S01]  /*6940*/  FENCE.VIEW.ASYNC.S ;  /* 0x00000000000073c6 */ /* 0x002e620000000000 */
[----:B------:R-:W-:-:S09]  /*6950*/  UPRMT UR4, URZ, 0x654, UR4 ;  /* 0x00000654ff047896 */ /* 0x000fd20008000004 */
[----:B-1----:R-:W-:Y:S01]  /*6960*/  SYNCS.ARRIVE.TRANS64.RED.A1T0 RZ, [UR4], RZ ;  /* 0x000000ffffff79a7 */ /* 0x002fe20008100404 */
[----:B----4-:R-:W-:-:S13]  /*6970*/  LOP3.LUT P0, RZ, R18, 0x1, RZ, 0xc0, !PT ;  /* 0x0000000112ff7812 */ /* 0x010fda000780c0ff */
[----:B------:R-:W-:Y:S01]  /*6980*/  VOTEU.ANY UP1, P0 ;  /* 0x0000000000ff7886 */ /* 0x000fe20000020100 */
[----:B------:R-:W-:-:S13]  /*6990*/  PLOP3.LUT P0, PT, PT, PT, UP1, 0x80, 0x8 ;  /* 0x000000000008781c */ /* 0x000fda0003f0f018 */
[----:B---3--:R-:W-:Y:S02]  /*69a0*/  @P0 MOV R0, R16 ;  /* 0x0000001000000202 */ /* 0x008fe40000000f00 */
[----:B------:R-:W-:Y:S02]  /*69b0*/  @P0 LOP3.LUT R16, R17, 0xffff, RZ, 0xc0, !PT ;  /* 0x0000ffff11100812 */ /* 0x000fe400078ec0ff */
[----:B------:R-:W-:Y:S02]  /*69c0*/  @P0 R2UR UR6, R0 ;  /* 0x00000000000602ca */ /* 0x000fe400000e0000 */
[----:B------:R-:W-:-:S11]  /*69d0*/  @P0 R2UR UR5, R16 ;  /* 0x00000000100502ca */ /* 0x000fd600000e0000 */
[----:B------:R-:W-:Y:S02]  /*69e0*/  @UP1 UMOV UR77, UR6 ;  /* 0x00000006004d1c82 */ /* 0x000fe40008000000 */
[----:B------:R-:W-:Y:S01]  /*69f0*/  @UP1 UMOV UR76, UR5 ;  /* 0x00000005004c1c82 */ /* 0x000fe20008000000 */
[----:B------:R-:W-:Y:S05]  /*6a00*/  BRA.U !UP0, `(.L_x_37) ;  /* 0x0000000108dc7547 */ /* 0x000fea000b800000 */
[----:B------:R-:W1:Y:S01]  /*6a10*/  LDCU.128 UR12, c[0x0][0xc10] ;  /* 0x00018200ff0c77ac */ /* 0x000e620008000c00 */
[----:B------:R-:W-:Y:S02]  /*6a20*/  R2UR UR8, R58 ;  /* 0x000000003a0872ca */ /* 0x000fe400000e0000 */
[----:B------:R-:W-:Y:S01]  /*6a30*/  R2UR UR9, R59 ;  /* 0x000000003b0972ca */ /* 0x000fe200000e0000 */
[----:B------:R-:W3:Y:S01]  /*6a40*/  LDCU UR19, c[0x0][0xc20] ;  /* 0x00018400ff1377ac */ /* 0x000ee20008000800 */
[----:B------:R-:W4:Y:S01]  /*6a50*/  LDCU UR18, c[0x0][0xc0c] ;  /* 0x00018180ff1277ac */ /* 0x000f220008000800 */
[----:B------:R-:W2:Y:S01]  /*6a60*/  LDCU.64 UR16, c[0x0][0xc28] ;  /* 0x00018500ff1077ac */ /* 0x000ea20008000a00 */
[----:B------:R-:W-:-:S07]  /*6a70*/  UISETP.NE.AND UP3, UPT, UR55, 0x1, UPT ;  /* 0x000000013700788c */ /* 0x000fce000bf65270 */
[----:B-1----:R-:W-:Y:S02]  /*6a80*/  UIMAD.WIDE.U32 UR4, UR8, UR15, URZ ;  /* 0x0000000f080472a5 */ /* 0x002fe4000f8e00ff */
[----:B------:R-:W-:Y:S02]  /*6a90*/  UIMAD.WIDE.U32 UR6, UR9, UR12, URZ ;  /* 0x0000000c090672a5 */ /* 0x000fe4000f8e00ff */
[----:B------:R-:W-:Y:S02]  /*6aa0*/  UISETP.NE.AND UP0, UPT, UR14, 0x1, UPT ;  /* 0x000000010e00788c */ /* 0x000fe4000bf05270 */
[----:B------:R-:W-:Y:S01]  /*6ab0*/  UIMAD.WIDE.U32 UR10, UR76, UR15, URZ ;  /* 0x0000000f4c0a72a5 */ /* 0x000fe2000f8e00ff */
[----:B------:R-:W-:Y:S01]  /*6ac0*/  UMOV UR4, UR5 ;  /* 0x0000000500047c82 */ /* 0x000fe20008000000 */
[----:B----4-:R-:W-:Y:S02]  /*6ad0*/  UISETP.NE.AND UP2, UPT, UR18, 0x1, UPT ;  /* 0x000000011200788c */ /* 0x010fe4000bf45270 */
[----:B---3--:R-:W-:-:S03]  /*6ae0*/  USHF.R.U32.HI UR5, URZ, UR19, UR4 ;  /* 0x00000013ff057299 */ /* 0x008fc60008011604 */
[----:B------:R-:W-:Y:S01]  /*6af0*/  UMOV UR4, UR7 ;  /* 0x0000000700047c82 */ /* 0x000fe20008000000 */
[----:B------:R-:W-:Y:S02]  /*6b00*/  USEL UR8, UR8, UR5, !UP0 ;  /* 0x0000000508087287 */ /* 0x000fe4000c000000 */
[----:B------:R-:W-:Y:S02]  /*6b10*/  USHF.R.U32.HI UR4, URZ, UR13, UR4 ;  /* 0x0000000dff047299 */ /* 0x000fe40008011604 */
[----:B------:R-:W-:Y:S02]  /*6b20*/  UIMAD.WIDE.U32 UR6, UR77, UR12, URZ ;  /* 0x0000000c4d0672a5 */ /* 0x000fe4000f8e00ff */
[----:B------:R-:W-:Y:S02]  /*6b30*/  USEL UR12, UR9, UR4, !UP2 ;  /* 0x00000004090c7287 */ /* 0x000fe4000d000000 */
[----:B--2---:R-:W-:Y:S01]  /*6b40*/  UIMAD.WIDE.U32 UR4, UR8, UR16, URZ ;  /* 0x00000010080472a5 */ /* 0x004fe2000f8e00ff */
[----:B------:R-:W-:Y:S01]  /*6b50*/  UMOV UR9, UR11 ;  /* 0x0000000b00097c82 */ /* 0x000fe20008000000 */
[----:B------:R-:W-:-:S02]  /*6b60*/  UIMAD.WIDE.U32 UR10, UR12, UR16, URZ ;  /* 0x000000100c0a72a5 */ /* 0x000fc4000f8e00ff */
[----:B------:R-:W-:-:S03]  /*6b70*/  USHF.R.U32.HI UR9, URZ, UR19, UR9 ;  /* 0x00000013ff097299 */ /* 0x000fc60008011609 */
[----:B------:R-:W-:Y:S01]  /*6b80*/  UMOV UR4, UR5 ;  /* 0x0000000500047c82 */ /* 0x000fe20008000000 */
[----:B------:R-:W-:Y:S01]  /*6b90*/  UMOV UR6, UR7 ;  /* 0x0000000700067c82 */ /* 0x000fe20008000000 */
[----:B------:R-:W-:Y:S01]  /*6ba0*/  @UP3 USHF.R.U32.HI UR8, URZ, UR17, UR4 ;  /* 0x00000011ff083299 */ /* 0x000fe20008011604 */
[----:B------:R-:W-:Y:S01]  /*6bb0*/  UMOV UR5, UR11 ;  /* 0x0000000b00057c82 */ /* 0x000fe20008000000 */
[----:B------:R-:W-:Y:S02]  /*6bc0*/  USHF.R.U32.HI UR13, URZ, UR13, UR6 ;  /* 0x0000000dff0d7299 */ /* 0x000fe40008011606 */
[----:B------:R-:W-:Y:S02]  /*6bd0*/  USEL UR4, UR76, UR9, !UP0 ;  /* 0x000000094c047287 */ /* 0x000fe4000c000000 */
[----:B------:R-:W-:Y:S02]  /*6be0*/  @UP3 USHF.R.U32.HI UR12, URZ, UR17, UR5 ;  /* 0x00000011ff0c3299 */ /* 0x000fe40008011605 */
[----:B------:R-:W-:-:S02]  /*6bf0*/  UIMAD UR6, UR55, UR8, URZ ;  /* 0x00000008370672a4 */ /* 0x000fc4000f8e02ff */
[----:B------:R-:W-:Y:S02]  /*6c00*/  USEL UR5, UR77, UR13, !UP2 ;  /* 0x0000000d4d057287 */ /* 0x000fe4000d000000 */
[----:B------:R-:W-:Y:S02]  /*6c10*/  UIMAD UR8, UR55, UR12, URZ ;  /* 0x0000000c370872a4 */ /* 0x000fe4000f8e02ff */
[----:B------:R-:W-:Y:S02]  /*6c20*/  UISETP.GE.AND UP0, UPT, UR4, UR6, UPT ;  /* 0x000000060400728c */ /* 0x000fe4000bf06270 */
[----:B------:R-:W-:Y:S02]  /*6c30*/  UIMAD.WIDE.U32 UR6, UR4, UR16, URZ ;  /* 0x00000010040672a5 */ /* 0x000fe4000f8e00ff */
[----:B------:R-:W-:Y:S02]  /*6c40*/  UISETP.GE.OR UP0, UPT, UR5, UR8, UP0 ;  /* 0x000000080500728c */ /* 0x000fe40008706670 */
[----:B------:R-:W-:-:S02]  /*6c50*/  UIMAD.WIDE.U32 UR8, UR5, UR16, URZ ;  /* 0x00000010050872a5 */ /* 0x000fc4000f8e00ff */
[----:B------:R-:W-:Y:S01]  /*6c60*/  UIADD3 UR10, UPT, UPT, -UR4, URZ, URZ ;  /* 0x000000ff040a7290 */ /* 0x000fe2000fffe1ff */
[----:B------:R-:W-:Y:S02]  /*6c70*/  UMOV UR6, UR7 ;  /* 0x0000000700067c82 */ /* 0x000fe40008000000 */
[----:B------:R-:W-:Y:S02]  /*6c80*/  USHF.R.U32.HI UR6, URZ, UR17, UR6 ;  /* 0x00000011ff067299 */ /* 0x000fe40008011606 */
[----:B------:R-:W-:Y:S02]  /*6c90*/  UIMAD UR10, UR14, UR10, UR76 ;  /* 0x0000000a0e0a72a4 */ /* 0x000fe4000f8e024c */
[----:B------:R-:W-:Y:S01]  /*6ca0*/  USEL UR6, UR4, UR6, !UP3 ;  /* 0x0000000604067287 */ /* 0x000fe2000d800000 */
[----:B------:R-:W-:Y:S01]  /*6cb0*/  @!UP0 UMOV UR7, UR9 ;  /* 0x0000000900078c82 */ /* 0x000fe20008000000 */
[----:B------:R-:W-:Y:S02]  /*6cc0*/  UIADD3 UR9, UPT, UPT, -UR5, URZ, URZ ;  /* 0x000000ff05097290 */ /* 0x000fe4000fffe1ff */
[----:B------:R-:W-:-:S02]  /*6cd0*/  @!UP0 USHF.R.U32.HI UR7, URZ, UR17, UR7 ;  /* 0x00000011ff078299 */ /* 0x000fc40008011607 */
[----:B------:R-:W-:Y:S02]  /*6ce0*/  UIADD3 UR8, UPT, UPT, -UR6, URZ, URZ ;  /* 0x000000ff06087290 */ /* 0x000fe4000fffe1ff */
[----:B------:R-:W-:Y:S02]  /*6cf0*/  @!UP0 USEL UR7, UR5, UR7, !UP3 ;  /* 0x0000000705078287 */ /* 0x000fe4000d800000 */
[----:B------:R-:W-:Y:S02]  /*6d00*/  UIMAD UR8, UR55, UR8, UR4 ;  /* 0x00000008370872a4 */ /* 0x000fe4000f8e0204 */
[----:B------:R-:W-:Y:S02]  /*6d10*/  @!UP0 UIADD3 UR6, UPT, UPT, UR6, -UR7, URZ ;  /* 0x8000000706068290 */ /* 0x000fe4000fffe0ff */
[----:B------:R-:W-:Y:S02]  /*6d20*/  @!UP0 UIMAD UR7, UR8, UR12, UR7 ;  /* 0x0000000c080782a4 */ /* 0x000fe4000f8e0207 */
[----:B------:R-:W-:-:S02]  /*6d30*/  @!UP0 UIMAD UR4, UR55, UR6, UR5 ;  /* 0x00000006370482a4 */ /* 0x000fc4000f8e0205 */
[----:B------:R-:W-:Y:S02]  /*6d40*/  UIMAD UR6, UR18, UR9, UR77 ;  /* 0x00000009120672a4 */ /* 0x000fe4000f8e024d */
[----:B------:R-:W-:Y:S01]  /*6d50*/  UIMAD UR76, UR4, UR14, UR10 ;  /* 0x0000000e044c72a4 */ /* 0x000fe2000f8e020a */
[----:B------:R-:W-:Y:S02]  /*6d60*/  @!UP0 UMOV UR5, UR7 ;  /* 0x0000000700058c82 */ /* 0x000fe40008000000 */
[----:B------:R-:W-:-:S12]  /*6d70*/  UIMAD UR77, UR5, UR18, UR6 ;  /* 0x00000012054d72a4 */ /* 0x000fd8000f8e0206 */
.L_x_37:
[----:B------:R-:W1:Y:S02]  /*6d80*/  LDCU UR4, c[0x0][0xc30] ;  /* 0x00018600ff0477ac */ /* 0x000e640008000800 */
[----:B-1----:R-:W-:-:S09]  /*6d90*/  UISETP.NE.AND UP0, UPT, UR4, 0x1, UPT ;  /* 0x000000010400788c */ /* 0x002fd2000bf05270 */
[----:B------:R-:W-:Y:S05]  /*6da0*/  BRA.U UP0, `(.L_x_38) ;  /* 0x0000000100447547 */ /* 0x000fea000b800000 */
[----:B------:R-:W1:Y:S01]  /*6db0*/  LDCU.128 UR8, c[0x0][0xc10] ;  /* 0x00018200ff0877ac */ /* 0x000e620008000c00 */
[----:B------:R-:W3:Y:S01]  /*6dc0*/  LDCU UR12, c[0x0][0xc0c] ;  /* 0x00018180ff0c77ac */ /* 0x000ee20008000800 */
[----:B------:R-:W4:Y:S01]  /*6dd0*/  LDCU UR13, c[0x0][0xc20] ;  /* 0x00018400ff0d77ac */ /* 0x000f220008000800 */
[----:B-1----:R-:W-:Y:S02]  /*6de0*/  UIMAD.WIDE.U32 UR6, UR77, UR8, URZ ;  /* 0x000000084d0672a5 */ /* 0x002fe4000f8e00ff */
[----:B------:R-:W-:Y:S02]  /*6df0*/  UIMAD.WIDE.U32 UR4, UR76, UR11, URZ ;  /* 0x0000000b4c0472a5 */ /* 0x000fe4000f8e00ff */
[----:B---3--:R-:W-:Y:S02]  /*6e00*/  UISETP.NE.AND UP2, UPT, UR12, 0x1, UPT ;  /* 0x000000010c00788c */ /* 0x008fe4000bf45270 */
[----:B------:R-:W-:Y:S01]  /*6e10*/  UISETP.NE.AND UP0, UPT, UR10, 0x1, UPT ;  /* 0x000000010a00788c */ /* 0x000fe2000bf05270 */
[----:B------:R-:W-:-:S02]  /*6e20*/  UMOV UR6, UR7 ;  /* 0x0000000700067c82 */ /* 0x000fc40008000000 */
[----:B------:R-:W-:Y:S01]  /*6e30*/  UMOV UR4, UR5 ;  /* 0x0000000500047c82 */ /* 0x000fe20008000000 */
[----:B------:R-:W-:Y:S02]  /*6e40*/  USHF.R.U32.HI UR6, URZ, UR9, UR6 ;  /* 0x00000009ff067299 */ /* 0x000fe40008011606 */
[----:B----4-:R-:W-:Y:S02]  /*6e50*/  USHF.R.U32.HI UR4, URZ, UR13, UR4 ;  /* 0x0000000dff047299 */ /* 0x010fe40008011604 */
[----:B------:R-:W-:Y:S02]  /*6e60*/  USEL UR5, UR77, UR6, !UP2 ;  /* 0x000000064d057287 */ /* 0x000fe4000d000000 */
[----:B------:R-:W-:-:S04]  /*6e70*/  USEL UR4, UR76, UR4, !UP0 ;  /* 0x000000044c047287 */ /* 0x000fc8000c000000 */
[----:B------:R-:W-:Y:S02]  /*6e80*/  UIADD3 UR6, UPT, UPT, UR5, -UR4, URZ ;  /* 0x8000000405067290 */ /* 0x000fe4000fffe0ff */
[----:B------:R-:W-:Y:S02]  /*6e90*/  UIADD3 UR4, UPT, UPT, -UR5, UR4, URZ ;  /* 0x0000000405047290 */ /* 0x000fe4000fffe1ff */
[----:B------:R-:W-:Y:S02]  /*6ea0*/  UIMAD UR76, UR6, UR10, UR76 ;  /* 0x0000000a064c72a4 */ /* 0x000fe4000f8e024c */
[----:B------:R-:W-:-:S12]  /*6eb0*/  UIMAD UR77, UR4, UR12, UR77 ;  /* 0x0000000c044d72a4 */ /* 0x000fd8000f8e024d */
.L_x_38:
[----:B------:R-:W-:Y:S01]  /*6ec0*/  R2UR UR5, R57 ;  /* 0x00000000390572ca */ /* 0x000fe200000e0000 */
[----:B------:R-:W-:Y:S01]  /*6ed0*/  IMAD.MOV.U32 R10, RZ, RZ, R9 ;  /* 0x000000ffff0a7224 */ /* 0x000fe200078e0009 */
[----:B------:R-:W-:Y:S02]  /*6ee0*/  R2UR UR4, R56 ;  /* 0x00000000380472ca */ /* 0x000fe400000e0000 */
[----:B------:R-:W-:Y:S02]  /*6ef0*/  PLOP3.LUT P4, PT, PT, PT, PT, 0x80, 0x8 ;  /* 0x000000000008781c */ /* 0x000fe40003f8f070 */
[----:B------:R-:W-:-:S07]  /*6f00*/  LOP3.LUT R11, R11, 0x1, RZ, 0x3c, !PT ;  /* 0x000000010b0b7812 */ /* 0x000fce00078e3cff */
[----:B------:R-:W-:Y:S02]  /*6f10*/  UIADD3 UR50, UPT, UPT, UR77, UR5, URZ ;  /* 0x000000054d327290 */ /* 0x000fe4000fffe0ff */
[----:B------:R-:W-:Y:S01]  /*6f20*/  UIADD3 UR21, UPT, UPT, UR76, UR4, URZ ;  /* 0x000000044c157290 */ /* 0x000fe2000fffe0ff */
[----:B------:R-:W-:Y:S11]  /*6f30*/  BRA.U UP1, `(.L_x_39) ;  /* 0xffffffa501ec7547 */ /* 0x000ff6000b83ffff */
[----:B------:R-:W-:Y:S01]  /*6f40*/  UIADD3 UR31, UPT, UPT, UR31, 0x20, URZ ;  /* 0x000000201f1f7890 */ /* 0x000fe2000fffe0ff */
[----:B------:R-:W-:-:S03]  /*6f50*/  SHF.L.U32 R2, R12, 0x1f, RZ ;  /* 0x0000001f0c027819 */ /* 0x000fc600000006ff */
[----:B------:R-:W-:-:S09]  /*6f60*/  ULEA UR4, UR39, UR31, 0x3 ;  /* 0x0000001f27047291 */ /* 0x000fd2000f8e18ff */
[----:B------:R-:W1:Y:S02]  /*6f70*/  SYNCS.PHASECHK.TRANS64.TRYWAIT P0, [UR4], R2 ;  /* 0x00000002ff0075a7 */ /* 0x000e640008001104 */
[----:B-1----:R-:W-:Y:S05]  /*6f80*/  @!P0 BRA `(.L_x_40) ;  /* 0x0000006400ac8947 */ /* 0x002fea0003800000 */
.L_x_135:
[----:B------:R-:W-:-:S04]  /*6f90*/  UIADD3 UR4, UPT, UPT, UR39, 0x1, URZ ;  /* 0x0000000127047890 */ /* 0x000fc8000fffe0ff */
[----:B------:R-:W-:-:S04]  /*6fa0*/  UISETP.NE.AND UP0, UPT, UR4, 0x4, UPT ;  /* 0x000000040400788c */ /* 0x000fc8000bf05270 */
[----:B------:R-:W-:Y:S02]  /*6fb0*/  USEL UR6, URZ, 0x1, UP0 ;  /* 0x00000001ff067887 */ /* 0x000fe40008000000 */
[----:B------:R-:W-:-:S04]  /*6fc0*/  USEL UR4, UR4, URZ, UP0 ;  /* 0x000000ff04047287 */ /* 0x000fc80008000000 */
[----:B------:R-:W-:Y:S01]  /*6fd0*/  ULEA UR5, UR4, UR31, 0x3 ;  /* 0x0000001f04057291 */ /* 0x000fe2000f8e18ff */
[----:B-1----:R-:W-:-:S04]  /*6fe0*/  LOP3.LUT R2, R12, UR6, RZ, 0x3c, !PT ;  /* 0x000000060c027c12 */ /* 0x002fc8000f8e3cff */
[----:B------:R-:W-:-:S04]  /*6ff0*/  SHF.L.U32 R3, R2, 0x1f, RZ ;  /* 0x0000001f02037819 */ /* 0x000fc800000006ff */
[----:B------:R-:W1:Y:S02]  /*7000*/  SYNCS.PHASECHK.TRANS64.TRYWAIT P0, [UR5], R3 ;  /* 0x00000003ff0075a7 */ /* 0x000e640008001105 */
[----:B-1----:R-:W-:Y:S05]  /*7010*/  @!P0 BRA `(.L_x_41) ;  /* 0x0000006400a08947 */ /* 0x002fea0003800000 */
.L_x_137:
[----:B------:R-:W-:-:S04]  /*7020*/  UIADD3 UR4, UPT, UPT, UR4, 0x1, URZ ;  /* 0x0000000104047890 */ /* 0x000fc8000fffe0ff */
[----:B------:R-:W-:-:S04]  /*7030*/  UISETP.NE.AND UP0, UPT, UR4, 0x4, UPT ;  /* 0x000000040400788c */ /* 0x000fc8000bf05270 */
[----:B------:R-:W-:Y:S02]  /*7040*/  USEL UR6, URZ, 0x1, UP0 ;  /* 0x00000001ff067887 */ /* 0x000fe40008000000 */
[----:B------:R-:W-:-:S04]  /*7050*/  USEL UR4, UR4, URZ, UP0 ;  /* 0x000000ff04047287 */ /* 0x000fc80008000000 */
[----:B------:R-:W-:Y:S01]  /*7060*/  ULEA UR5, UR4, UR31, 0x3 ;  /* 0x0000001f04057291 */ /* 0x000fe2000f8e18ff */
[----:B------:R-:W-:-:S04]  /*7070*/  LOP3.LUT R2, R2, UR6, RZ, 0x3c, !PT ;  /* 0x0000000602027c12 */ /* 0x000fc8000f8e3cff */
[----:B-1----:R-:W-:-:S04]  /*7080*/  SHF.L.U32 R3, R2, 0x1f, RZ ;  /* 0x0000001f02037819 */ /* 0x002fc800000006ff */
[----:B------:R-:W1:Y:S02]  /*7090*/  SYNCS.PHASECHK.TRANS64.TRYWAIT P0, [UR5], R3 ;  /* 0x00000003ff0075a7 */ /* 0x000e640008001105 */
[----:B-1----:R-:W-:Y:S05]  /*70a0*/  @!P0 BRA `(.L_x_42) ;  /* 0x0000006400948947 */ /* 0x002fea0003800000 */
.L_x_139:
[----:B------:R-:W-:-:S04]  /*70b0*/  UIADD3 UR4, UPT, UPT, UR4, 0x1, URZ ;  /* 0x0000000104047890 */ /* 0x000fc8000fffe0ff */
[----:B------:R-:W-:-:S04]  /*70c0*/  UISETP.NE.AND UP0, UPT, UR4, 0x4, UPT ;  /* 0x000000040400788c */ /* 0x000fc8000bf05270 */
[----:B------:R-:W-:Y:S02]  /*70d0*/  USEL UR5, URZ, 0x1, UP0 ;  /* 0x00000001ff057887 */ /* 0x000fe40008000000 */
[----:B------:R-:W-:-:S04]  /*70e0*/  USEL UR4, UR4, URZ, UP0 ;  /* 0x000000ff04047287 */ /* 0x000fc80008000000 */
[----:B------:R-:W-:Y:S01]  /*70f0*/  ULEA UR4, UR4, UR31, 0x3 ;  /* 0x0000001f04047291 */ /* 0x000fe2000f8e18ff */
[----:B------:R-:W-:-:S04]  /*7100*/  LOP3.LUT R2, R2, UR5, RZ, 0x3c, !PT ;  /* 0x0000000502027c12 */ /* 0x000fc8000f8e3cff */
[----:B------:R-:W-:Y:S01]  /*7110*/  SHF.L.U32 R2, R2, 0x1f, RZ ;  /* 0x0000001f02027819 */ /* 0x000fe200000006ff */
[----:B-1----:R-:W-:-:S07]  /*7120*/  IMAD.U32 R0, RZ, RZ, UR4 ;  /* 0x00000004ff007e24 */ /* 0x002fce000f8e00ff */
.L_x_43:
[----:B-1----:R1:W3:Y:S02]  /*7130*/  SYNCS.PHASECHK.TRANS64.TRYWAIT P0, [R0+URZ], R2 ;  /* 0x00000002000075a7 */ /* 0x0022e400080011ff */
[----:B---3--:R-:W-:Y:S05]  /*7140*/  @!P0 NANOSLEEP.SYNCS 0x989680 ;  /* 0x009896800000895d */ /* 0x008fea0003900000 */
[----:B------:R-:W3:Y:S02]  /*7150*/  @!P0 SYNCS.PHASECHK.TRANS64 P0, [R0+URZ], R2 ;  /* 0x00000002000085a7 */ /* 0x000ee400080010ff */
[----:B---3--:R-:W-:Y:S05]  /*7160*/  @P0 EXIT ;  /* 0x000000000000094d */ /* 0x008fea0003800000 */
[----:B------:R-:W-:Y:S05]  /*7170*/  BRA `(.L_x_43) ;  /* 0xfffffffc00ec7947 */ /* 0x000fea000383ffff */
.L_x_21:
[----:B------:R-:W2:Y:S02]  /*7180*/  S2UR UR4, SR_CgaCtaId ;  /* 0x00000000000479c3 */ /* 0x000ea40000008800 */
[----:B--2---:R-:W-:-:S04]  /*7190*/  UISETP.NE.AND UP0, UPT, UR4, URZ, UPT ;  /* 0x000000ff0400728c */ /* 0x004fc8000bf05270 */
[----:B------:R-:W-:-:S09]  /*71a0*/  UISETP.NE.OR UP0, UPT, UR18, 0x1, UP0 ;  /* 0x000000011200788c */ /* 0x000fd20008705670 */
[----:B------:R-:W-:Y:S05]  /*71b0*/  BRA.U UP0, `(.L_x_44) ;  /* 0x0000000100b47547 */ /* 0x000fea000b800000 */
[----:B------:R-:W2:Y:S01]  /*71c0*/  S2UR UR5, SR_CgaCtaId ;  /* 0x00000000000579c3 */ /* 0x000ea20000008800 */
[----:B------:R-:W-:Y:S01]  /*71d0*/  UMOV UR4, 0x400 ;  /* 0x0000040000047882 */ /* 0x000fe20000000000 */
[----:B------:R-:W-:Y:S01]  /*71e0*/  HFMA2 R3, -RZ, RZ, 0, 5.9604644775390625e-08 ;  /* 0x00000001ff037431 */ /* 0x000fe200000001ff */
[----:B------:R-:W-:Y:S01]  /*71f0*/  ISETP.GE.U32.AND P0, PT, R0, 0x2, PT ;  /* 0x000000020000780c */ /* 0x000fe20003f06070 */
[----:B------:R-:W-:Y:S01]  /*7200*/  IMAD.MOV.U32 R8, RZ, RZ, RZ ;  /* 0x000000ffff087224 */ /* 0x000fe200078e00ff */
[----:B--2---:R-:W-:-:S04]  /*7210*/  ULEA UR4, UR5, UR4, 0x18 ;  /* 0x0000000405047291 */ /* 0x004fc8000f8ec0ff */
[----:B------:R-:W-:Y:S02]  /*7220*/  UIADD3 UR5, UPT, UPT, UR4, 0x98, URZ ;  /* 0x0000009804057890 */ /* 0x000fe4000fffe0ff */
[----:B------:R-:W-:Y:S02]  /*7230*/  UIADD3 UR8, UPT, UPT, UR4, 0x90, URZ ;  /* 0x0000009004087890 */ /* 0x000fe4000fffe0ff */
[----:B------:R-:W-:-:S12]  /*7240*/  UPRMT UR5, URZ, 0x654, UR5 ;  /* 0x00000654ff057896 */ /* 0x000fd80008000005 */
.L_x_47:
[----:B------:R-:W-:Y:S01]  /*7250*/  SHF.L.U32 R6, R3, 0x1f, RZ ;  /* 0x0000001f03067819 */ /* 0x000fe200000006ff */
[----:B------:R-:W-:Y:S02]  /*7260*/  IMAD.U32 R4, RZ, RZ, UR8 ;  /* 0x00000008ff047e24 */ /* 0x000fe4000f8e00ff */
[----:B------:R-:W-:Y:S01]  /*7270*/  @!P0 IMAD.MOV.U32 R5, RZ, RZ, 0x10 ;  /* 0x00000010ff058424 */ /* 0x000fe200078e00ff */
[----:B------:R-:W2:Y:S02]  /*7280*/  SYNCS.PHASECHK.TRANS64.TRYWAIT P1, [UR4+0x98], R6 ;  /* 0x00009806ff0075a7 */ /* 0x000ea40008021104 */
[----:B------:R-:W-:-:S04]  /*7290*/  PRMT R4, R0, 0x654, R4 ;  /* 0x0000065400047816 */ /* 0x000fc80000000004 */
[----:B------:R-:W-:Y:S01]  /*72a0*/  SEL R2, R4, R2, !P0 ;  /* 0x0000000204027207 */ /* 0x000fe20004000000 */
[----:B--2---:R-:W-:Y:S06]  /*72b0*/  @!P1 BRA `(.L_x_45) ;  /* 0x0000006400289947 */ /* 0x004fec0003800000 */
.L_x_141:
[----:B------:R-:W-:Y:S01]  /*72c0*/  UIADD3 UR6, UPT, UPT, UR4, 0xd0, URZ ;  /* 0x000000d004067890 */ /* 0x000fe2000fffe0ff */
[----:B------:R3:W-:Y:S01]  /*72d0*/  @!P0 SYNCS.ARRIVE.TRANS64.RED RZ, [R2+URZ], R5 ;  /* 0x0000000502ff89a7 */ /* 0x0007e200080004ff */
[----:B------:R-:W-:Y:S01]  /*72e0*/  UIADD3 UR7, UPT, UPT, UR4, 0x90, URZ ;  /* 0x0000009004077890 */ /* 0x000fe2000fffe0ff */
[----:B------:R-:W-:-:S08]  /*72f0*/  LOP3.LUT R3, R3, 0x1, RZ, 0x3c, !PT ;  /* 0x0000000103037812 */ /* 0x000fd000078e3cff */
[----:B------:R-:W-:Y:S06]  /*7300*/  UGETNEXTWORKID.BROADCAST [UR6], [UR7] ;  /* 0x00000000060073ca */ /* 0x000fec0008000100 */
[----:B---3--:R-:W-:-:S04]  /*7310*/  SHF.L.U32 R5, R8, 0x1f, RZ ;  /* 0x0000001f08057819 */ /* 0x008fc800000006ff */
[----:B------:R-:W3:Y:S02]  /*7320*/  SYNCS.PHASECHK.TRANS64.TRYWAIT P1, [UR4+0x90], R5 ;  /* 0x00009005ff0075a7 */ /* 0x000ee40008021104 */
[----:B---3--:R-:W-:Y:S05]  /*7330*/  @!P1 BRA `(.L_x_46) ;  /* 0x0000006400209947 */ /* 0x008fea0003800000 */
.L_x_143:
[----:B--2---:R-:W2:Y:S01]  /*7340*/  LDS.128 R4, [UR4+0xd0] ;  /* 0x0000d004ff047984 */ /* 0x004ea20008000c00 */
[----:B------:R-:W-:Y:S01]  /*7350*/  LOP3.LUT R8, R8, 0x1, RZ, 0x3c, !PT ;  /* 0x0000000108087812 */ /* 0x000fe200078e3cff */
[----:B------:R-:W-:Y:S01]  /*7360*/  @!PT LDS RZ, [RZ] ;  /* 0x00000000fffff984 */ /* 0x000fe20000000800 */
[----:B------:R-:W-:Y:S01]  /*7370*/  @!PT LDS RZ, [RZ] ;  /* 0x00000000fffff984 */ /* 0x000fe20000000800 */
[----:B------:R-:W-:Y:S01]  /*7380*/  @!PT LDS RZ, [RZ] ;  /* 0x00000000fffff984 */ /* 0x000fe20000000800 */
[----:B------:R-:W-:Y:S01]  /*7390*/  @!PT LDS RZ, [RZ] ;  /* 0x00000000fffff984 */ /* 0x000fe20000000800 */
[----:B------:R3:W-:Y:S06]  /*73a0*/  MEMBAR.ALL.CTA ;  /* 0x0000000000007992 */ /* 0x0007ec0000008000 */
[----:B---3--:R-:W3:Y:S02]  /*73b0*/  FENCE.VIEW.ASYNC.S ;  /* 0x00000000000073c6 */ /* 0x008ee40000000000 */
[----:B---3--:R-:W-:Y:S01]  /*73c0*/  SYNCS.ARRIVE.TRANS64.RED.A1T0 RZ, [UR5], RZ ;  /* 0x000000ffffff79a7 */ /* 0x008fe20008100405 */
[----:B--2---:R-:W-:-:S13]  /*73d0*/  LOP3.LUT P1, RZ, R6, 0x1, RZ, 0xc0, !PT ;  /* 0x0000000106ff7812 */ /* 0x004fda000782c0ff */
[----:B------:R-:W-:Y:S05]  /*73e0*/  @P1 BRA `(.L_x_47) ;  /* 0xfffffffc00981947 */ /* 0x000fea000383ffff */
[----:B------:R-:W-:-:S04]  /*73f0*/  SHF.L.U32 R0, R3, 0x1f, RZ ;  /* 0x0000001f03007819 */ /* 0x000fc800000006ff */
[----:B------:R-:W2:Y:S02]  /*7400*/  SYNCS.PHASECHK.TRANS64 P0, [UR4+0x98], R0 ;  /* 0x00009800ff0075a7 */ /* 0x000ea40008001004 */
[----:B-12---:R-:W-:Y:S05]  /*7410*/  @P0 EXIT ;  /* 0x000000000000094d */ /* 0x006fea0003800000 */
[----:B------:R-:W-:-:S07]  /*7420*/  MOV R0, UR4 ;  /* 0x0000000400007c02 */ /* 0x000fce0008000f00 */
.L_x_48:
[----:B-1----:R-:W-:-:S04]  /*7430*/  SHF.L.U32 R2, R3, 0x1f, RZ ;  /* 0x0000001f03027819 */ /* 0x002fc800000006ff */
[----:B------:R1:W2:Y:S03]  /*7440*/  SYNCS.PHASECHK.TRANS64.TRYWAIT P0, [R0+URZ+0x98], R2 ;  /* 0x00009802000075a7 */ /* 0x0002a600080011ff */
[----:B--2---:R-:W-:Y:S05]  /*7450*/  @!P0 NANOSLEEP.SYNCS 0x989680 ;  /* 0x009896800000895d */ /* 0x004fea0003900000 */
[----:B------:R-:W2:Y:S02]  /*7460*/  @!P0 SYNCS.PHASECHK.TRANS64 P0, [R0+URZ+0x98], R2 ;  /* 0x00009802000085a7 */ /* 0x000ea400080010ff */
[----:B--2---:R-:W-:Y:S05]  /*7470*/  @P0 EXIT ;  /* 0x000000000000094d */ /* 0x004fea0003800000 */
[----:B------:R-:W-:Y:S05]  /*7480*/  BRA `(.L_x_48) ;  /* 0xfffffffc00e87947 */ /* 0x000fea000383ffff */
.L_x_44:
[----:B------:R-:W-:Y:S05]  /*7490*/  BRA.U UP4, `(.L_x_49) ;  /* 0x00000011040c7547 */ /* 0x000fea000b800000 */
[----:B------:R-:W2:Y:S01]  /*74a0*/  S2UR UR7, SR_CgaCtaId ;  /* 0x00000000000779c3 */ /* 0x000ea20000008800 */
[----:B------:R-:W-:Y:S01]  /*74b0*/  UMOV UR4, 0x40 ;  /* 0x0000004000047882 */ /* 0x000fe20000000000 */
[----:B------:R-:W-:Y:S01]  /*74c0*/  NOP ;  /* 0x0000000000007918 */ /* 0x000fe20000000000 */
[----:B------:R-:W-:Y:S01]  /*74d0*/  UMOV UR6, 0x400 ;  /* 0x0000040000067882 */ /* 0x000fe20000000000 */
[----:B--2---:R-:W-:Y:S02]  /*74e0*/  ULEA UR5, UR7, UR4, 0x18 ;  /* 0x0000000407057291 */ /* 0x004fe4000f8ec0ff */
[----:B------:R-:W-:-:S07]  /*74f0*/  ULEA UR6, UR7, UR6, 0x18 ;  /* 0x0000000607067291 */ /* 0x000fce000f8ec0ff */
[----:B------:R-:W2:Y:S02]  /*7500*/  LDS.U8 R0, [UR5+0x1c] ;  /* 0x00001c05ff007984 */ /* 0x000ea40008000000 */
[----:B--2---:R-:W-:-:S13]  /*7510*/  ISETP.NE.AND P0, PT, R0, RZ, PT ;  /* 0x000000ff0000720c */ /* 0x004fda0003f05270 */
[----:B------:R-:W-:Y:S05]  /*7520*/  @P0 BRA `(.L_x_50) ;  /* 0x0000000000580947 */ /* 0x000fea0003800000 */
[----:B------:R-:W-:-:S13]  /*7530*/  ELECT P0, URZ, PT ;  /* 0x0000000000ff782f */ /* 0x000fda0003800000 */
[----:B------:R-:W-:Y:S05]  /*7540*/  @!P0 BRA `(.L_x_51) ;  /* 0x0000000000608947 */ /* 0x000fea0003800000 */
[----:B------:R-:W-:Y:S01]  /*7550*/  UMOV UR4, 0x10 ;  /* 0x0000001000047882 */ /* 0x000fe20000000000 */
[----:B------:R-:W-:Y:S01]  /*7560*/  HFMA2 R0, -RZ, RZ, 0, 5.9604644775390625e-08 ;  /* 0x00000001ff007431 */ /* 0x000fe200000001ff */
[----:B------:R-:W-:-:S03]  /*7570*/  MOV R3, 0xffff ;  /* 0x0000ffff00037802 */ /* 0x000fc60000000f00 */
[----:B------:R-:W-:Y:S04]  /*7580*/  DEPBAR.LE SB2, 0x36 ;  /* 0x0000ad800000791a */ /* 0x000fe80000000000 */
[----:B------:R-:W2:Y:S02]  /*7590*/  UTCATOMSWS.FIND_AND_SET.ALIGN UP0, UR4, UR4 ;  /* 0x00000004000475e3 */ /* 0x000ea40008000800 */
[----:B--2---:R-:W-:Y:S01]  /*75a0*/  MOV R4, UR4 ;  /* 0x0000000400047c02 */ /* 0x004fe20008000f00 */
[----:B------:R-:W-:Y:S06]  /*75b0*/  BRA.U UP0, `(.L_x_52) ;  /* 0x0000000100187547 */ /* 0x000fec000b800000 */
.L_x_53:
[----:B------:R-:W-:Y:S05]  /*75c0*/  NANOSLEEP 0x64 ;  /* 0x000000640000795d */ /* 0x000fea0003800000 */
[----:B------:R-:W-:-:S05]  /*75d0*/  UMOV UR4, 0x10 ;  /* 0x0000001000047882 */ /* 0x000fca0000000000 */
[----:B------:R-:W-:Y:S04]  /*75e0*/  DEPBAR.LE SB2, 0x36 ;  /* 0x0000ad800000791a */ /* 0x000fe80000000000 */
[----:B------:R-:W2:Y:S02]  /*75f0*/  UTCATOMSWS.FIND_AND_SET.ALIGN UP0, UR4, UR4 ;  /* 0x00000004000475e3 */ /* 0x000ea40008000800 */
[----:B--2---:R-:W-:Y:S01]  /*7600*/  MOV R4, UR4 ;  /* 0x0000000400047c02 */ /* 0x004fe20008000f00 */
[----:B------:R-:W-:Y:S05]  /*7610*/  BRA.U !UP0, `(.L_x_53) ;  /* 0xfffffffd08e87547 */ /* 0x000fea000b83ffff */
.L_x_52:
[-C--:B------:R-:W-:Y:S02]  /*7620*/  SHF.L.U32 R3, R3, R4.reuse, RZ ;  /* 0x0000000403037219 */ /* 0x080fe400000006ff */
[----:B------:R-:W-:Y:S01]  /*7630*/  SHF.L.U32 R0, R0, R4, RZ ;  /* 0x0000000400007219 */ /* 0x000fe200000006ff */
[----:B------:R-:W-:Y:S02]  /*7640*/  IMAD.SHL.U32 R4, R4, 0x20, RZ ;  /* 0x0000002004047824 */ /* 0x000fe400078e00ff */
[----:B------:R2:W-:Y:S04]  /*7650*/  ATOMS.OR RZ, [UR5+0x14], R3 ;  /* 0x00001403ffff798c */ /* 0x0005e8000b000005 */
[----:B------:R2:W-:Y:S04]  /*7660*/  ATOMS.OR RZ, [UR5+0x18], R0 ;  /* 0x00001800ffff798c */ /* 0x0005e8000b000005 */
[----:B------:R2:W-:Y:S01]  /*7670*/  STS [UR6+0xe0], R4 ;  /* 0x0000e004ff007988 */ /* 0x0005e20008000806 */
[----:B------:R-:W-:Y:S05]  /*7680*/  BRA `(.L_x_51) ;  /* 0x0000000000107947 */ /* 0x000fea0003800000 */
.L_x_50:
[----:B------:R-:W-:Y:S02]  /*7690*/  MOV R0, 0xffffffff ;  /* 0xffffffff00007802 */ /* 0x000fe40000000f00 */
[----:B------:R-:W-:-:S03]  /*76a0*/  MOV R4, 0x76d0 ;  /* 0x000076d000047802 */ /* 0x000fc60000000f00 */
[----:B------:R2:W-:Y:S04]  /*76b0*/  STS [UR6+0xe0], R0 ;  /* 0x0000e000ff007988 */ /* 0x0005e80008000806 */
[----:B-12--5:R-:W-:Y:S05]  /*76c0*/  CALL.REL.NOINC `($__internal_1_$__cuda_sm10x_tcgen05_guardrail_trap_phase_invalid_during_alloc) ;  /* 0x0000006800307944 */ /* 0x026fea0003c00000 */
.L_x_51:
[----:B------:R-:W-:Y:S05]  /*76d0*/  WARPSYNC.ALL ;  /* 0x0000000000007948 */ /* 0x000fea0003800000 */
[----:B------:R-:W3:Y:S01]  /*76e0*/  S2UR UR4, SR_CgaCtaId ;  /* 0x00000000000479c3 */ /* 0x000ee20000008800 */
[----:B------:R-:W-:Y:S01]  /*76f0*/  UMOV UR23, 0x400 ;  /* 0x0000040000177882 */ /* 0x000fe20000000000 */
[----:B------:R-:W-:-:S06]  /*7700*/  NOP ;  /* 0x0000000000007918 */ /* 0x000fcc0000000000 */
[----:B------:R-:W-:Y:S06]  /*7710*/  BAR.ARV 0x6, 0xa0 ;  /* 0x0182800000007b1d */ /* 0x000fec0000002000 */
[----:B------:R-:W4:Y:S01]  /*7720*/  LDCU.64 UR6, c[0x0][0x388] ;  /* 0x00007100ff0677ac */ /* 0x000f220008000a00 */
[----:B------:R-:W-:Y:S01]  /*7730*/  LOP3.LUT R2, R2, 0xffff, RZ, 0xc0, !PT ;  /* 0x0000ffff02027812 */ /* 0x000fe200078ec0ff */
[----:B------:R-:W-:Y:S01]  /*7740*/  IMAD.MOV.U32 R10, RZ, RZ, 0x1 ;  /* 0x00000001ff0a7424 */ /* 0x000fe200078e00ff */
[----:B------:R-:W-:Y:S01]  /*7750*/  CS2R R8, SRZ ;  /* 0x0000000000087805 */ /* 0x000fe2000001ff00 */
[----:B------:R-:W1:Y:S01]  /*7760*/  LDCU.64 UR8, c[0x0][0x390] ;  /* 0x00007200ff0877ac */ /* 0x000e620008000a00 */
[----:B------:R-:W-:Y:S01]  /*7770*/  R2UR UR24, R2 ;  /* 0x00000000021872ca */ /* 0x000fe200000e0000 */
[----:B------:R-:W-:Y:S01]  /*7780*/  UMOV UR27, URZ ;  /* 0x000000ff001b7c82 */ /* 0x000fe20008000000 */
[----:B------:R-:W-:Y:S01]  /*7790*/  UMOV UR22, URZ ;  /* 0x000000ff00167c82 */ /* 0x000fe20008000000 */
[----:B---3--:R-:W-:Y:S01]  /*77a0*/  ULEA UR23, UR4, UR23, 0x18 ;  /* 0x0000001704177291 */ /* 0x008fe2000f8ec0ff */
[----:B------:R-:W-:Y:S01]  /*77b0*/  UMOV UR44, 0x0 ;  /* 0x00000000002c7882 */ /* 0x000fe20000000000 */
[----:B------:R-:W-:-:S02]  /*77c0*/  UMOV UR45, 0x4200910 ;  /* 0x04200910002d7882 */ /* 0x000fc40000000000 */
[----:B------:R-:W-:Y:S01]  /*77d0*/  UIADD3 UR29, UPT, UPT, UR23, 0x98, URZ ;  /* 0x00000098171d7890 */ /* 0x000fe2000fffe0ff */
[----:B------:R-:W-:Y:S01]  /*77e0*/  UMOV UR42, 0x0 ;  /* 0x00000000002a7882 */ /* 0x000fe20000000000 */
[----:B------:R-:W-:Y:S01]  /*77f0*/  UMOV UR43, 0x4200910 ;  /* 0x04200910002b7882 */ /* 0x000fe20000000000 */
[----:B----4-:R-:W-:Y:S02]  /*7800*/  UIADD3 UR4, UPT, UPT, UR6, 0x3f, URZ ;  /* 0x0000003f06047890 */ /* 0x010fe4000fffe0ff */
[----:B------:R-:W3:Y:S01]  /*7810*/  LDS R11, [UR23+0xe0] ;  /* 0x0000e017ff0b7984 */ /* 0x000ee20008000800 */
[----:B------:R-:W-:Y:S02]  /*7820*/  UIADD3 UR6, UPT, UPT, UR23, 0x8800, URZ ;  /* 0x0000880017067890 */ /* 0x000fe4000fffe0ff */
[----:B------:R-:W-:Y:S02]  /*7830*/  USHF.R.S32.HI UR5, URZ, 0x1f, UR4 ;  /* 0x0000001fff057899 */ /* 0x000fe40008011404 */
[----:B------:R-:W-:-:S02]  /*7840*/  USHF.R.U32.HI UR6, URZ, 0x4, UR6 ;  /* 0x00000004ff067899 */ /* 0x000fc40008011606 */
[----:B------:R-:W-:Y:S02]  /*7850*/  ULEA.HI UR4, UR5, UR4, URZ, 0x6 ;  /* 0x0000000405047291 */ /* 0x000fe4000f8f30ff */
[----:B------:R-:W-:Y:S02]  /*7860*/  UIADD3 UR5, UPT, UPT, UR23, 0x18800, URZ ;  /* 0x0001880017057890 */ /* 0x000fe4000fffe0ff */
[----:B------:R-:W-:Y:S02]  /*7870*/  USHF.R.S32.HI UR4, URZ, 0x6, UR4 ;  /* 0x00000006ff047899 */ /* 0x000fe40008011404 */
[----:B------:R-:W-:Y:S02]  /*7880*/  USHF.R.U32.HI UR5, URZ, 0x4, UR5 ;  /* 0x00000004ff057899 */ /* 0x000fe40008011605 */
[----:B------:R-:W-:Y:S02]  /*7890*/  UIMAD UR4, UR4, UR7, URZ ;  /* 0x00000007040472a4 */ /* 0x000fe4000f8e02ff */
[----:B------:R-:W-:-:S02]  /*78a0*/  ULOP3.LUT UR6, UR6, 0x3fff, URZ, 0xc0, !UPT ;  /* 0x00003fff06067892 */ /* 0x000fc4000f8ec0ff */
[----:B-1----:R-:W-:Y:S02]  /*78b0*/  UIMAD UR4, UR4, UR8, URZ ;  /* 0x00000008040472a4 */ /* 0x002fe4000f8e02ff */
[----:B------:R-:W-:Y:S02]  /*78c0*/  ULOP3.LUT UR5, UR5, 0x3fff, URZ, 0xc0, !UPT ;  /* 0x00003fff05057892 */ /* 0x000fe4000f8ec0ff */
[----:B------:R-:W-:Y:S01]  /*78d0*/  UIMAD UR4, UR4, UR9, URZ ;  /* 0x00000009040472a4 */ /* 0x000fe2000f8e02ff */
[----:B------:R-:W-:Y:S01]  /*78e0*/  UMOV UR40, 0x0 ;  /* 0x0000000000287882 */ /* 0x000fe20000000000 */
[----:B------:R-:W-:Y:S01]  /*78f0*/  UMOV UR41, 0x4200910 ;  /* 0x0420091000297882 */ /* 0x000fe20000000000 */
[----:B------:R-:W-:Y:S01]  /*7900*/  UMOV UR38, 0x0 ;  /* 0x0000000000267882 */ /* 0x000fe20000000000 */
[----:B------:R-:W-:Y:S01]  /*7910*/  UMOV UR39, 0x4200910 ;  /* 0x0420091000277882 */ /* 0x000fe20000000000 */
[----:B------:R-:W-:Y:S01]  /*7920*/  UMOV UR36, 0x0 ;  /* 0x0000000000247882 */ /* 0x000fe20000000000 */
[----:B------:R-:W-:Y:S01]  /*7930*/  UMOV UR37, 0x4200910 ;  /* 0x0420091000257882 */ /* 0x000fe20000000000 */
[----:B------:R-:W-:-:S02]  /*7940*/  UPRMT UR29, URZ, 0x654, UR29 ;  /* 0x00000654ff1d7896 */ /* 0x000fc4000800001d */
[----:B------:R-:W-:Y:S02]  /*7950*/  ULOP3.LUT UR25, UR6, 0x10000, URZ, 0xfc, !UPT ;  /* 0x0001000006197892 */ /* 0x000fe4000f8efcff */
[----:B------:R-:W-:Y:S02]  /*7960*/  ULOP3.LUT UR26, UR5, 0x10000, URZ, 0xfc, !UPT ;  /* 0x00010000051a7892 */ /* 0x000fe4000f8efcff */
[----:B------:R-:W-:Y:S02]  /*7970*/  UIADD3 UR46, UPT, UPT, UR4, -0x1, URZ ;  /* 0xffffffff042e7890 */ /* 0x000fe4000fffe0ff */
[----:B------:R-:W-:Y:S01]  /*7980*/  UISETP.GE.AND UP3, UPT, UR4, 0x1, UPT ;  /* 0x000000010400788c */ /* 0x000fe2000bf66270 */
[C---:B---3--:R-:W-:Y:S01]  /*7990*/  VIADD R5, R11.reuse, 0x80 ;  /* 0x000000800b057836 */ /* 0x048fe20000000000 */
[----:B--2---:R-:W-:Y:S01]  /*79a0*/  LOP3.LUT R4, R11, 0xffff, RZ, 0xc0, !PT ;  /* 0x0000ffff0b047812 */ /* 0x004fe200078ec0ff */
[----:B------:R-:W-:Y:S01]  /*79b0*/  UMOV UR34, 0x0 ;  /* 0x0000000000227882 */ /* 0x000fe20000000000 */
[----:B------:R-:W-:Y:S01]  /*79c0*/  UMOV UR35, 0x4200910 ;  /* 0x0420091000237882 */ /* 0x000fe20000000000 */
[----:B------:R-:W-:Y:S01]  /*79d0*/  UMOV UR32, 0x0 ;  /* 0x0000000000207882 */ /* 0x000fe20000000000 */
[----:B------:R-:W-:Y:S01]  /*79e0*/  LOP3.LUT R5, R5, 0xffff, RZ, 0xc0, !PT ;  /* 0x0000ffff05057812 */ /* 0x000fe200078ec0ff */
[----:B------:R-:W-:Y:S01]  /*79f0*/  UMOV UR33, 0x4200910 ;  /* 0x0420091000217882 */ /* 0x000fe20000000000 */
[----:B------:R-:W-:Y:S01]  /*7a00*/  UMOV UR30, 0x0 ;  /* 0x00000000001e7882 */ /* 0x000fe20000000000 */
[----:B------:R-:W-:-:S02]  /*7a10*/  UMOV UR31, 0x4200910 ;  /* 0x04200910001f7882 */ /* 0x000fc40000000000 */
[----:B------:R1:W-:Y:S03]  /*7a20*/  STL.64 [R1], R4 ;  /* 0x0000000401007387 */ /* 0x0003e60000100a00 */
.L_x_60:
[----:B-1----:R-:W-:-:S04]  /*7a30*/  SHF.L.U32 R2, R9, 0x1f, RZ ;  /* 0x0000001f09027819 */ /* 0x002fc800000006ff */
[----:B--2---:R-:W2:Y:S02]  /*7a40*/  SYNCS.PHASECHK.TRANS64.TRYWAIT P0, [UR23+0x90], R2 ;  /* 0x00009002ff0075a7 */ /* 0x004ea40008001117 */
[----:B--2---:R-:W-:Y:S05]  /*7a50*/  @!P0 BRA `(.L_x_54) ;  /* 0x0000005c00708947 */ /* 0x004fea0003800000 */
.L_x_145:
[----:B-1----:R-:W1:Y:S01]  /*7a60*/  LDS.128 R4, [UR23+0xd0] ;  /* 0x0000d017ff047984 */ /* 0x002e620008000c00 */
[----:B------:R-:W-:Y:S01]  /*7a70*/  ULEA UR28, UR27, UR23, 0x3 ;  /* 0x000000171b1c7291 */ /* 0x000fe2000f8e18ff */
[----:B--2---:R-:W-:Y:S01]  /*7a80*/  SHF.L.U32 R2, R10, 0x1f, RZ ;  /* 0x0000001f0a027819 */ /* 0x004fe200000006ff */
[----:B------:R-:W-:Y:S01]  /*7a90*/  @!PT LDS RZ, [RZ] ;  /* 0x00000000fffff984 */ /* 0x000fe20000000800 */
[----:B------:R-:W-:Y:S01]  /*7aa0*/  @!PT LDS RZ, [RZ] ;  /* 0x00000000fffff984 */ /* 0x000fe20000000800 */
[----:B------:R-:W-:Y:S01]  /*7ab0*/  @!PT LDS RZ, [RZ] ;  /* 0x00000000fffff984 */ /* 0x000fe20000000800 */
[----:B------:R-:W-:Y:S01]  /*7ac0*/  @!PT LDS RZ, [RZ] ;  /* 0x00000000fffff984 */ /* 0x000fe20000000800 */
[----:B------:R2:W-:Y:S06]  /*7ad0*/  MEMBAR.ALL.CTA ;  /* 0x0000000000007992 */ /* 0x0005ec0000008000 */
[----:B--2---:R-:W2:Y:S02]  /*7ae0*/  FENCE.VIEW.ASYNC.S ;  /* 0x00000000000073c6 */ /* 0x004ea40000000000 */
[----:B--2---:R-:W-:Y:S01]  /*7af0*/  SYNCS.ARRIVE.TRANS64.RED.A1T0 RZ, [UR29], RZ ;  /* 0x000000ffffff79a7 */ /* 0x004fe2000810041d */
[----:B------:R-:W2:Y:S02]  /*7b00*/  SYNCS.PHASECHK.TRANS64.TRYWAIT P0, [UR28+0xb0], R2 ;  /* 0x0000b002ff0075a7 */ /* 0x000ea4000800111c */
[----:B-12---:R-:W-:Y:S05]  /*7b10*/  @!P0 BRA `(.L_x_55) ;  /* 0x0000005c00588947 */ /* 0x006fea0003800000 */
.L_x_147:
[----:B------:R-:W-:Y:S05]  /*7b20*/  BRA.U !UP3, `(.L_x_56) ;  /* 0x000000050b547547 */ /* 0x000fea000b800000 */
[----:B-1----:R-:W-:Y:S01]  /*7b30*/  IMAD.U32 R0, RZ, RZ, UR27 ;  /* 0x0000001bff007e24 */ /* 0x002fe2000f8e00ff */
[----:B------:R-:W-:-:S04]  /*7b40*/  ULEA UR4, UR22, UR23, 0x3 ;  /* 0x0000001716047291 */ /* 0x000fc8000f8e18ff */
[----:B------:R-:W-:-:S05]  /*7b50*/  LEA R0, R0, R1, 0x2 ;  /* 0x0000000100007211 */ /* 0x000fca00078e10ff */
[----:B------:R1:W5:Y:S01]  /*7b60*/  LDL R2, [R0] ;  /* 0x0000000000027983 */ /* 0x0003620000100800 */
[----:B------:R-:W-:Y:S01]  /*7b70*/  UPLOP3.LUT UP2, UPT, UPT, UPT, UPT, 0x40, 0x4 ;  /* 0x000000000004789c */ /* 0x000fe20003f4e870 */
[----:B------:R-:W-:Y:S01]  /*7b80*/  UMOV UR20, UR46 ;  /* 0x0000002e00147c82 */ /* 0x000fe20008000000 */
[----:B-1----:R-:W-:-:S04]  /*7b90*/  SHF.L.U32 R0, R8, 0x1f, RZ ;  /* 0x0000001f08007819 */ /* 0x002fc800000006ff */
[----:B------:R1:W2:Y:S01]  /*7ba0*/  SYNCS.PHASECHK.TRANS64.TRYWAIT P2, [UR4], R0 ;  /* 0x00000000ff0075a7 */ /* 0x0002a20008041104 */
[----:B------:R-:W-:-:S05]  /*7bb0*/  UMOV UR4, UR22 ;  /* 0x0000001600047c82 */ /* 0x000fca0008000000 */
.L_x_59:
[----:B------:R-:W-:Y:S01]  /*7bc0*/  ULEA UR21, UR4, UR23, 0x3 ;  /* 0x0000001704157291 */ /* 0x000fe2000f8e18ff */
[----:B--23--:R-:W-:Y:S11]  /*7bd0*/  @P2 BRA `(.L_x_57) ;  /* 0x00000000000c2947 */ /* 0x00cff60003800000 */
[----:B------:R-:W-:Y:S04]  /*7be0*/  SHF.L.U32 R3, R8, 0x1f, RZ ;  /* 0x0000001f08037819 */ /* 0x000fe800000006ff */
[----:B------:R-:W2:Y:S02]  /*7bf0*/  SYNCS.PHASECHK.TRANS64.TRYWAIT P0, [UR21], R3 ;  /* 0x00000003ff0075a7 */ /* 0x000ea40008001115 */
[----:B--2---:R-:W-:Y:S05]  /*7c00*/  @!P0 BRA `(.L_x_58) ;  /* 0x0000005c00348947 */ /* 0x004fea0003800000 */
.L_x_57:
[----:B------:R-:W-:Y:S01]  /*7c10*/  UISETP.NE.AND UP0, UPT, UR20, URZ, UPT ;  /* 0x000000ff1400728c */ /* 0x000fe2000bf05270 */
[----:B------:R-:W-:Y:S01]  /*7c20*/  PLOP3.LUT P2, PT, PT, PT, PT, 0x80, 0x8 ;  /* 0x000000000008781c */ /* 0x000fe20003f4f070 */
[----:B------:R-:W-:Y:S01]  /*7c30*/  UIADD3 UR5, UPT, UPT, UR4, 0x1, URZ ;  /* 0x0000000104057890 */ /* 0x000fe2000fffe0ff */
[----:B------:R-:W-:Y:S03]  /*7c40*/  ELECT P1, URZ, PT ;  /* 0x0000000000ff782f */ /* 0x000fe60003820000 */
[----:B------:R-:W-:Y:S01]  /*7c50*/  UISETP.NE.AND UP1, UPT, UR5, 0x4, UPT ;  /* 0x000000040500788c */ /* 0x000fe2000bf25270 */
[----:B------:R-:W-:Y:S01]  /*7c60*/  PLOP3.LUT P0, PT, PT, PT, UP0, 0x80, 0x8 ;  /* 0x000000000008781c */ /* 0x000fe20003f0f008 */
[----:B------:R-:W-:Y:S02]  /*7c70*/  ULEA UR18, UR4, UR26, 0xb ;  /* 0x0000001a04127291 */ /* 0x000fe4000f8e58ff */
[----:B------:R-:W-:Y:S02]  /*7c80*/  USEL UR6, URZ, 0x1, UP1 ;  /* 0x00000001ff067887 */ /* 0x000fe40008800000 */
[----:B------:R-:W-:Y:S02]  /*7c90*/  USEL UR22, UR5, URZ, UP1 ;  /* 0x000000ff05167287 */ /* 0x000fe40008800000 */
[----:B------:R-:W-:Y:S02]  /*7ca0*/  ULEA UR16, UR4, UR25, 0xa ;  /* 0x0000001904107291 */ /* 0x000fe4000f8e50ff */
[----:B------:R-:W-:Y:S01]  /*7cb0*/  @UP0 ULEA UR5, UR22, UR23, 0x3 ;  /* 0x0000001716050291 */ /* 0x000fe2000f8e18ff */
[----:B------:R-:W-:Y:S01]  /*7cc0*/  LOP3.LUT R8, R8, UR6, RZ, 0x3c, !PT ;  /* 0x0000000608087c12 */ /* 0x000fe2000f8e3cff */
[----:B------:R-:W-:Y:S01]  /*7cd0*/  UIADD3 UR8, UPT, UPT, UR18, 0x2, URZ ;  /* 0x0000000212087890 */ /* 0x000fe2000fffe0ff */
[----:B-----5:R-:W-:Y:S01]  /*7ce0*/  @P1 R2UR.BROADCAST UR6, R2 ;  /* 0x00000000020612ca */ /* 0x020fe200008e0000 */
[----:B------:R-:W-:Y:S01]  /*7cf0*/  UIADD3 UR4, UPT, UPT, UR16, 0x2, URZ ;  /* 0x0000000210047890 */ /* 0x000fe2000fffe0ff */
[----:B-1----:R-:W-:Y:S01]  /*7d00*/  @P0 SHF.L.U32 R0, R8, 0x1f, RZ ;  /* 0x0000001f08000819 */ /* 0x002fe200000006ff */
[----:B------:R-:W-:Y:S02]  /*7d10*/  UIADD3 UR12, UPT, UPT, UR18, 0x4, URZ ;  /* 0x00000004120c7890 */ /* 0x000fe4000fffe0ff */
[----:B------:R-:W-:Y:S01]  /*7d20*/  UIADD3 UR10, UPT, UPT, UR18, 0x6, URZ ;  /* 0x00000006120a7890 */ /* 0x000fe2000fffe0ff */
[----:B------:R3:W4:Y:S01]  /*7d30*/  @P0 SYNCS.PHASECHK.TRANS64.TRYWAIT P2, [UR5], R0 ;  /* 0x00000000ff0005a7 */ /* 0x0007220008041105 */
[----:B------:R-:W-:Y:S11]  /*7d40*/  ELECT P0, URZ, PT ;  /* 0x0000000000ff782f */ /* 0x000ff60003800000 */
[----:B------:R-:W-:Y:S02]  /*7d50*/  @!UPT UIADD3 URZ, UPT, UPT, URZ, URZ, URZ ;  /* 0x000000fffffff290 */ /* 0x000fe4000fffe0ff */
[C---:B------:R-:W-:Y:S02]  /*7d60*/  @P0 R2UR.BROADCAST UR15, R2.reuse ;  /* 0x00000000020f02ca */ /* 0x040fe400008e0000 */
[----:B------:R-:W-:Y:S11]  /*7d70*/  ELECT P0, URZ, PT ;  /* 0x0000000000ff782f */ /* 0x000ff60003800000 */
[----:B------:R-:W-:Y:S02]  /*7d80*/  @!UPT UIADD3 URZ, UPT, UPT, URZ, URZ, URZ ;  /* 0x000000fffffff290 */ /* 0x000fe4000fffe0ff */
[C---:B------:R-:W-:Y:S02]  /*7d90*/  @P0 R2UR.BROADCAST UR14, R2.reuse ;  /* 0x00000000020e02ca */ /* 0x040fe400008e0000 */
[----:B------:R-:W-:Y:S01]  /*7da0*/  ELECT P0, URZ, PT ;  /* 0x0000000000ff782f */ /* 0x000fe20003800000 */
[----:B------:R-:W-:Y:S01]  /*7db0*/  UMOV UR19, 0x40004080 ;  /* 0x4000408000137882 */ /* 0x000fe20000000000 */
[----:B------:R-:W-:Y:S01]  /*7dc0*/  UMOV UR17, 0x40004080 ;  /* 0x4000408000117882 */ /* 0x000fe20000000000 */
[----:B------:R-:W-:Y:S01]  /*7dd0*/  UMOV UR9, 0x40004080 ;  /* 0x4000408000097882 */ /* 0x000fe20000000000 */
[----:B------:R1:W-:Y:S01]  /*7de0*/  UTCHMMA gdesc[UR16], gdesc[UR18], tmem[UR6], tmem[UR44], idesc[UR45], UP2 ;  /* 0x00ff2c12100075ea */ /* 0x0003e20009000006 */
[----:B------:R-:W-:Y:S01]  /*7df0*/  UPLOP3.LUT UP2, UPT, UPT, UPT, UPT, 0x80, 0x8 ;  /* 0x000000000008789c */ /* 0x000fe20003f4f070 */
[----:B------:R-:W-:Y:S01]  /*7e00*/  UMOV UR5, 0x40004080 ;  /* 0x4000408000057882 */ /* 0x000fe20000000000 */
[----:B------:R-:W-:Y:S01]  /*7e10*/  UMOV UR13, 0x40004080 ;  /* 0x40004080000d7882 */ /* 0x000fe20000000000 */
[----:B------:R2:W-:Y:S01]  /*7e20*/  UTCHMMA gdesc[UR4], gdesc[UR8], tmem[UR15], tmem[UR42], idesc[UR43], UPT ;  /* 0x00ff2a08040075ea */ /* 0x0005e2000b80000f */
[----:B------:R-:W-:Y:S01]  /*7e30*/  UMOV UR7, 0x40004080 ;  /* 0x4000408000077882 */ /* 0x000fe20000000000 */
[----:B------:R-:W-:Y:S01]  /*7e40*/  UMOV UR11, 0x40004080 ;  /* 0x40004080000b7882 */ /* 0x000fe20000000000 */
[----:B-1----:R-:W-:Y:S02]  /*7e50*/  UIADD3 UR6, UPT, UPT, UR16, 0x4, URZ ;  /* 0x0000000410067890 */ /* 0x002fe4000fffe0ff */
[C---:B------:R-:W-:Y:S02]  /*7e60*/  @P0 R2UR.BROADCAST UR19, R2.reuse ;  /* 0x00000000021302ca */ /* 0x040fe400008e0000 */
[----:B------:R-:W-:Y:S11]  /*7e70*/  ELECT P0, URZ, PT ;  /* 0x0000000000ff782f */ /* 0x000ff60003800000 */
[----:B------:R-:W-:Y:S02]  /*7e80*/  @!UPT UIADD3 URZ, UPT, UPT, URZ, URZ, URZ ;  /* 0x000000fffffff290 */ /* 0x000fe4000fffe0ff */
[C---:B------:R-:W-:Y:S02]  /*7e90*/  @P0 R2UR.BROADCAST UR17, R2.reuse ;  /* 0x00000000021102ca */ /* 0x040fe400008e0000 */
[----:B------:R-:W-:Y:S01]  /*7ea0*/  ELECT P0, URZ, PT ;  /* 0x0000000000ff782f */ /* 0x000fe20003800000 */
[----:B--2---:R-:W-:Y:S02]  /*7eb0*/  UIADD3 UR4, UPT, UPT, UR16, 0x6, URZ ;  /* 0x0000000610047890 */ /* 0x004fe4000fffe0ff */
[----:B------:R-:W-:Y:S01]  /*7ec0*/  UIADD3 UR8, UPT, UPT, UR18, 0x40, URZ ;  /* 0x0000004012087890 */ /* 0x000fe2000fffe0ff */
[----:B------:R1:W-:Y:S01]  /*7ed0*/  UTCHMMA gdesc[UR6], gdesc[UR12], tmem[UR14], tmem[UR40], idesc[UR41], UPT ;  /* 0x00ff280c060075ea */ /* 0x0003e2000b80000e */
[----:B------:R-:W-:Y:S05]  /*7ee0*/  UMOV UR15, 0x40004080 ;  /* 0x40004080000f7882 */ /* 0x000fea0000000000 */
[----:B------:R2:W-:Y:S01]  /*7ef0*/  UTCHMMA gdesc[UR4], gdesc[UR10], tmem[UR19], tmem[UR38], idesc[UR39], UPT ;  /* 0x00ff260a040075ea */ /* 0x0005e2000b800013 */
[----:B-1----:R-:W-:Y:S02]  /*7f00*/  UIADD3 UR6, UPT, UPT, UR16, 0x40, URZ ;  /* 0x0000004010067890 */ /* 0x002fe4000fffe0ff */
[----:B------:R-:W-:Y:S02]  /*7f10*/  UIADD3 UR14, UPT, UPT, UR18, 0x42, URZ ;  /* 0x00000042120e7890 */ /* 0x000fe4000fffe0ff */
[----:B------:R-:W-:Y:S02]  /*7f20*/  UIADD3 UR12, UPT, UPT, UR18, 0x44, URZ ;  /* 0x00000044120c7890 */ /* 0x000fe4000fffe0ff */
[----:B--2---:R-:W-:Y:S01]  /*7f30*/  UIADD3 UR4, UPT, UPT, UR16, 0x42, URZ ;  /* 0x0000004210047890 */ /* 0x004fe2000fffe0ff */
[C---:B------:R-:W-:Y:S02]  /*7f40*/  @P0 R2UR.BROADCAST UR19, R2.reuse ;  /* 0x00000000021302ca */ /* 0x040fe400008e0000 */
[----:B------:R-:W-:Y:S01]  /*7f50*/  ELECT P0, URZ, PT ;  /* 0x0000000000ff782f */ /* 0x000fe20003800000 */
[----:B------:R1:W-:Y:S01]  /*7f60*/  UTCHMMA gdesc[UR6], gdesc[UR8], tmem[UR17], tmem[UR36], idesc[UR37], UPT ;  /* 0x00ff2408060075ea */ /* 0x0003e2000b800011 */
[----:B------:R-:W-:Y:S09]  /*7f70*/  UIADD3 UR10, UPT, UPT, UR18, 0x46, URZ ;  /* 0x00000046120a7890 */ /* 0x000ff2000fffe0ff */
[----:B------:R2:W-:Y:S01]  /*7f80*/  UTCHMMA gdesc[UR4], gdesc[UR14], tmem[UR19], tmem[UR34], idesc[UR35], UPT ;  /* 0x00ff220e040075ea */ /* 0x0005e2000b800013 */
[----:B-1----:R-:W-:Y:S01]  /*7f90*/  UIADD3 UR8, UPT, UPT, UR16, 0x44, URZ ;  /* 0x0000004410087890 */ /* 0x002fe2000fffe0ff */
[C---:B------:R-:W-:Y:S02]  /*7fa0*/  @P0 R2UR.BROADCAST UR17, R2.reuse ;  /* 0x00000000021102ca */ /* 0x040fe400008e0000 */
[----:B------:R-:W-:Y:S01]  /*7fb0*/  ELECT P0, URZ, PT ;  /* 0x0000000000ff782f */ /* 0x000fe20003800000 */
[----:B------:R-:W-:Y:S02]  /*7fc0*/  UIADD3 UR6, UPT, UPT, UR16, 0x46, URZ ;  /* 0x0000004610067890 */ /* 0x000fe4000fffe0ff */
[----:B--2---:R-:W-:Y:S10]  /*7fd0*/  UIADD3 UR5, UPT, UPT, UR21, 0x20, URZ ;  /* 0x0000002015057890 */ /* 0x004ff4000fffe0ff */
[----:B------:R-:W-:Y:S01]  /*7fe0*/  @P0 R2UR.BROADCAST UR14, R2 ;  /* 0x00000000020e02ca */ /* 0x000fe200008e0000 */
[----:B------:R-:W-:Y:S01]  /*7ff0*/  UIADD3 UR4, UPT, UPT, UR20, 0x1, URZ ;  /* 0x0000000114047890 */ /* 0x000fe2000fffe0ff */
[----:B------:R1:W-:Y:S03]  /*8000*/  UTCHMMA gdesc[UR8], gdesc[UR12], tmem[UR17], tmem[UR32], idesc[UR33], UPT ;  /* 0x00ff200c080075ea */ /* 0x0003e6000b800011 */
[----:B------:R-:W-:Y:S03]  /*8010*/  UISETP.GT.U32.AND UP0, UPT, UR4, 0x1, UPT ;  /* 0x000000010400788c */ /* 0x000fe6000bf04070 */
[----:B------:R-:W-:Y:S05]  /*8020*/  UMOV UR4, UR22 ;  /* 0x0000001600047c82 */ /* 0x000fea0008000000 */
[----:B------:R3:W-:Y:S01]  /*8030*/  UTCHMMA gdesc[UR6], gdesc[UR10], tmem[UR14], tmem[UR30], idesc[UR31], UPT ;  /* 0x00ff1e0a060075ea */ /* 0x0007e2000b80000e */
[----:B------:R3:W-:Y:S01]  /*8040*/  UTCBAR.MULTICAST [UR5], URZ, UR24 ;  /* 0x000000ff050073e9 */ /* 0x0007e20008000818 */
[----:B-1----:R-:W-:Y:S07]  /*8050*/  UIADD3 UR8, UPT, UPT, UR20, -0x1, URZ ;  /* 0xffffffff14087890 */ /* 0x002fee000fffe0ff */
[----:B------:R-:W-:Y:S01]  /*8060*/  UMOV UR20, UR8 ;  /* 0x0000000800147c82 */ /* 0x000fe20008000000 */
[----:B----4-:R-:W-:Y:S05]  /*8070*/  BRA.U UP0, `(.L_x_59) ;  /* 0xfffffff900d07547 */ /* 0x010fea000b83ffff */
.L_x_56:
[----:B------:R-:W-:Y:S01]  /*8080*/  UIADD3 UR4, UPT, UPT, UR27, 0x1, URZ ;  /* 0x000000011b047890 */ /* 0x000fe2000fffe0ff */
[----:B------:R-:W-:Y:S01]  /*8090*/  LOP3.LUT P0, RZ, R6, 0x1, RZ, 0xc0, !PT ;  /* 0x0000000106ff7812 */ /* 0x000fe2000780c0ff */
[----:B---3--:R-:W-:Y:S01]  /*80a0*/  UIADD3 UR5, UPT, UPT, UR28, 0xa0, URZ ;  /* 0x000000a01c057890 */ /* 0x008fe2000fffe0ff */
[----:B------:R-:W-:Y:S01]  /*80b0*/  LOP3.LUT R9, R9, 0x1, RZ, 0x3c, !PT ;  /* 0x0000000109097812 */ /* 0x000fe200078e3cff */
[----:B------:R-:W-:-:S04]  /*80c0*/  UISETP.NE.AND UP0, UPT, UR4, 0x2, UPT ;  /* 0x000000020400788c */ /* 0x000fc8000bf05270 */
[----:B------:R-:W-:Y:S02]  /*80d0*/  USEL UR6, URZ, 0x1, UP0 ;  /* 0x00000001ff067887 */ /* 0x000fe40008000000 */
[----:B------:R-:W-:Y:S01]  /*80e0*/  USEL UR27, UR4, URZ, UP0 ;  /* 0x000000ff041b7287 */ /* 0x000fe20008000000 */
[----:B------:R2:W-:Y:S03]  /*80f0*/  UTCBAR [UR5], URZ ;  /* 0x000000ff050073e9 */ /* 0x0005e600080000ff */
[----:B------:R-:W-:Y:S01]  /*8100*/  LOP3.LUT R10, R10, UR6, RZ, 0x3c, !PT ;  /* 0x000000060a0a7c12 */ /* 0x000fe2000f8e3cff */
[----:B------:R-:W-:Y:S07]  /*8110*/  @P0 BRA `(.L_x_60) ;  /* 0xfffffff800440947 */ /* 0x000fee000383ffff */
[----:B------:R-:W3:Y:S01]  /*8120*/  S2UR UR6, SR_CgaCtaId ;  /* 0x00000000000679c3 */ /* 0x000ee20000008800 */
[----:B------:R-:W-:Y:S01]  /*8130*/  ELECT P0, URZ, PT ;  /* 0x0000000000ff782f */ /* 0x000fe20003800000 */
[----:B-1----:R-:W-:Y:S01]  /*8140*/  IMAD.MOV.U32 R0, RZ, RZ, 0x1 ;  /* 0x00000001ff007424 */ /* 0x002fe200078e00ff */
[----:B------:R-:W-:Y:S01]  /*8150*/  UIADD3 UR23, UPT, UPT, UR23, 0xb0, URZ ;  /* 0x000000b017177890 */ /* 0x000fe2000fffe0ff */
[----:B------:R-:W-:Y:S01]  /*8160*/  SHF.L.U32 R2, R10, 0x1f, RZ ;  /* 0x0000001f0a027819 */ /* 0x000fe200000006ff */
[----:B------:R-:W-:-:S03]  /*8170*/  UMOV UR4, 0x40 ;  /* 0x0000004000047882 */ /* 0x000fc60000000000 */
[----:B------:R-:W-:Y:S01]  /*8180*/  UVIRTCOUNT.DEALLOC.SMPOOL 0x80 ;  /* 0x000000800000784c */ /* 0x000fe20000000000 */
[----:B---3--:R-:W-:Y:S02]  /*8190*/  ULEA UR6, UR6, UR4, 0x18 ;  /* 0x0000000406067291 */ /* 0x008fe4000f8ec0ff */
[----:B------:R-:W-:-:S07]  /*81a0*/  ULEA UR4, UR27, UR23, 0x3 ;  /* 0x000000171b047291 */ /* 0x000fce000f8e18ff */
[----:B------:R1:W-:Y:S02]  /*81b0*/  @P0 STS.U8 [UR6+0x1c], R0 ;  /* 0x00001c00ff000988 */ /* 0x0003e40008000006 */
[----:B------:R-:W3:Y:S02]  /*81c0*/  SYNCS.PHASECHK.TRANS64.TRYWAIT P0, [UR4], R2 ;  /* 0x00000002ff0075a7 */ /* 0x000ee40008001104 */
[----:B-1-3--:R-:W-:Y:S05]  /*81d0*/  @!P0 BRA `(.L_x_61) ;  /* 0x0000005400d88947 */ /* 0x00afea0003800000 */
.L_x_150:
[----:B------:R-:W-:-:S04]  /*81e0*/  UIADD3 UR4, UPT, UPT, UR27, 0x1, URZ ;  /* 0x000000011b047890 */ /* 0x000fc8000fffe0ff */
[----:B------:R-:W-:-:S04]  /*81f0*/  UISETP.NE.AND UP0, UPT, UR4, 0x2, UPT ;  /* 0x000000020400788c */ /* 0x000fc8000bf05270 */
[----:B--2---:R-:W-:Y:S02]  /*8200*/  USEL UR5, URZ, 0x1, UP0 ;  /* 0x00000001ff057887 */ /* 0x004fe40008000000 */
[----:B------:R-:W-:-:S04]  /*8210*/  USEL UR4, UR4, URZ, UP0 ;  /* 0x000000ff04047287 */ /* 0x000fc80008000000 */
[----:B------:R-:W-:Y:S01]  /*8220*/  ULEA UR4, UR4, UR23, 0x3 ;  /* 0x0000001704047291 */ /* 0x000fe2000f8e18ff */
[----:B-1----:R-:W-:-:S04]  /*8230*/  LOP3.LUT R2, R10, UR5, RZ, 0x3c, !PT ;  /* 0x000000050a027c12 */ /* 0x002fc8000f8e3cff */
[----:B------:R-:W-:-:S04]  /*8240*/  SHF.L.U32 R2, R2, 0x1f, RZ ;  /* 0x0000001f02027819 */ /* 0x000fc800000006ff */
[----:B------:R-:W1:Y:S02]  /*8250*/  SYNCS.PHASECHK.TRANS64.TRYWAIT P0, [UR4], R2 ;  /* 0x00000002ff0075a7 */ /* 0x000e640008001104 */
[----:B-1----:R-:W-:Y:S05]  /*8260*/  @!P0 BRA `(.L_x_62) ;  /* 0x0000005400cc8947 */ /* 0x002fea0003800000 */
.L_x_152:
[----:B------:R-:W-:Y:S01]  /*8270*/  NOP ;  /* 0x0000000000007918 */ /* 0x000fe20000000000 */
[----:B-1----:R-:W1:Y:S01]  /*8280*/  LDS R0, [UR6+0x14] ;  /* 0x00001406ff007984 */ /* 0x002e620008000800 */
[----:B------:R-:W-:Y:S01]  /*8290*/  LOP3.LUT R3, R11, 0xffff, RZ, 0xc0, !PT ;  /* 0x0000ffff0b037812 */ /* 0x000fe200078ec0ff */
[----:B------:R-:W-:-:S03]  /*82a0*/  IMAD.MOV.U32 R2, RZ, RZ, 0xffff ;  /* 0x0000ffffff027424 */ /* 0x000fc600078e00ff */
[----:B------:R-:W-:-:S04]  /*82b0*/  SHF.R.U32.HI R3, RZ, 0x5, R3 ;  /* 0x00000005ff037819 */ /* 0x000fc80000011603 */
[----:B------:R-:W-:-:S04]  /*82c0*/  SHF.L.U32 R2, R2, R3, RZ ;  /* 0x0000000302027219 */ /* 0x000fc800000006ff */
[----:B-1----:R-:W-:-:S04]  /*82d0*/  LOP3.LUT R0, R0, R2, RZ, 0xc0, !PT ;  /* 0x0000000200007212 */ /* 0x002fc800078ec0ff */
[----:B------:R-:W-:Y:S01]  /*82e0*/  ISETP.NE.AND P0, PT, R0, R2, PT ;  /* 0x000000020000720c */ /* 0x000fe20003f05270 */
[----:B------:R-:W-:-:S05]  /*82f0*/  IMAD.MOV.U32 R0, RZ, RZ, 0x1 ;  /* 0x00000001ff007424 */ /* 0x000fca00078e00ff */
[----:B------:R-:W-:-:S07]  /*8300*/  SHF.L.U32 R0, R0, R3, RZ ;  /* 0x0000000300007219 */ /* 0x000fce00000006ff */
[----:B------:R-:W-:Y:S05]  /*8310*/  @P0 BRA `(.L_x_63) ;  /* 0x00000000005c0947 */ /* 0x000fea0003800000 */
[----:B------:R-:W1:Y:S02]  /*8320*/  LDS R3, [UR6+0x18] ;  /* 0x00001806ff037984 */ /* 0x000e640008000800 */
[----:B-1----:R-:W-:-:S04]  /*8330*/  LOP3.LUT R3, R3, R0, RZ, 0xc0, !PT ;  /* 0x0000000003037212 */ /* 0x002fc800078ec0ff */
[----:B------:R-:W-:-:S13]  /*8340*/  ISETP.NE.AND P0, PT, R3, R0, PT ;  /* 0x000000000300720c */ /* 0x000fda0003f05270 */
[----:B------:R-:W-:Y:S05]  /*8350*/  @P0 BRA `(.L_x_64) ;  /* 0x0000000000400947 */ /* 0x000fea0003800000 */
[----:B------:R-:W-:Y:S01]  /*8360*/  R2UR UR4, R2 ;  /* 0x00000000020472ca */ /* 0x000fe200000e0000 */
[----:B------:R-:W1:Y:S01]  /*8370*/  S2R R3, SR_LANEID ;  /* 0x0000000000037919 */ /* 0x000e620000000000 */
[----:B------:R-:W-:-:S04]  /*8380*/  LOP3.LUT R0, RZ, R0, RZ, 0x33, !PT ;  /* 0x00000000ff007212 */ /* 0x000fc800078e33ff */
[----:B------:R-:W2:Y:S07]  /*8390*/  REDUX UR7, R0 ;  /* 0x00000000000773c4 */ /* 0x000eae0000000000 */
[----:B------:R-:W-:-:S03]  /*83a0*/  ULOP3.LUT UR5, URZ, UR4, URZ, 0x33, !UPT ;  /* 0x00000004ff057292 */ /* 0x000fc6000f8e33ff */
[----:B------:R-:W-:Y:S02]  /*83b0*/  VOTEU.ANY UR4, UPT, PT ;  /* 0x0000000000047886 */ /* 0x000fe400038e0100 */
[----:B------:R-:W-:Y:S01]  /*83c0*/  UFLO.U32 UR4, UR4 ;  /* 0x00000004000472bd */ /* 0x000fe200080e0000 */
[----:B------:R-:W-:-:S04]  /*83d0*/  IMAD.U32 R2, RZ, RZ, UR5 ;  /* 0x00000005ff027e24 */ /* 0x000fc8000f8e00ff */
[----:B------:R-:W3:Y:S02]  /*83e0*/  REDUX UR8, R2 ;  /* 0x00000000020873c4 */ /* 0x000ee40000000000 */
[----:B------:R4:W-:Y:S01]  /*83f0*/  UTCATOMSWS.AND URZ, UR5 ;  /* 0x0000000500ff79e3 */ /* 0x0009e20008000000 */
[----:B--2---:R-:W-:Y:S01]  /*8400*/  IMAD.U32 R0, RZ, RZ, UR7 ;  /* 0x00000007ff007e24 */ /* 0x004fe2000f8e00ff */
[----:B-1----:R-:W-:Y:S01]  /*8410*/  ISETP.EQ.U32.AND P0, PT, R3, UR4, PT ;  /* 0x0000000403007c0c */ /* 0x002fe2000bf02070 */
[----:B---3--:R-:W-:-:S12]  /*8420*/  IMAD.U32 R2, RZ, RZ, UR8 ;  /* 0x00000008ff027e24 */ /* 0x008fd8000f8e00ff */
[----:B------:R4:W-:Y:S04]  /*8430*/  @P0 ATOMS.AND RZ, [UR6+0x14], R2 ;  /* 0x00001402ffff098c */ /* 0x0009e8000a800006 */
[----:B------:R4:W-:Y:S01]  /*8440*/  @P0 ATOMS.AND RZ, [UR6+0x18], R0 ;  /* 0x00001800ffff098c */ /* 0x0009e2000a800006 */
[----:B------:R-:W-:Y:S05]  /*8450*/  BRA `(.L_x_65) ;  /* 0x0000000000147947 */ /* 0x000fea0003800000 */
.L_x_64:
[----:B------:R-:W-:Y:S02]  /*8460*/  MOV R2, 0x8480 ;  /* 0x0000848000027802 */ /* 0x000fe40000000f00 */
[----:B-----5:R-:W-:Y:S05]  /*8470*/  CALL.REL.NOINC `($__internal_0_$__cuda_sm10x_tcgen05_guardrail_trap_col_being_dealloced_not_returned_by_alloc) ;  /* 0x0000005800b87944 */ /* 0x020fea0003c00000 */
[----:B------:R-:W-:Y:S05]  /*8480*/  BRA `(.L_x_65) ;  /* 0x0000000000087947 */ /* 0x000fea0003800000 */
.L_x_63:
[----:B------:R-:W-:Y:S02]  /*8490*/  MOV R2, 0x84b0 ;  /* 0x000084b000027802 */ /* 0x000fe40000000f00 */
[----:B-----5:R-:W-:Y:S05]  /*84a0*/  CALL.REL.NOINC `($__internal_2_$__cuda_sm10x_tcgen05_guardrail_trap_unallocated_columns_being_dealloced) ;  /* 0x0000005800c47944 */ /* 0x020fea0003c00000 */
.L_x_65:
[----:B------:R-:W-:Y:S01]  /*84b0*/  NOP ;  /* 0x0000000000007918 */ /* 0x000fe20000000000 */
[----:B----4-:R-:W-:Y:S05]  /*84c0*/  EXIT ;  /* 0x000000000000794d */ /* 0x010fea0003800000 */
.L_x_49:
[----:B------:R-:W-:-:S09]  /*84d0*/  UISETP.NE.OR UP0, UPT, UR18, 0x3, !UP3 ;  /* 0x000000031200788c */ /* 0x000fd2000df05670 */
[----:B------:R-:W-:Y:S05]  /*84e0*/  BRA.U UP0, `(.L_x_66) ;  /* 0x0000001100e47547 */ /* 0x000fea000b800000 */
[----:B------:R-:W2:Y:S01]  /*84f0*/  LDCU.64 UR4, c[0x0][0x988] ;  /* 0x00013100ff0477ac */ /* 0x000ea20008000a00 */
[----:B------:R-:W3:Y:S01]  /*8500*/  S2UR UR10, SR_CgaCtaId ;  /* 0x00000000000a79c3 */ /* 0x000ee20000008800 */
[----:B------:R-:W-:Y:S01]  /*8510*/  HFMA2 R10, -RZ, RZ, 0, 5.9604644775390625e-08 ;  /* 0x00000001ff0a7431 */ /* 0x000fe200000001ff */
[----:B------:R-:W-:Y:S01]  /*8520*/  MOV R9, RZ ;  /* 0x000000ff00097202 */ /* 0x000fe20000000f00 */
[----:B------:R-:W4:Y:S01]  /*8530*/  LDCU UR42, c[0x0][0x370] ;  /* 0x00006e00ff2a77ac */ /* 0x000f220008000800 */
[----:B------:R-:W-:Y:S01]  /*8540*/  HFMA2 R3, -RZ, RZ, 0, 0.0078125 ;  /* 0x00002000ff037431 */ /* 0x000fe200000001ff */
[----:B------:R-:W4:Y:S03]  /*8550*/  LDCU.128 UR28, c[0x0][0xc10] ;  /* 0x00018200ff1c77ac */ /* 0x000f260008000c00 */
[----:B------:R-:W1:Y:S01]  /*8560*/  LDC.64 R12, c[0x0][0x348] ;  /* 0x0000d200ff0c7b82 */ /* 0x000e620000000a00 */
[----:B------:R-:W3:Y:S01]  /*8570*/  LDCU UR41, c[0x0][0x374] ;  /* 0x00006e80ff2977ac */ /* 0x000ee20008000800 */
[----:B------:R-:W3:Y:S01]  /*8580*/  LDCU.64 UR24, c[0x0][0x990] ;  /* 0x00013200ff1877ac */ /* 0x000ee20008000a00 */
[----:B------:R-:W3:Y:S01]  /*8590*/  LDCU UR17, c[0x0][0xc0c] ;  /* 0x00018180ff1177ac */ /* 0x000ee20008000800 */
[----:B------:R-:W1:Y:S01]  /*85a0*/  LDCU.128 UR32, c[0x0][0xa80] ;  /* 0x00015000ff2077ac */ /* 0x000e620008000c00 */
[----:B--2---:R-:W-:Y:S01]  /*85b0*/  UISETP.NE.U32.AND UP0, UPT, UR4, URZ, UPT ;  /* 0x000000ff0400728c */ /* 0x004fe2000bf05070 */
[----:B------:R-:W2:Y:S01]  /*85c0*/  LDCU UR53, c[0x0][0xc20] ;  /* 0x00018400ff3577ac */ /* 0x000ea20008000800 */
[----:B------:R-:W2:Y:S01]  /*85d0*/  LDCU UR4, c[0x0][0xc30] ;  /* 0x00018600ff0477ac */ /* 0x000ea20008000800 */
[----:B------:R-:W2:Y:S01]  /*85e0*/  LDCU.128 UR36, c[0x0][0xa90] ;  /* 0x00015200ff2477ac */ /* 0x000ea20008000c00 */
[----:B------:R-:W-:Y:S01]  /*85f0*/  UMOV UR20, 0x400 ;  /* 0x0000040000147882 */ /* 0x000fe20000000000 */
[----:B----4-:R-:W-:-:S02]  /*8600*/  UIMAD.WIDE.U32 UR6, UR42, UR28, URZ ;  /* 0x0000001c2a0672a5 */ /* 0x010fc4000f8e00ff */
[----:B---3--:R-:W-:Y:S02]  /*8610*/  UIMAD.WIDE.U32 UR8, UR41, UR31, URZ ;  /* 0x0000001f290872a5 */ /* 0x008fe4000f8e00ff */
[----:B------:R-:W-:Y:S02]  /*8620*/  ULEA UR20, UR10, UR20, 0x18 ;  /* 0x000000140a147291 */ /* 0x000fe4000f8ec0ff */
[----:B------:R-:W-:Y:S02]  /*8630*/  UISETP.NE.AND.EX UP4, UPT, UR5, URZ, UPT, UP0 ;  /* 0x000000ff0500728c */ /* 0x000fe4000bf85300 */
[----:B------:R-:W-:Y:S02]  /*8640*/  USEL UR52, URZ, 0x1, UP5 ;  /* 0x00000001ff347887 */ /* 0x000fe4000a800000 */
[----:B------:R-:W-:Y:S02]  /*8650*/  UISETP.GE.AND UP0, UPT, UR55, 0x1, UPT ;  /* 0x000000013700788c */ /* 0x000fe4000bf06270 */
[----:B------:R-:W-:-:S02]  /*8660*/  UISETP.NE.U32.AND UP5, UPT, UR24, URZ, UPT ;  /* 0x000000ff1800728c */ /* 0x000fc4000bfa5070 */
[----:B------:R-:W-:Y:S02]  /*8670*/  UISETP.NE.AND UP0, UPT, UR17, 0x1, UPT ;  /* 0x000000011100788c */ /* 0x000fe4000bf05270 */
[----:B------:R-:W-:Y:S02]  /*8680*/  UIADD3 UR44, UPT, UPT, UR20, 0x58, URZ ;  /* 0x00000058142c7890 */ /* 0x000fe4000fffe0ff */
[----:B------:R-:W-:Y:S02]  /*8690*/  UIADD3 UR43, UPT, UPT, UR20, 0x98, URZ ;  /* 0x00000098142b7890 */ /* 0x000fe4000fffe0ff */
[----:B------:R-:W-:Y:S02]  /*86a0*/  UIADD3 UR40, UPT, UPT, UR20, 0x40, URZ ;  /* 0x0000004014287890 */ /* 0x000fe4000fffe0ff */
[----:B------:R-:W-:Y:S02]  /*86b0*/  UIADD3 UR27, UPT, UPT, UR20, 0x48, URZ ;  /* 0x00000048141b7890 */ /* 0x000fe4000fffe0ff */
[----:B------:R-:W-:-:S02]  /*86c0*/  UIADD3 UR26, UPT, UPT, UR20, 0x50, URZ ;  /* 0x00000050141a7890 */ /* 0x000fc4000fffe0ff */
[----:B------:R-:W-:Y:S01]  /*86d0*/  UISETP.NE.AND UP0, UPT, UR30, 0x1, UPT ;  /* 0x000000011e00788c */ /* 0x000fe2000bf05270 */
[----:B------:R-:W-:Y:S01]  /*86e0*/  UMOV UR49, UR7 ;  /* 0x0000000700317c82 */ /* 0x000fe20008000000 */
[----:B------:R-:W-:Y:S01]  /*86f0*/  UMOV UR48, UR9 ;  /* 0x0000000900307c82 */ /* 0x000fe20008000000 */
[----:B-1----:R-:W-:Y:S02]  /*8700*/  UISETP.NE.AND UP0, UPT, UR32, 0x1, UPT ;  /* 0x000000012000788c */ /* 0x002fe4000bf05270 */
[----:B------:R-:W-:Y:S01]  /*8710*/  UISETP.NE.AND UP0, UPT, UR35, 0x1, UPT ;  /* 0x000000012300788c */ /* 0x000fe2000bf05270 */
[----:B------:R-:W1:Y:S01]  /*8720*/  LDCU UR54, c[0x0][0xaa0] ;  /* 0x00015400ff3677ac */ /* 0x000e620008000800 */
[----:B------:R-:W-:Y:S02]  /*8730*/  UPLOP3.LUT UP3, UPT, UPT, UPT, UPT, 0x40, 0x4 ;  /* 0x000000000004789c */ /* 0x000fe40003f6e870 */
[----:B------:R-:W-:Y:S01]  /*8740*/  UISETP.NE.AND UP6, UPT, UR55, 0x1, UPT ;  /* 0x000000013700788c */ /* 0x000fe2000bfc5270 */
[----:B------:R-:W3:Y:S01]  /*8750*/  LDCU.64 UR18, c[0x0][0xc28] ;  /* 0x00018500ff1277ac */ /* 0x000ee20008000a00 */
[----:B------:R-:W-:-:S02]  /*8760*/  UISETP.NE.AND.EX UP5, UPT, UR25, URZ, UPT, UP5 ;  /* 0x000000ff1900728c */ /* 0x000fc4000bfa5350 */
[----:B------:R-:W-:Y:S02]  /*8770*/  UPRMT UR44, UR10, 0x654, UR44 ;  /* 0x000006540a2c7896 */ /* 0x000fe4000800002c */
[----:B------:R-:W-:Y:S02]  /*8780*/  UPRMT UR43, URZ, 0x654, UR43 ;  /* 0x00000654ff2b7896 */ /* 0x000fe4000800002b */
[----:B------:R-:W-:Y:S02]  /*8790*/  UPRMT UR47, UR10, 0x654, UR40 ;  /* 0x000006540a2f7896 */ /* 0x000fe40008000028 */
[----:B------:R-:W-:Y:S02]  /*87a0*/  UPRMT UR46, UR10, 0x654, UR27 ;  /* 0x000006540a2e7896 */ /* 0x000fe4000800001b */
[----:B------:R-:W-:Y:S02]  /*87b0*/  UPRMT UR45, UR10, 0x654, UR26 ;  /* 0x000006540a2d7896 */ /* 0x000fe4000800001a */
[----:B------:R-:W-:-:S02]  /*87c0*/  USHF.R.U32.HI UR49, URZ, UR29, UR49 ;  /* 0x0000001dff317299 */ /* 0x000fc40008011631 */
[----:B--2---:R-:W-:Y:S02]  /*87d0*/  USHF.R.U32.HI UR48, URZ, UR53, UR48 ;  /* 0x00000035ff307299 */ /* 0x004fe40008011630 */
[----:B------:R-:W-:Y:S02]  /*87e0*/  UISETP.NE.AND UP2, UPT, UR4, 0x1, UPT ;  /* 0x000000010400788c */ /* 0x000fe4000bf45270 */
[----:B-1-3--:R-:W-:-:S11]  /*87f0*/  UISETP.NE.AND UP0, UPT, UR38, 0x1, UPT ;  /* 0x000000012600788c */ /* 0x00afd6000bf05270 */
.L_x_77:
[----:B------:R-:W-:Y:S04]  /*8800*/  SHF.L.U32 R2, R9, 0x1f, RZ ;  /* 0x0000001f09027819 */ /* 0x000fe800000006ff */
[----:B-1----:R-:W1:Y:S02]  /*8810*/  SYNCS.PHASECHK.TRANS64.TRYWAIT P0, [UR20+0x90], R2 ;  /* 0x00009002ff0075a7 */ /* 0x002e640008001114 */
[----:B-1----:R-:W-:Y:S05]  /*8820*/  @!P0 BRA `(.L_x_67) ;  /* 0x0000005000748947 */ /* 0x002fea0003800000 */
.L_x_154:
[----:B------:R-:W2:Y:S01]  /*8830*/  LDS.128 R4, [UR20+0xd0] ;  /* 0x0000d014ff047984 */ /* 0x000ea20008000c00 */
[----:B------:R-:W-:Y:S01]  /*8840*/  @!PT LDS RZ, [RZ] ;  /* 0x00000000fffff984 */ /* 0x000fe20000000800 */
[----:B------:R-:W-:Y:S01]  /*8850*/  @!PT LDS RZ, [RZ] ;  /* 0x00000000fffff984 */ /* 0x000fe20000000800 */
[----:B------:R-:W-:Y:S01]  /*8860*/  @!PT LDS RZ, [RZ] ;  /* 0x00000000fffff984 */ /* 0x000fe20000000800 */
[----:B------:R-:W-:Y:S01]  /*8870*/  @!PT LDS RZ, [RZ] ;  /* 0x00000000fffff984 */ /* 0x000fe20000000800 */
[----:B------:R3:W-:Y:S06]  /*8880*/  MEMBAR.ALL.CTA ;  /* 0x0000000000007992 */ /* 0x0007ec0000008000 */
[----:B---3--:R-:W3:Y:S02]  /*8890*/  FENCE.VIEW.ASYNC.S ;  /* 0x00000000000073c6 */ /* 0x008ee40000000000 */
[----:B---3--:R-:W-:Y:S01]  /*88a0*/  SYNCS.ARRIVE.TRANS64.RED.A1T0 RZ, [UR43], RZ ;  /* 0x000000ffffff79a7 */ /* 0x008fe2000810042b */
[----:B--2---:R-:W-:Y:S11]  /*88b0*/  LOP3.LUT P0, RZ, R6, 0x1, RZ, 0xc0, !PT ;  /* 0x0000000106ff7812 */ /* 0x004ff6000780c0ff */
[----:B------:R-:W-:Y:S02]  /*88c0*/  @!UPT UIADD3 URZ, UPT, UPT, URZ, URZ, URZ ;  /* 0x000000fffffff290 */ /* 0x000fe4000fffe0ff */
[----:B------:R-:W-:Y:S01]  /*88d0*/  VOTEU.ANY UP0, P0 ;  /* 0x0000000000ff7886 */ /* 0x000fe20000000100 */
[----:B------:R-:W-:Y:S11]  /*88e0*/  PLOP3.LUT P0, PT, PT, PT, UP0, 0x80, 0x8 ;  /* 0x000000000008781c */ /* 0x000ff60003f0f008 */
[----:B------:R-:W-:Y:S02]  /*88f0*/  @!UPT UIADD3 URZ, UPT, UPT, URZ, URZ, URZ ;  /* 0x000000fffffff290 */ /* 0x000fe4000fffe0ff */
[----:B-1----:R-:W-:Y:S02]  /*8900*/  @P0 MOV R2, R4 ;  /* 0x0000000400020202 */ /* 0x002fe40000000f00 */
[----:B------:R-:W-:Y:S02]  /*8910*/  @P0 LOP3.LUT R0, R5, 0xffff, RZ, 0xc0, !PT ;  /* 0x0000ffff05000812 */ /* 0x000fe400078ec0ff */
[----:B------:R-:W-:Y:S02]  /*8920*/  @P0 R2UR UR5, R2 ;  /* 0x00000000020502ca */ /* 0x000fe400000e0000 */
[----:B------:R-:W-:Y:S11]  /*8930*/  @P0 R2UR UR4, R0 ;  /* 0x00000000000402ca */ /* 0x000ff600000e0000 */
[----:B------:R-:W-:Y:S02]  /*8940*/  @UP0 UMOV UR16, UR5 ;  /* 0x0000000500100c82 */ /* 0x000fe40008000000 */
[----:B------:R-:W-:Y:S01]  /*8950*/  @UP0 UMOV UR15, UR4 ;  /* 0x00000004000f0c82 */ /* 0x000fe20008000000 */
[----:B------:R-:W-:Y:S09]  /*8960*/  UISETP.GE.AND UP0, UPT, UR55, 0x1, UPT ;  /* 0x000000013700788c */ /* 0x000ff2000bf06270 */
[----:B------:R-:W-:Y:S05]  /*8970*/  BRA.U !UP0, `(.L_x_68) ;  /* 0x0000000108b47547 */ /* 0x000fea000b800000 */
[----:B------:R-:W-:Y:S02]  /*8980*/  UIMAD.WIDE.U32 UR8, UR15, UR31, URZ ;  /* 0x0000001f0f0872a5 */ /* 0x000fe4000f8e00ff */
[----:B------:R-:W-:Y:S02]  /*8990*/  UP2UR UR14, UPR, URZ, 0x2 ;  /* 0x00000002ff0e7883 */ /* 0x000fe40008000000 */
[----:B------:R-:W-:Y:S02]  /*89a0*/  UISETP.NE.AND UP1, UPT, UR30, 0x1, UPT ;  /* 0x000000011e00788c */ /* 0x000fe4000bf25270 */
[----:B------:R-:W-:Y:S02]  /*89b0*/  UIMAD.WIDE.U32 UR10, UR16, UR28, URZ ;  /* 0x0000001c100a72a5 */ /* 0x000fe4000f8e00ff */
[----:B------:R-:W-:Y:S02]  /*89c0*/  USEL UR4, UR41, UR48, !UP1 ;  /* 0x0000003029047287 */ /* 0x000fe4000c800000 */
[----:B------:R-:W-:Y:S02]  /*89d0*/  UISETP.NE.AND UP0, UPT, UR17, 0x1, UPT ;  /* 0x000000011100788c */ /* 0x000fe4000bf05270 */
[----:B------:R-:W-:Y:S02]  /*89e0*/  UIMAD.WIDE.U32 UR12, UR4, UR18, URZ ;  /* 0x00000012040c72a5 */ /* 0x000fe4000f8e00ff */
[----:B------:R-:W-:Y:S01]  /*89f0*/  USEL UR7, UR42, UR49, !UP0 ;  /* 0x000000312a077287 */ /* 0x000fe2000c000000 */
[----:B------:R-:W-:Y:S02]  /*8a00*/  UMOV UR5, UR9 ;  /* 0x0000000900057c82 */ /* 0x000fe40008000000 */
[----:B------:R-:W-:Y:S02]  /*8a10*/  USHF.R.U32.HI UR6, URZ, UR53, UR5 ;  /* 0x00000035ff067299 */ /* 0x000fe40008011605 */
[----:B------:R-:W-:Y:S02]  /*8a20*/  UIMAD.WIDE.U32 UR22, UR7, UR18, URZ ;  /* 0x00000012071672a5 */ /* 0x000fe4000f8e00ff */
[----:B------:R-:W-:Y:S02]  /*8a30*/  USEL UR6, UR15, UR6, !UP1 ;  /* 0x000000060f067287 */ /* 0x000fe4000c800000 */
[----:B------:R-:W-:Y:S01]  /*8a40*/  UISETP.NE.AND UP1, UPT, UR14, URZ, UPT ;  /* 0x000000ff0e00728c */ /* 0x000fe2000bf25270 */
[----:B------:R-:W-:Y:S01]  /*8a50*/  UMOV UR5, UR11 ;  /* 0x0000000b00057c82 */ /* 0x000fe20008000000 */
[----:B------:R-:W-:Y:S02]  /*8a60*/  UIMAD.WIDE.U32 UR10, UR6, UR18, URZ ;  /* 0x00000012060a72a5 */ /* 0x000fe4000f8e00ff */
[----:B------:R-:W-:Y:S03]  /*8a70*/  USHF.R.U32.HI UR8, URZ, UR29, UR5 ;  /* 0x0000001dff087299 */ /* 0x000fe60008011605 */
[----:B------:R-:W-:Y:S02]  /*8a80*/  UMOV UR5, UR13 ;  /* 0x0000000d00057c82 */ /* 0x000fe40008000000 */
[----:B------:R-:W-:Y:S03]  /*8a90*/  @UP6 USHF.R.U32.HI UR4, URZ, UR19, UR5 ;  /* 0x00000013ff046299 */ /* 0x000fe60008011605 */
[----:B------:R-:W-:Y:S01]  /*8aa0*/  UMOV UR5, UR23 ;  /* 0x0000001700057c82 */ /* 0x000fe20008000000 */
[----:B------:R-:W-:Y:S02]  /*8ab0*/  UIMAD UR4, UR55, UR4, URZ ;  /* 0x00000004370472a4 */ /* 0x000fe4000f8e02ff */
[----:B------:R-:W-:Y:S02]  /*8ac0*/  @UP6 USHF.R.U32.HI UR7, URZ, UR19, UR5 ;  /* 0x00000013ff076299 */ /* 0x000fe40008011605 */
[----:B------:R-:W-:Y:S02]  /*8ad0*/  USEL UR5, UR16, UR8, !UP0 ;  /* 0x0000000810057287 */ /* 0x000fe4000c000000 */
[----:B------:R-:W-:Y:S02]  /*8ae0*/  UIMAD UR8, UR55, UR7, URZ ;  /* 0x00000007370872a4 */ /* 0x000fe4000f8e02ff */
[----:B------:R-:W-:Y:S03]  /*8af0*/  UISETP.GE.AND UP0, UPT, UR6, UR4, UPT ;  /* 0x000000040600728c */ /* 0x000fe6000bf06270 */
[----:B------:R-:W-:Y:S01]  /*8b00*/  UMOV UR4, UR11 ;  /* 0x0000000b00047c82 */ /* 0x000fe20008000000 */
[----:B------:R-:W-:Y:S02]  /*8b10*/  UISETP.GE.OR UP0, UPT, UR5, UR8, UP0 ;  /* 0x000000080500728c */ /* 0x000fe40008706670 */
[----:B------:R-:W-:Y:S02]  /*8b20*/  USHF.R.U32.HI UR4, URZ, UR19, UR4 ;  /* 0x00000013ff047299 */ /* 0x000fe40008011604 */
[----:B------:R-:W-:Y:S02]  /*8b30*/  UIMAD.WIDE.U32 UR8, UR5, UR18, URZ ;  /* 0x00000012050872a5 */ /* 0x000fe4000f8e00ff */
[----:B------:R-:W-:Y:S04]  /*8b40*/  USEL UR10, UR6, UR4, !UP6 ;  /* 0x00000004060a7287 */ /* 0x000fe8000f000000 */
[----:B------:R-:W-:Y:S01]  /*8b50*/  UIADD3 UR11, UPT, UPT, -UR10, URZ, URZ ;  /* 0x000000ff0a0b7290 */ /* 0x000fe2000fffe1ff */
[----:B------:R-:W-:Y:S02]  /*8b60*/  @!UP0 UMOV UR4, UR9 ;  /* 0x0000000900048c82 */ /* 0x000fe40008000000 */
[----:B------:R-:W-:Y:S02]  /*8b70*/  @!UP0 USHF.R.U32.HI UR4, URZ, UR19, UR4 ;  /* 0x00000013ff048299 */ /* 0x000fe40008011604 */
[----:B------:R-:W-:Y:S02]  /*8b80*/  UIMAD UR8, UR55, UR11, UR6 ;  /* 0x0000000b370872a4 */ /* 0x000fe4000f8e0206 */
[----:B------:R-:W-:Y:S04]  /*8b90*/  @!UP0 USEL UR4, UR5, UR4, !UP6 ;  /* 0x0000000405048287 */ /* 0x000fe8000f000000 */
[----:B------:R-:W-:Y:S02]  /*8ba0*/  @!UP0 UIMAD UR8, UR7, UR8, UR4 ;  /* 0x00000008070882a4 */ /* 0x000fe4000f8e0204 */
[----:B------:R-:W-:Y:S02]  /*8bb0*/  @!UP0 UIADD3 UR9, UPT, UPT, UR10, -UR4, URZ ;  /* 0x800000040a098290 */ /* 0x000fe4000fffe0ff */
[----:B------:R-:W-:Y:S02]  /*8bc0*/  UIADD3 UR4, UPT, UPT, -UR5, URZ, URZ ;  /* 0x000000ff05047290 */ /* 0x000fe4000fffe1ff */
[----:B------:R-:W-:Y:S02]  /*8bd0*/  UIADD3 UR7, UPT, UPT, -UR6, URZ, URZ ;  /* 0x000000ff06077290 */ /* 0x000fe4000fffe1ff */
[----:B------:R-:W-:Y:S02]  /*8be0*/  @!UP0 UIMAD UR6, UR9, UR55, UR5 ;  /* 0x00000037090682a4 */ /* 0x000fe4000f8e0205 */
[----:B------:R-:W-:Y:S02]  /*8bf0*/  UIMAD UR16, UR17, UR4, UR16 ;  /* 0x00000004111072a4 */ /* 0x000fe4000f8e0210 */
[----:B------:R-:W-:Y:S01]  /*8c00*/  UIMAD UR15, UR30, UR7, UR15 ;  /* 0x000000071e0f72a4 */ /* 0x000fe2000f8e020f */
[----:B------:R-:W-:Y:S02]  /*8c10*/  @!UP0 UMOV UR5, UR8 ;  /* 0x0000000800058c82 */ /* 0x000fe40008000000 */
[----:B------:R-:W-:Y:S02]  /*8c20*/  UIMAD UR16, UR5, UR17, UR16 ;  /* 0x00000011051072a4 */ /* 0x000fe4000f8e0210 */
[----:B------:R-:W-:Y:S11]  /*8c30*/  UIMAD UR15, UR6, UR30, UR15 ;  /* 0x0000001e060f72a4 */ /* 0x000ff6000f8e020f */
[----:B------:R-:W-:Y:S01]  /*8c40*/  @!UPT UIADD3 URZ, UPT, UPT, URZ, URZ, URZ ;  /* 0x000000fffffff290 */ /* 0x000fe2000fffe0ff */
.L_x_68:
[----:B------:R-:W1:Y:S01]  /*8c50*/  @!UP2 LDCU.128 UR8, c[0x0][0xc10] ;  /* 0x00018200ff08a7ac */ /* 0x000e620008000c00 */
[----:B------:R-:W-:Y:S02]  /*8c60*/  ISETP.NE.U32.AND P1, PT, RZ, UR24, PT ;  /* 0x00000018ff007c0c */ /* 0x000fe4000bf25070 */
[----:B------:R-:W-:Y:S02]  /*8c70*/  SHF.L.U32 R8, R10, 0x1f, RZ ;  /* 0x0000001f0a087819 */ /* 0x000fe400000006ff */
[----:B------:R-:W-:Y:S01]  /*8c80*/  ISETP.NE.AND.EX P1, PT, RZ, UR25, PT, P1 ;  /* 0x00000019ff007c0c */ /* 0x000fe2000bf25310 */
[----:B------:R-:W2:Y:S01]  /*8c90*/  @!UP2 LDCU UR5, c[0x0][0xc0c] ;  /* 0x00018180ff05a7ac */ /* 0x000ea20008000800 */
[----:B-1----:R-:W-:Y:S07]  /*8ca0*/  UIMAD.WIDE.U32 UR6, UR16, UR8, URZ ;  /* 0x00000008100672a5 */ /* 0x002fee000f8e00ff */
[----:B------:R-:W-:Y:S01]  /*8cb0*/  @!UP2 UMOV UR4, UR7 ;  /* 0x000000070004ac82 */ /* 0x000fe20008000000 */
[----:B--2---:R-:W-:Y:S02]  /*8cc0*/  @!UP2 UISETP.NE.AND UP0, UPT, UR5, 0x1, UPT ;  /* 0x000000010500a88c */ /* 0x004fe4000bf05270 */
[----:B------:R-:W-:Y:S02]  /*8cd0*/  @!UP2 USHF.R.U32.HI UR4, URZ, UR9, UR4 ;  /* 0x00000009ff04a299 */ /* 0x000fe40008011604 */
[----:B------:R-:W-:Y:S02]  /*8ce0*/  UIMAD.WIDE.U32 UR6, UR15, UR11, URZ ;  /* 0x0000000b0f0672a5 */ /* 0x000fe4000f8e00ff */
[----:B------:R-:W-:Y:S02]  /*8cf0*/  @!UP2 USEL UR8, UR16, UR4, !UP0 ;  /* 0x000000041008a287 */ /* 0x000fe4000c000000 */
[----:B------:R-:W-:Y:S03]  /*8d00*/  @!UP2 UISETP.NE.AND UP0, UPT, UR10, 0x1, UPT ;  /* 0x000000010a00a88c */ /* 0x000fe6000bf05270 */
[----:B------:R-:W-:Y:S01]  /*8d10*/  @!UP2 UMOV UR6, UR7 ;  /* 0x000000070006ac82 */ /* 0x000fe20008000000 */
[----:B------:R-:W-:Y:S01]  /*8d20*/  USHF.L.U32 UR7, UR21, 0x7, URZ ;  /* 0x0000000715077899 */ /* 0x000fe200080006ff */
[----:B------:R-:W1:Y:S02]  /*8d30*/  @!UP2 LDCU UR4, c[0x0][0xc20] ;  /* 0x00018400ff04a7ac */ /* 0x000e640008000800 */
[----:B-1----:R-:W-:Y:S04]  /*8d40*/  @!UP2 USHF.R.U32.HI UR6, URZ, UR4, UR6 ;  /* 0x00000004ff06a299 */ /* 0x002fe80008011606 */
[----:B------:R-:W-:Y:S04]  /*8d50*/  @!UP2 USEL UR6, UR15, UR6, !UP0 ;  /* 0x000000060f06a287 */ /* 0x000fe8000c000000 */
[----:B------:R-:W-:Y:S02]  /*8d60*/  @!UP2 UIADD3 UR4, UPT, UPT, -UR8, UR6, URZ ;  /* 0x000000060804a290 */ /* 0x000fe4000fffe1ff */
[----:B------:R-:W-:Y:S02]  /*8d70*/  @!UP2 UIADD3 UR6, UPT, UPT, UR8, -UR6, URZ ;  /* 0x800000060806a290 */ /* 0x000fe4000fffe0ff */
[----:B------:R-:W-:Y:S02]  /*8d80*/  @!UP2 UIMAD UR16, UR4, UR5, UR16 ;  /* 0x000000050410a2a4 */ /* 0x000fe4000f8e0210 */
[----:B------:R-:W-:Y:S01]  /*8d90*/  @!UP2 UIMAD UR15, UR6, UR10, UR15 ;  /* 0x0000000a060fa2a4 */ /* 0x000fe2000f8e020f */
[----:B------:R-:W-:Y:S11]  /*8da0*/  BRA.U UP3, `(.L_x_69) ;  /* 0x0000000103107547 */ /* 0x000ff6000b800000 */
[----:B------:R-:W-:Y:S04]  /*8db0*/  MOV R2, UR52 ;  /* 0x0000003400027c02 */ /* 0x000fe80008000f00 */
[----:B------:R-:W-:Y:S04]  /*8dc0*/  SHF.L.U32 R2, R2, 0x1f, RZ ;  /* 0x0000001f02027819 */ /* 0x000fe800000006ff */
[----:B------:R-:W1:Y:S02]  /*8dd0*/  SYNCS.PHASECHK.TRANS64.TRYWAIT P2, [UR20+0x88], R2 ;  /* 0x00008802ff0075a7 */ /* 0x000e640008041114 */
[----:B-1----:R-:W-:Y:S05]  /*8de0*/  @!P2 BRA `(.L_x_70) ;  /* 0x0000004c001ca947 */ /* 0x002fea0003800000 */
.L_x_69:
[----:B------:R-:W-:Y:S05]  /*8df0*/  BRA.U !UP5, `(.L_x_71) ;  /* 0x000000010d387547 */ /* 0x000fea000b800000 */
[----:B------:R-:W-:Y:S01]  /*8e00*/  UPLOP3.LUT UP1, UPT, UPT, UPT, UP4, 0x80, 0x8 ;  /* 0x000000000008789c */ /* 0x000fe20003f2f040 */
[----:B-1----:R-:W-:Y:S01]  /*8e10*/  HFMA2 R0, -RZ, RZ, 0, 5.9604644775390625e-08 ;  /* 0x00000001ff007431 */ /* 0x002fe200000001ff */
[----:B------:R-:W1:Y:S01]  /*8e20*/  LDCU.64 UR8, c[0x0][0x358] ;  /* 0x00006b00ff0877ac */ /* 0x000e620008000a00 */
[----:B------:R-:W-:Y:S03]  /*8e30*/  IMAD.MOV.U32 R63, RZ, RZ, 0x1 ;  /* 0x00000001ff3f7424 */ /* 0x000fe600078e00ff */
[----:B------:R-:W-:Y:S05]  /*8e40*/  PLOP3.LUT P2, PT, PT, PT, UP1, 0x80, 0x8 ;  /* 0x000000000008781c */ /* 0x000fea0003f4f018 */
[----:B------:R-:W2:Y:S01]  /*8e50*/  @UP1 LDCU.64 UR4, c[0x0][0x988] ;  /* 0x00013100ff0417ac */ /* 0x000ea20008000a00 */
[----:B------:R-:W-:Y:S07]  /*8e60*/  @UP1 UIMAD UR6, UR51, UR24, URZ ;  /* 0x00000018330612a4 */ /* 0x000fee000f8e02ff */
[----:B------:R-:W-:Y:S01]  /*8e70*/  @!P2 PRMT R63, R0, 0x7610, R63 ;  /* 0x00007610003fa816 */ /* 0x000fe2000000003f */
[----:B--2---:R-:W-:Y:S06]  /*8e80*/  @UP1 UIMAD.WIDE UR4, UR6, 0x4, UR4 ;  /* 0x00000004060418a5 */ /* 0x004fec000f8e0204 */
[----:B------:R-:W-:Y:S01]  /*8e90*/  IMAD.U32 R14, RZ, RZ, UR4 ;  /* 0x00000004ff0e7e24 */ /* 0x000fe2000f8e00ff */
[----:B------:R-:W-:Y:S04]  /*8ea0*/  MOV R15, UR5 ;  /* 0x00000005000f7c02 */ /* 0x000fe80008000f00 */
[----:B------:R-:W2:Y:S01]  /*8eb0*/  @!UP1 LDCU UR4, c[0x0][0x980] ;  /* 0x00013000ff0497ac */ /* 0x000ea20008000800 */
[----:B-1---5:R3:W5:Y:S02]  /*8ec0*/  @P2 LDG.E R27, desc[UR8][R14.64] ;  /* 0x000000080e1b2981 */ /* 0x022764000c1e1900 */
[----:B--23--:R-:W-:Y:S07]  /*8ed0*/  @!P2 IMAD.U32 R27, RZ, RZ, UR4 ;  /* 0x00000004ff1bae24 */ /* 0x00cfee000f8e00ff */
.L_x_71:
[----:B-----5:R-:W-:Y:S01]  /*8ee0*/  @!P1 FSETP.EQ.AND P3, PT, R27, RZ, PT ;  /* 0x000000ff1b00920b */ /* 0x020fe20003f62000 */
[----:B------:R-:W-:Y:S01]  /*8ef0*/  @!UPT UIADD3 URZ, UPT, UPT, URZ, URZ, URZ ;  /* 0x000000fffffff290 */ /* 0x000fe2000fffe0ff */
[----:B------:R-:W-:Y:S11]  /*8f00*/  @!P1 BRA `(.L_x_72) ;  /* 0x0000000000149947 */ /* 0x000ff60003800000 */
[----:B------:R-:W-:Y:S02]  /*8f10*/  LOP3.LUT P1, RZ, R63, 0xff, RZ, 0xc0, !PT ;  /* 0x000000ff3fff7812 */ /* 0x000fe4000782c0ff */
[----:B------:R-:W-:Y:S04]  /*8f20*/  PLOP3.LUT P3, PT, PT, PT, UP1, 0x80, 0x8 ;  /* 0x000000000008781c */ /* 0x000fe80003f6f018 */
[----:B------:R-:W-:Y:S07]  /*8f30*/  PLOP3.LUT P3, PT, P3, PT, PT, 0x8, 0x80 ;  /* 0x000000000080781c */ /* 0x000fee0001f6e170 */
[----:B------:R-:W-:Y:S11]  /*8f40*/  @P1 FSETP.EQ.AND P3, PT, R27, RZ, PT ;  /* 0x000000ff1b00120b */ /* 0x000ff60003f62000 */
[----:B------:R-:W-:Y:S02]  /*8f50*/  @!UPT UIADD3 URZ, UPT, UPT, URZ, URZ, URZ ;  /* 0x000000fffffff290 */ /* 0x000fe4000fffe0ff */
.L_x_72:
[----:B------:R-:W-:Y:S01]  /*8f60*/  USHF.L.U32 UR11, UR50, 0x6, URZ ;  /* 0x00000006320b7899 */ /* 0x000fe200080006ff */
[----:B------:R-:W2:Y:S01]  /*8f70*/  SYNCS.PHASECHK.TRANS64.TRYWAIT P1, [UR20+0x60], R8 ;  /* 0x00006008ff0075a7 */ /* 0x000ea20008021114 */
[----:B------:R-:W-:Y:S02]  /*8f80*/  UISETP.NE.AND UP0, UPT, UR32, 0x1, UPT ;  /* 0x000000012000788c */ /* 0x000fe4000bf05270 */
[----:B------:R-:W-:Y:S01]  /*8f90*/  UIMAD.WIDE.U32 UR4, UR11, UR33, URZ ;  /* 0x000000210b0472a5 */ /* 0x000fe2000f8e00ff */
[----:B------:R-:W-:Y:S04]  /*8fa0*/  ELECT P2, URZ, PT ;  /* 0x0000000000ff782f */ /* 0x000fe80003840000 */
[----:B------:R-:W-:Y:S02]  /*8fb0*/  PLOP3.LUT P2, PT, P3, P2, PT, 0xf2, 0x2f ;  /* 0x00000000002f781c */ /* 0x000fe40001f45e72 */
[----:B------:R-:W-:Y:S02]  /*8fc0*/  UMOV UR4, UR5 ;  /* 0x0000000500047c82 */ /* 0x000fe40008000000 */
[----:B------:R-:W-:Y:S04]  /*8fd0*/  USHF.R.U32.HI UR4, URZ, UR34, UR4 ;  /* 0x00000022ff047299 */ /* 0x000fe80008011604 */
[----:B------:R-:W-:Y:S02]  /*8fe0*/  USEL UR12, UR11, UR4, !UP0 ;  /* 0x000000040b0c7287 */ /* 0x000fe4000c000000 */
[----:B------:R-:W-:Y:S02]  /*8ff0*/  UISETP.NE.AND UP0, UPT, UR35, 0x1, UPT ;  /* 0x000000012300788c */ /* 0x000fe4000bf05270 */
[----:B------:R-:W-:Y:S02]  /*9000*/  UIMAD.WIDE.U32 UR4, UR12, UR36, URZ ;  /* 0x000000240c0472a5 */ /* 0x000fe4000f8e00ff */
[----:B------:R-:W-:Y:S01]  /*9010*/  UIADD3 UR6, UPT, UPT, -UR12, URZ, URZ ;  /* 0x000000ff0c067290 */ /* 0x000fe2000fffe1ff */
[----:B-1----:R-:W-:Y:S03]  /*9020*/  @!P2 IMAD.MOV.U32 R0, RZ, 0x20, RZ ;  /* 0x00000020ff00a824 */ /* 0x002fe600078e00ff */
[----:B------:R-:W-:Y:S01]  /*9030*/  UIMAD UR11, UR32, UR6, UR11 ;  /* 0x00000006200b72a4 */ /* 0x000fe2000f8e020b */
[----:B------:R-:W-:Y:S01]  /*9040*/  @!P2 IMAD.MOV.U32 R0, RZ, 0x400, R0 ;  /* 0x00000400ff00a824 */ /* 0x000fe200078e0000 */
[----:B------:R-:W-:Y:S02]  /*9050*/  UMOV UR4, UR5 ;  /* 0x0000000500047c82 */ /* 0x000fe40008000000 */
[----:B------:R-:W-:Y:S04]  /*9060*/  USHF.R.U32.HI UR4, URZ, UR37, UR4 ;  /* 0x00000025ff047299 */ /* 0x000fe80008011604 */
[----:B------:R-:W-:Y:S02]  /*9070*/  USEL UR13, UR12, UR4, !UP0 ;  /* 0x000000040c0d7287 */ /* 0x000fe4000c000000 */
[----:B------:R-:W-:Y:S02]  /*9080*/  UISETP.NE.AND UP0, UPT, UR38, 0x1, UPT ;  /* 0x000000012600788c */ /* 0x000fe4000bf05270 */
[----:B------:R-:W-:Y:S07]  /*9090*/  UIMAD.WIDE.U32 UR4, UR13, UR39, URZ ;  /* 0x000000270d0472a5 */ /* 0x000fee000f8e00ff */
[----:B------:R-:W-:Y:S02]  /*90a0*/  UMOV UR4, UR5 ;  /* 0x0000000500047c82 */ /* 0x000fe40008000000 */
[----:B------:R-:W-:Y:S04]  /*90b0*/  USHF.R.U32.HI UR4, URZ, UR54, UR4 ;  /* 0x00000036ff047299 */ /* 0x000fe80008011604 */
[----:B------:R-:W-:Y:S02]  /*90c0*/  USEL UR14, UR13, UR4, !UP0 ;  /* 0x000000040d0e7287 */ /* 0x000fe4000c000000 */
[----:B------:R-:W-:Y:S02]  /*90d0*/  UIADD3 UR4, UPT, UPT, -UR13, URZ, URZ ;  /* 0x000000ff0d047290 */ /* 0x000fe4000fffe1ff */
[----:B------:R-:W-:Y:S02]  /*90e0*/  UIADD3 UR5, UPT, UPT, -UR14, URZ, URZ ;  /* 0x000000ff0e057290 */ /* 0x000fe4000fffe1ff */
[----:B------:R-:W-:Y:S02]  /*90f0*/  UIMAD UR12, UR35, UR4, UR12 ;  /* 0x00000004230c72a4 */ /* 0x000fe4000f8e020c */
[----:B------:R-:W-:Y:S01]  /*9100*/  UIMAD UR13, UR38, UR5, UR13 ;  /* 0x00000005260d72a4 */ /* 0x000fe2000f8e020d */
[----:B--2---:R-:W-:Y:S11]  /*9110*/  @!P1 BRA `(.L_x_73) ;  /* 0x0000004800689947 */ /* 0x004ff60003800000 */
.L_x_157:
[----:B------:R-:W-:Y:S01]  /*9120*/  @!P2 R2UR UR4, R0 ;  /* 0x000000000004a2ca */ /* 0x000fe200000e0000 */
[----:B------:R-:W-:Y:S01]  /*9130*/  VOTEU.ALL UP0, P2 ;  /* 0x0000000000ff7886 */ /* 0x000fe20001000000 */
[----:B-1----:R-:W-:Y:S04]  /*9140*/  @!P2 IADD3 R2, P1, PT, R12, 0x680, RZ ;  /* 0x000006800c02a810 */ /* 0x002fe80007f3e0ff */
[----:B------:R-:W-:Y:S01]  /*9150*/  @!P2 R2UR UR5, R2 ;  /* 0x000000000205a2ca */ /* 0x000fe200000e0000 */
[----:B------:R-:W-:Y:S01]  /*9160*/  @!P2 IMAD.X R0, RZ, RZ, R13, P1 ;  /* 0x000000ffff00a224 */ /* 0x000fe200008e060d */
[----:B------:R-:W-:Y:S05]  /*9170*/  @!UP0 UIADD3 UR8, UPT, UPT, UR20, 0x400, URZ ;  /* 0x0000040014088890 */ /* 0x000fea000fffe0ff */
[----:B------:R-:W-:Y:S01]  /*9180*/  @!UP0 UPRMT UR6, UR4, 0x5410, URZ ;  /* 0x0000541004068896 */ /* 0x000fe200080000ff */
[----:B------:R-:W-:Y:S01]  /*9190*/  @!P2 R2UR UR4, R0 ;  /* 0x000000000004a2ca */ /* 0x000fe200000e0000 */
[----:B------:R-:W-:Y:S01]  /*91a0*/  VOTEU.ALL UP0, P2 ;  /* 0x0000000000ff7886 */ /* 0x000fe20001000000 */
[----:B------:R-:W-:Y:S03]  /*91b0*/  @!P2 IMAD.MOV.U32 R0, RZ, RZ, 0x2000 ;  /* 0x00002000ff00a424 */ /* 0x000fe600078e00ff */
[----:B------:R-:W-:Y:S01]  /*91c0*/  IMAD.U32 R14, RZ, RZ, UR5 ;  /* 0x00000005ff0e7e24 */ /* 0x000fe2000f8e00ff */
[----:B------:R-:W-:Y:S01]  /*91d0*/  @!UP0 UMOV UR9, UR40 ;  /* 0x0000002800098c82 */ /* 0x000fe20008000000 */
[----:B------:R-:W-:Y:S06]  /*91e0*/  @!UP0 UMOV UR10, UR7 ;  /* 0x00000007000a8c82 */ /* 0x000fec0008000000 */
[----:B------:R-:W-:Y:S01]  /*91f0*/  IMAD.U32 R15, RZ, RZ, UR4 ;  /* 0x00000004ff0f7e24 */ /* 0x000fe2000f8e00ff */
[----:B------:R-:W-:Y:S04]  /*9200*/  @!P2 R2UR UR4, R14 ;  /* 0x000000000e04a2ca */ /* 0x000fe800000e0000 */
[----:B------:R-:W-:Y:S11]  /*9210*/  @!P2 R2UR UR5, R15 ;  /* 0x000000000f05a2ca */ /* 0x000ff600000e0000 */
[----:B------:R-:W-:Y:S02]  /*9220*/  @!UPT UIADD3 URZ, UPT, UPT, URZ, URZ, URZ ;  /* 0x000000fffffff290 */ /* 0x000fe4000fffe0ff */
[----:B------:R1:W-:Y:S01]  /*9230*/  @!UP0 UTMALDG.5D.IM2COL [UR8], [UR4], UR6 ;  /* 0x00000008040083b4 */ /* 0x0003e20008060006 */
[----:B------:R2:W-:Y:S01]  /*9240*/  @!P2 SYNCS.ARRIVE.TRANS64.RED.A0TR RZ, [UR20+0x40], R0 ;  /* 0x00004000ffffa9a7 */ /* 0x0005e20008300414 */
[----:B------:R-:W-:Y:S01]  /*9250*/  SYNCS.ARRIVE.TRANS64.RED.A1T0 RZ, [UR47], RZ ;  /* 0x000000ffffff79a7 */ /* 0x000fe2000810042f */
[----:B--2---:R-:W-:Y:S01]  /*9260*/  @!P2 IMAD.MOV.U32 R0, RZ, 0x20, RZ ;  /* 0x00000020ff00a824 */ /* 0x004fe200078e00ff */
[----:B------:R-:W2:Y:S03]  /*9270*/  SYNCS.PHASECHK.TRANS64.TRYWAIT P1, [UR20+0x68], R8 ;  /* 0x00006808ff0075a7 */ /* 0x000ea60008021114 */
[----:B------:R-:W-:Y:S01]  /*9280*/  @!P2 IMAD.MOV.U32 R0, RZ, 0x400, R0 ;  /* 0x00000400ff00a824 */ /* 0x000fe200078e0000 */
[----:B-12---:R-:W-:Y:S06]  /*9290*/  @!P1 BRA `(.L_x_74) ;  /* 0x0000004800209947 */ /* 0x006fec0003800000 */
.L_x_159:
[----:B------:R-:W-:Y:S01]  /*92a0*/  @!P2 R2UR UR4, R0 ;  /* 0x000000000004a2ca */ /* 0x000fe200000e0000 */
[----:B------:R-:W-:Y:S01]  /*92b0*/  VOTEU.ALL UP0, P2 ;  /* 0x0000000000ff7886 */ /* 0x000fe20001000000 */
[----:B-1----:R-:W-:Y:S04]  /*92c0*/  @!P2 IADD3 R2, P1, PT, R12, 0x680, RZ ;  /* 0x000006800c02a810 */ /* 0x002fe80007f3e0ff */
[----:B------:R-:W-:Y:S01]  /*92d0*/  @!P2 R2UR UR5, R2 ;  /* 0x000000000205a2ca */ /* 0x000fe200000e0000 */
[----:B------:R-:W-:Y:S01]  /*92e0*/  @!P2 IMAD.X R0, RZ, RZ, R13, P1 ;  /* 0x000000ffff00a224 */ /* 0x000fe200008e060d */
[----:B------:R-:W-:Y:S02]  /*92f0*/  @!UP0 UIADD3 UR10, UPT, UPT, UR7, 0x20, URZ ;  /* 0x00000020070a8890 */ /* 0x000fe4000fffe0ff */
[----:B------:R-:W-:Y:S03]  /*9300*/  @!UP0 UIADD3 UR8, UPT, UPT, UR20, 0x2400, URZ ;  /* 0x0000240014088890 */ /* 0x000fe6000fffe0ff */
[----:B------:R-:W-:Y:S01]  /*9310*/  @!UP0 UPRMT UR6, UR4, 0x5410, URZ ;  /* 0x0000541004068896 */ /* 0x000fe200080000ff */
[----:B------:R-:W-:Y:S01]  /*9320*/  @!P2 R2UR UR4, R0 ;  /* 0x000000000004a2ca */ /* 0x000fe200000e0000 */
[----:B------:R-:W-:Y:S01]  /*9330*/  VOTEU.ALL UP0, P2 ;  /* 0x0000000000ff7886 */ /* 0x000fe20001000000 */
[----:B------:R-:W-:Y:S03]  /*9340*/  @!P2 IMAD.MOV.U32 R0, RZ, RZ, 0x2000 ;  /* 0x00002000ff00a424 */ /* 0x000fe600078e00ff */
[----:B------:R-:W-:Y:S01]  /*9350*/  IMAD.U32 R14, RZ, RZ, UR5 ;  /* 0x00000005ff0e7e24 */ /* 0x000fe2000f8e00ff */
[----:B------:R-:W-:Y:S07]  /*9360*/  @!UP0 UMOV UR9, UR27 ;  /* 0x0000001b00098c82 */ /* 0x000fee0008000000 */
        /* <DEDUP_REMOVED lines=11> */
.L_x_161:
        /* <DEDUP_REMOVED lines=20> */
[----:B--2---:R-:W-:Y:S01]  /*9560*/  @P0 SHF.R.U32.HI R0, RZ, 0x10, R5 ;  /* 0x00000010ff000819 */ /* 0x004fe20000011605 */
[----:B------:R-:W2:Y:S03]  /*9570*/  SYNCS.PHASECHK.TRANS64.TRYWAIT P1, [UR20+0x78], R8 ;  /* 0x00007808ff0075a7 */ /* 0x000ea60008021114 */
[----:B------:R-:W-:Y:S01]  /*9580*/  @P0 R2UR UR51, R0 ;  /* 0x00000000003302ca */ /* 0x000fe200000e0000 */
[----:B------:R-:W-:Y:S03]  /*9590*/  @!UPT UIADD3 URZ, UPT, UPT, URZ, URZ, URZ ;  /* 0x000000fffffff290 */ /* 0x000fe6000fffe0ff */
[----:B-12---:R-:W-:Y:S11]  /*95a0*/  @!P1 BRA `(.L_x_76) ;  /* 0x00000044008c9947 */ /* 0x006ff60003800000 */
.L_x_163:
[----:B-1----:R-:W-:Y:S01]  /*95b0*/  @!P2 IMAD.MOV.U32 R0, RZ, 0x20, RZ ;  /* 0x00000020ff00a824 */ /* 0x002fe200078e00ff */
[----:B------:R-:W-:Y:S01]  /*95c0*/  @!P2 IADD3 R2, P0, PT, R12, 0x680, RZ ;  /* 0x000006800c02a810 */ /* 0x000fe20007f1e0ff */
[----:B------:R-:W-:Y:S01]  /*95d0*/  VOTEU.ALL UP0, P2 ;  /* 0x0000000000ff7886 */ /* 0x000fe20001000000 */
[----:B------:R-:W-:Y:S01]  /*95e0*/  R2UR UR21, R56 ;  /* 0x00000000381572ca */ /* 0x000fe200000e0000 */
[----:B------:R-:W-:Y:S01]  /*95f0*/  @!P2 IMAD.MOV.U32 R0, RZ, 0x400, R0 ;  /* 0x00000400ff00a824 */ /* 0x000fe200078e0000 */
[----:B------:R-:W-:Y:S01]  /*9600*/  @!P2 R2UR UR5, R2 ;  /* 0x000000000205a2ca */ /* 0x000fe200000e0000 */
[----:B------:R-:W-:Y:S01]  /*9610*/  UPLOP3.LUT UP3, UPT, UPT, UPT, UPT, 0x80, 0x8 ;  /* 0x000000000008789c */ /* 0x000fe20003f6f070 */
[----:B------:R-:W-:Y:S01]  /*9620*/  R2UR UR22, R57 ;  /* 0x00000000391672ca */ /* 0x000fe200000e0000 */
[----:B------:R-:W-:Y:S01]  /*9630*/  @!UP0 UIADD3 UR8, UPT, UPT, UR20, 0x6400, URZ ;  /* 0x0000640014088890 */ /* 0x000fe2000fffe0ff */
[----:B------:R-:W-:Y:S01]  /*9640*/  @!P2 R2UR UR4, R0 ;  /* 0x000000000004a2ca */ /* 0x000fe200000e0000 */
[----:B------:R-:W-:Y:S01]  /*9650*/  @!P2 IMAD.X R0, RZ, RZ, R13, P0 ;  /* 0x000000ffff00a224 */ /* 0x000fe200000e060d */
[----:B------:R-:W-:Y:S01]  /*9660*/  @!UP0 UIADD3 UR10, UPT, UPT, UR7, 0x60, URZ ;  /* 0x00000060070a8890 */ /* 0x000fe2000fffe0ff */
[----:B------:R-:W-:Y:S01]  /*9670*/  LOP3.LUT P0, RZ, R6, 0x1, RZ, 0xc0, !PT ;  /* 0x0000000106ff7812 */ /* 0x000fe2000780c0ff */
[----:B------:R-:W-:Y:S01]  /*9680*/  @!UP0 UIADD3 UR9, UPT, UPT, UR20, 0x58, URZ ;  /* 0x0000005814098890 */ /* 0x000fe2000fffe0ff */
[----:B------:R-:W-:Y:S02]  /*9690*/  LOP3.LUT R10, R10, 0x1, RZ, 0x3c, !PT ;  /* 0x000000010a0a7812 */ /* 0x000fe400078e3cff */
[----:B------:R-:W-:Y:S01]  /*96a0*/  UIADD3 UR21, UPT, UPT, UR15, UR21, URZ ;  /* 0x000000150f157290 */ /* 0x000fe2000fffe0ff */
[----:B------:R-:W-:Y:S01]  /*96b0*/  LOP3.LUT R9, R9, 0x1, RZ, 0x3c, !PT ;  /* 0x0000000109097812 */ /* 0x000fe200078e3cff */
[----:B------:R-:W-:Y:S02]  /*96c0*/  IMAD.U32 R14, RZ, RZ, UR5 ;  /* 0x00000005ff0e7e24 */ /* 0x000fe4000f8e00ff */
[----:B------:R-:W-:Y:S02]  /*96d0*/  UIADD3 UR50, UPT, UPT, UR16, UR22, URZ ;  /* 0x0000001610327290 */ /* 0x000fe4000fffe0ff */
[----:B------:R-:W-:Y:S01]  /*96e0*/  @!UP0 UPRMT UR6, UR4, 0x5410, URZ ;  /* 0x0000541004068896 */ /* 0x000fe200080000ff */
[----:B------:R-:W-:Y:S01]  /*96f0*/  @!P2 R2UR UR4, R0 ;  /* 0x000000000004a2ca */ /* 0x000fe200000e0000 */
[----:B------:R-:W-:Y:S11]  /*9700*/  VOTEU.ALL UP0, P2 ;  /* 0x0000000000ff7886 */ /* 0x000ff60001000000 */
[----:B------:R-:W-:Y:S01]  /*9710*/  @!UPT UIADD3 URZ, UPT, UPT, URZ, URZ, URZ ;  /* 0x000000fffffff290 */ /* 0x000fe2000fffe0ff */
[----:B------:R-:W-:Y:S01]  /*9720*/  IMAD.U32 R15, RZ, RZ, UR4 ;  /* 0x00000004ff0f7e24 */ /* 0x000fe2000f8e00ff */
[----:B------:R-:W-:Y:S04]  /*9730*/  @!P2 R2UR UR4, R14 ;  /* 0x000000000e04a2ca */ /* 0x000fe800000e0000 */
[----:B------:R-:W-:Y:S11]  /*9740*/  @!P2 R2UR UR5, R15 ;  /* 0x000000000f05a2ca */ /* 0x000ff600000e0000 */
[----:B------:R-:W-:Y:S02]  /*9750*/  @!UPT UIADD3 URZ, UPT, UPT, URZ, URZ, URZ ;  /* 0x000000fffffff290 */ /* 0x000fe4000fffe0ff */
[----:B------:R1:W-:Y:S01]  /*9760*/  @!UP0 UTMALDG.5D.IM2COL [UR8], [UR4], UR6 ;  /* 0x00000008040083b4 */ /* 0x0003e20008060006 */
[----:B------:R1:W-:Y:S01]  /*9770*/  @!P2 SYNCS.ARRIVE.TRANS64.RED.A0TR RZ, [UR20+0x58], R3 ;  /* 0x00005803ffffa9a7 */ /* 0x0003e20008300414 */
[----:B------:R-:W-:Y:S01]  /*9780*/  SYNCS.ARRIVE.TRANS64.RED.A1T0 RZ, [UR44], RZ ;  /* 0x000000ffffff79a7 */ /* 0x000fe2000810042c */
[----:B------:R-:W-:Y:S05]  /*9790*/  @P0 BRA `(.L_x_77) ;  /* 0xfffffff000180947 */ /* 0x000fea000383ffff */
[----:B------:R-:W-:-:S04]  /*97a0*/  SHF.L.U32 R2, R10, 0x1f, RZ ;  /* 0x0000001f0a027819 */ /* 0x000fc800000006ff */
[----:B------:R-:W2:Y:S02]  /*97b0*/  SYNCS.PHASECHK.TRANS64.TRYWAIT P0, [UR20+0x60], R2 ;  /* 0x00006002ff0075a7 */ /* 0x000ea40008001114 */
[----:B--2---:R-:W-:Y:S05]  /*97c0*/  @!P0 BRA `(.L_x_78) ;  /* 0x00000044001c8947 */ /* 0x004fea0003800000 */
.L_x_165:
[----:B------:R-:W3:Y:S02]  /*97d0*/  SYNCS.PHASECHK.TRANS64.TRYWAIT P0, [UR20+0x68], R2 ;  /* 0x00006802ff0075a7 */ /* 0x000ee40008001114 */
[----:B---3--:R-:W-:Y:S05]  /*97e0*/  @!P0 BRA `(.L_x_79) ;  /* 0x00000044002c8947 */ /* 0x008fea0003800000 */
.L_x_167:
[----:B------:R-:W3:Y:S02]  /*97f0*/  SYNCS.PHASECHK.TRANS64.TRYWAIT P0, [UR20+0x70], R2 ;  /* 0x00007002ff0075a7 */ /* 0x000ee40008001114 */
[----:B---3--:R-:W-:Y:S05]  /*9800*/  @!P0 BRA `(.L_x_80) ;  /* 0x00000044003c8947 */ /* 0x008fea0003800000 */
.L_x_169:
[----:B--2---:R-:W-:-:S07]  /*9810*/  MOV R0, UR20 ;  /* 0x0000001400007c02 */ /* 0x004fce0008000f00 */
.L_x_81:
[----:B--2---:R-:W-:-:S04]  /*9820*/  SHF.L.U32 R2, R10, 0x1f, RZ ;  /* 0x0000001f0a027819 */ /* 0x004fc800000006ff */
[----:B------:R2:W3:Y:S03]  /*9830*/  SYNCS.PHASECHK.TRANS64.TRYWAIT P0, [R0+URZ+0x78], R2 ;  /* 0x00007802000075a7 */ /* 0x0004e600080011ff */
[----:B---3--:R-:W-:Y:S05]  /*9840*/  @!P0 NANOSLEEP.SYNCS 0x989680 ;  /* 0x009896800000895d */ /* 0x008fea0003900000 */
[----:B------:R-:W3:Y:S02]  /*9850*/  @!P0 SYNCS.PHASECHK.TRANS64 P0, [R0+URZ+0x78], R2 ;  /* 0x00007802000085a7 */ /* 0x000ee400080010ff */
[----:B-1-3--:R-:W-:Y:S05]  /*9860*/  @P0 EXIT ;  /* 0x000000000000094d */ /* 0x00afea0003800000 */
[----:B------:R-:W-:Y:S05]  /*9870*/  BRA `(.L_x_81) ;  /* 0xfffffffc00e87947 */ /* 0x000fea000383ffff */
.L_x_66:
[----:B------:R-:W-:-:S06]  /*9880*/  UISETP.GE.AND UP0, UPT, UR18, 0x4, UPT ;  /* 0x000000041200788c */ /* 0x000fcc000bf06270 */
[----:B------:R-:W-:-:S13]  /*9890*/  PLOP3.LUT P0, PT, PT, PT, UP0, 0x80, 0x8 ;  /* 0x000000000008781c */ /* 0x000fda0003f0f008 */
[----:B-1----:R-:W-:Y:S05]  /*98a0*/  @!P0 EXIT ;  /* 0x000000000000894d */ /* 0x002fea0003800000 */
[----:B------:R-:W1:Y:S08]  /*98b0*/  S2UR UR4, SR_CgaCtaId ;  /* 0x00000000000479c3 */ /* 0x000e700000008800 */
[----:B------:R-:W-:Y:S01]  /*98c0*/  BAR.SYNC.DEFER_BLOCKING 0x6, 0xa0 ;  /* 0x0182800000007b1d */ /* 0x000fe20000010000 */
[C---:B------:R-:W-:Y:S01]  /*98d0*/  IMAD.SHL.U32 R3, R62.reuse, 0x20, RZ ;  /* 0x000000203e037824 */ /* 0x040fe200078e00ff */
[C---:B------:R-:W-:Y:S01]  /*98e0*/  R2P PR, R62.reuse, 0x6 ;  /* 0x000000063e007804 */ /* 0x040fe20000000000 */
[----:B------:R-:W-:-:S02]  /*98f0*/  IMAD.SHL.U32 R0, R62, 0x10, RZ ;  /* 0x000000103e007824 */ /* 0x000fc400078e00ff */
[----:B------:R-:W-:Y:S02]  /*9900*/  HFMA2 R60, -RZ, RZ, 0, 5.9604644775390625e-08 ;  /* 0x00000001ff3c7431 */ /* 0x000fe400000001ff */
[C---:B------:R-:W-:Y:S01]  /*9910*/  IMAD.SHL.U32 R61, R62.reuse, 0x4, RZ ;  /* 0x000000043e3d7824 */ /* 0x040fe200078e00ff */
[----:B------:R-:W-:Y:S01]  /*9920*/  UMOV UR48, 0x400 ;  /* 0x0000040000307882 */ /* 0x000fe20000000000 */
[C---:B------:R-:W-:Y:S01]  /*9930*/  LOP3.LUT R4, R3.reuse, 0xe0, RZ, 0xc0, !PT ;  /* 0x000000e003047812 */ /* 0x040fe200078ec0ff */
[----:B------:R-:W2:Y:S01]  /*9940*/  LDC.64 R50, c[0x0][0x9b0] ;  /* 0x00026c00ff327b82 */ /* 0x000ea20000000a00 */
[----:B------:R-:W-:Y:S01]  /*9950*/  LOP3.LUT R3, R3, 0x100, RZ, 0xc0, !PT ;  /* 0x0000010003037812 */ /* 0x000fe200078ec0ff */
[----:B------:R-:W-:Y:S01]  /*9960*/  IMAD.U32 R23, R62, 0x10000, RZ ;  /* 0x000100003e177824 */ /* 0x000fe200078e00ff */
[----:B------:R-:W-:Y:S01]  /*9970*/  LOP3.LUT R61, R4, 0x1c, R61, 0xf8, !PT ;  /* 0x0000001c043d7812 */ /* 0x000fe200078ef83d */
[----:B------:R-:W-:Y:S01]  /*9980*/  IMAD.MOV.U32 R73, RZ, RZ, 0x10 ;  /* 0x00000010ff497424 */ /* 0x000fe200078e00ff */
[----:B------:R-:W-:Y:S01]  /*9990*/  LOP3.LUT R0, R3, 0x600, R0, 0xf8, !PT ;  /* 0x0000060003007812 */ /* 0x000fe200078ef800 */
[----:B------:R-:W-:Y:S01]  /*99a0*/  IMAD.MOV.U32 R72, RZ, RZ, 0x20 ;  /* 0x00000020ff487424 */ /* 0x000fe200078e00ff */
[----:B------:R-:W-:Y:S01]  /*99b0*/  SHF.R.U32.HI R4, RZ, 0x2, R62 ;  /* 0x00000002ff047819 */ /* 0x000fe2000001163e */
[----:B------:R-:W3:Y:S01]  /*99c0*/  LDC.64 R48, c[0x0][0x9a8] ;  /* 0x00026a00ff307b82 */ /* 0x000ee20000000a00 */
[----:B------:R-:W-:Y:S01]  /*99d0*/  LOP3.LUT R62, R62, 0x60, RZ, 0xc0, !PT ;  /* 0x000000603e3e7812 */ /* 0x000fe200078ec0ff */
[----:B------:R-:W-:Y:S01]  /*99e0*/  IMAD.MOV.U32 R22, RZ, RZ, RZ ;  /* 0x000000ffff167224 */ /* 0x000fe200078e00ff */
[----:B------:R-:W-:-:S02]  /*99f0*/  LOP3.LUT R61, R61, 0x4, R4, 0x78, !PT ;  /* 0x000000043d3d7812 */ /* 0x000fc400078e7804 */
[----:B------:R-:W-:Y:S02]  /*9a00*/  CS2R R58, SRZ ;  /* 0x00000000003a7805 */ /* 0x000fe4000001ff00 */
[----:B------:R-:W-:Y:S01]  /*9a10*/  LOP3.LUT R23, R23, 0x600000, RZ, 0xc0, !PT ;  /* 0x0060000017177812 */ /* 0x000fe200078ec0ff */
[----:B------:R-:W4:Y:S01]  /*9a20*/  LDCU UR54, c[0x0][0x370] ;  /* 0x00006e00ff3677ac */ /* 0x000f220008000800 */
[----:B------:R-:W-:Y:S02]  /*9a30*/  LOP3.LUT R61, R0, R61, RZ, 0xfc, !PT ;  /* 0x0000003d003d7212 */ /* 0x000fe400078efcff */
[----:B------:R-:W-:Y:S01]  /*9a40*/  SEL R73, R73, 0xfffffff0, !P2 ;  /* 0xfffffff049497807 */ /* 0x000fe20005000000 */
[----:B-1----:R-:W-:Y:S01]  /*9a50*/  ULEA UR48, UR4, UR48, 0x18 ;  /* 0x0000003004307291 */ /* 0x002fe2000f8ec0ff */
[----:B------:R-:W-:Y:S01]  /*9a60*/  SEL R72, R72, 0xffffffe0, !P1 ;  /* 0xffffffe048487807 */ /* 0x000fe20004800000 */
[----:B------:R-:W1:Y:S01]  /*9a70*/  LDCU.64 UR4, c[0x0][0x990] ;  /* 0x00013200ff0477ac */ /* 0x000e620008000a00 */
[----:B------:R-:W2:Y:S06]  /*9a80*/  LDCU UR39, c[0x0][0xc0c] ;  /* 0x00018180ff2777ac */ /* 0x000eac0008000800 */
[----:B------:R-:W4:Y:S01]  /*9a90*/  LDS R2, [UR48+0xe0] ;  /* 0x0000e030ff027984 */ /* 0x000f220008000800 */
[----:B------:R-:W2:Y:S01]  /*9aa0*/  LDCU UR38, c[0x0][0xc30] ;  /* 0x00018600ff2677ac */ /* 0x000ea20008000800 */
[----:B------:R-:W2:Y:S01]  /*9ab0*/  LDCU.64 UR60, c[0x0][0x988] ;  /* 0x00013100ff3c77ac */ /* 0x000ea20008000a00 */
[----:B------:R-:W2:Y:S01]  /*9ac0*/  LDCU.64 UR46, c[0x0][0xc28] ;  /* 0x00018500ff2e77ac */ /* 0x000ea20008000a00 */
[----:B-1----:R-:W-:-:S02]  /*9ad0*/  IMAD.U32 R66, RZ, RZ, UR4 ;  /* 0x00000004ff427e24 */ /* 0x002fc4000f8e00ff */
[----:B------:R-:W-:Y:S01]  /*9ae0*/  IMAD.U32 R65, RZ, RZ, UR5 ;  /* 0x00000005ff417e24 */ /* 0x000fe2000f8e00ff */
[----:B------:R-:W1:Y:S01]  /*9af0*/  LDCU.128 UR4, c[0x0][0xb80] ;  /* 0x00017000ff0477ac */ /* 0x000e620008000c00 */
[----:B------:R-:W2:Y:S01]  /*9b00*/  LDCU.128 UR56, c[0x0][0xc10] ;  /* 0x00018200ff3877ac */ /* 0x000ea20008000c00 */
[----:B------:R-:W2:Y:S01]  /*9b10*/  LDCU UR53, c[0x0][0x374] ;  /* 0x00006e80ff3577ac */ /* 0x000ea20008000800 */
[----:B------:R-:W-:Y:S01]  /*9b20*/  UMOV UR52, URZ ;  /* 0x000000ff00347c82 */ /* 0x000fe20008000000 */
[----:B------:R-:W-:Y:S01]  /*9b30*/  UMOV UR49, URZ ;  /* 0x000000ff00317c82 */ /* 0x000fe20008000000 */
[----:B-1----:R-:W-:Y:S01]  /*9b40*/  IMAD.U32 R70, RZ, RZ, UR4 ;  /* 0x00000004ff467e24 */ /* 0x002fe2000f8e00ff */
[----:B------:R-:W-:Y:S01]  /*9b50*/  UIADD3 UR4, UPT, UPT, UR48, 0x400, URZ ;  /* 0x0000040030047890 */ /* 0x000fe2000fffe0ff */
[----:B------:R-:W-:Y:S01]  /*9b60*/  MOV R69, UR5 ;  /* 0x0000000500457c02 */ /* 0x000fe20008000f00 */
[----:B------:R-:W-:Y:S02]  /*9b70*/  IMAD.U32 R68, RZ, RZ, UR6 ;  /* 0x00000006ff447e24 */ /* 0x000fe4000f8e00ff */
[----:B------:R-:W-:-:S02]  /*9b80*/  IMAD.U32 R67, RZ, RZ, UR7 ;  /* 0x00000007ff437e24 */ /* 0x000fc4000f8e00ff */
[----:B------:R-:W-:Y:S02]  /*9b90*/  IMAD.U32 R71, RZ, RZ, UR4 ;  /* 0x00000004ff477e24 */ /* 0x000fe4000f8e00ff */
[C---:B----4-:R-:W-:Y:S01]  /*9ba0*/  VIADD R3, R2.reuse, 0x80 ;  /* 0x0000008002037836 */ /* 0x050fe20000000000 */
[----:B------:R-:W-:-:S04]  /*9bb0*/  LOP3.LUT R2, R2, 0xffff, RZ, 0xc0, !PT ;  /* 0x0000ffff02027812 */ /* 0x000fc800078ec0ff */
[----:B------:R-:W-:-:S05]  /*9bc0*/  LOP3.LUT R3, R3, 0xffff, RZ, 0xc0, !PT ;  /* 0x0000ffff03037812 */ /* 0x000fca00078ec0ff */
[----:B--23--:R1:W-:Y:S02]  /*9bd0*/  STL.64 [R1], R2 ;  /* 0x0000000201007387 */ /* 0x00c3e40000100a00 */
.L_x_125:
[----:B-1----:R-:W-:Y:S04]  /*9be0*/  SHF.L.U32 R2, R58, 0x1f, RZ ;  /* 0x0000001f3a027819 */ /* 0x002fe800000006ff */
[----:B------:R-:W1:Y:S02]  /*9bf0*/  SYNCS.PHASECHK.TRANS64.TRYWAIT P0, [UR48+0x90], R2 ;  /* 0x00009002ff0075a7 */ /* 0x000e640008001130 */
[----:B-1----:R-:W-:Y:S05]  /*9c00*/  @!P0 BRA `(.L_x_82) ;  /* 0x0000004000548947 */ /* 0x002fea0003800000 */
.L_x_171:
[----:B------:R-:W2:Y:S01]  /*9c10*/  LDS.128 R52, [UR48+0xd0] ;  /* 0x0000d030ff347984 */ /* 0x000ea20008000c00 */
[----:B------:R-:W-:Y:S01]  /*9c20*/  UIADD3 UR4, UPT, UPT, UR48, 0x98, URZ ;  /* 0x0000009830047890 */ /* 0x000fe2000fffe0ff */
[----:B-1----:R-:W-:Y:S01]  /*9c30*/  IMAD R2, R22, 0x4, R1 ;  /* 0x0000000416027824 */ /* 0x002fe200078e0201 */
[----:B------:R-:W-:Y:S01]  /*9c40*/  UISETP.GE.AND UP1, UPT, UR55, 0x1, UPT ;  /* 0x000000013700788c */ /* 0x000fe2000bf26270 */
[----:B------:R-:W-:Y:S01]  /*9c50*/  @!PT LDS RZ, [RZ] ;  /* 0x00000000fffff984 */ /* 0x000fe20000000800 */
[----:B------:R-:W-:Y:S01]  /*9c60*/  @!PT LDS RZ, [RZ] ;  /* 0x00000000fffff984 */ /* 0x000fe20000000800 */
[----:B------:R-:W-:Y:S01]  /*9c70*/  @!PT LDS RZ, [RZ] ;  /* 0x00000000fffff984 */ /* 0x000fe20000000800 */
[----:B------:R-:W-:Y:S01]  /*9c80*/  @!PT LDS RZ, [RZ] ;  /* 0x00000000fffff984 */ /* 0x000fe20000000800 */
[----:B------:R1:W-:Y:S06]  /*9c90*/  MEMBAR.ALL.CTA ;  /* 0x0000000000007992 */ /* 0x0003ec0000008000 */
[----:B-1----:R-:W1:Y:S01]  /*9ca0*/  FENCE.VIEW.ASYNC.S ;  /* 0x00000000000073c6 */ /* 0x002e620000000000 */
[----:B------:R-:W-:Y:S09]  /*9cb0*/  UPRMT UR4, URZ, 0x654, UR4 ;  /* 0x00000654ff047896 */ /* 0x000ff20008000004 */
[----:B-1----:R-:W-:Y:S01]  /*9cc0*/  SYNCS.ARRIVE.TRANS64.RED.A1T0 RZ, [UR4], RZ ;  /* 0x000000ffffff79a7 */ /* 0x002fe20008100404 */
[----:B------:R-:W5:Y:S01]  /*9cd0*/  LDL R2, [R2] ;  /* 0x0000000002027983 */ /* 0x000f620000100800 */
[----:B--2---:R-:W-:Y:S11]  /*9ce0*/  LOP3.LUT P0, RZ, R54, 0x1, RZ, 0xc0, !PT ;  /* 0x0000000136ff7812 */ /* 0x004ff6000780c0ff */
[----:B------:R-:W-:Y:S02]  /*9cf0*/  @!UPT UIADD3 URZ, UPT, UPT, URZ, URZ, URZ ;  /* 0x000000fffffff290 */ /* 0x000fe4000fffe0ff */
[----:B------:R-:W-:Y:S01]  /*9d00*/  VOTEU.ANY UP0, P0 ;  /* 0x0000000000ff7886 */ /* 0x000fe20000000100 */
[----:B------:R-:W-:Y:S11]  /*9d10*/  PLOP3.LUT P0, PT, PT, PT, UP0, 0x80, 0x8 ;  /* 0x000000000008781c */ /* 0x000ff60003f0f008 */
[----:B------:R-:W-:Y:S02]  /*9d20*/  @!UPT UIADD3 URZ, UPT, UPT, URZ, URZ, URZ ;  /* 0x000000fffffff290 */ /* 0x000fe4000fffe0ff */
[----:B------:R-:W-:Y:S02]  /*9d30*/  @P0 MOV R3, R52 ;  /* 0x0000003400030202 */ /* 0x000fe40000000f00 */
[----:B------:R-:W-:Y:S02]  /*9d40*/  @P0 LOP3.LUT R0, R53, 0xffff, RZ, 0xc0, !PT ;  /* 0x0000ffff35000812 */ /* 0x000fe400078ec0ff */
[----:B------:R-:W-:Y:S02]  /*9d50*/  @P0 R2UR UR5, R3 ;  /* 0x00000000030502ca */ /* 0x000fe400000e0000 */
[----:B------:R-:W-:Y:S11]  /*9d60*/  @P0 R2UR UR4, R0 ;  /* 0x00000000000402ca */ /* 0x000ff600000e0000 */
[----:B------:R-:W-:Y:S02]  /*9d70*/  @UP0 UMOV UR37, UR5 ;  /* 0x0000000500250c82 */ /* 0x000fe40008000000 */
[----:B------:R-:W-:Y:S01]  /*9d80*/  @UP0 UMOV UR36, UR4 ;  /* 0x0000000400240c82 */ /* 0x000fe20008000000 */
[----:B------:R-:W-:Y:S05]  /*9d90*/  BRA.U !UP1, `(.L_x_83) ;  /* 0x0000000109cc7547 */ /* 0x000fea000b800000 */
[----:B------:R-:W1:Y:S01]  /*9da0*/  LDCU UR9, c[0x0][0xc20] ;  /* 0x00018400ff0977ac */ /* 0x000e620008000800 */
[----:B------:R-:W-:Y:S02]  /*9db0*/  UIMAD.WIDE.U32 UR4, UR53, UR59, URZ ;  /* 0x0000003b350472a5 */ /* 0x000fe4000f8e00ff */
[----:B------:R-:W-:Y:S02]  /*9dc0*/  UIMAD.WIDE.U32 UR6, UR54, UR56, URZ ;  /* 0x00000038360672a5 */ /* 0x000fe4000f8e00ff */
[----:B------:R-:W-:Y:S02]  /*9dd0*/  UIMAD.WIDE.U32 UR10, UR36, UR59, URZ ;  /* 0x0000003b240a72a5 */ /* 0x000fe4000f8e00ff */
[----:B------:R-:W-:Y:S02]  /*9de0*/  UISETP.NE.AND UP0, UPT, UR58, 0x1, UPT ;  /* 0x000000013a00788c */ /* 0x000fe4000bf05270 */
[----:B------:R-:W-:Y:S02]  /*9df0*/  UISETP.NE.AND UP1, UPT, UR39, 0x1, UPT ;  /* 0x000000012700788c */ /* 0x000fe4000bf25270 */
[----:B------:R-:W-:Y:S02]  /*9e00*/  UISETP.NE.AND UP2, UPT, UR55, 0x1, UPT ;  /* 0x000000013700788c */ /* 0x000fe4000bf45270 */
[----:B------:R-:W-:Y:S01]  /*9e10*/  UIMAD.WIDE.U32 UR12, UR37, UR56, URZ ;  /* 0x00000038250c72a5 */ /* 0x000fe2000f8e00ff */
[----:B------:R-:W-:Y:S01]  /*9e20*/  UMOV UR4, UR5 ;  /* 0x0000000500047c82 */ /* 0x000fe20008000000 */
[----:B------:R-:W-:Y:S01]  /*9e30*/  UMOV UR6, UR11 ;  /* 0x0000000b00067c82 */ /* 0x000fe20008000000 */
[----:B-1----:R-:W-:Y:S03]  /*9e40*/  USHF.R.U32.HI UR8, URZ, UR9, UR4 ;  /* 0x00000009ff087299 */ /* 0x002fe60008011604 */
[----:B------:R-:W-:Y:S02]  /*9e50*/  UMOV UR4, UR7 ;  /* 0x0000000700047c82 */ /* 0x000fe40008000000 */
[----:B------:R-:W-:Y:S02]  /*9e60*/  USHF.R.U32.HI UR5, URZ, UR57, UR4 ;  /* 0x00000039ff057299 */ /* 0x000fe40008011604 */
[----:B------:R-:W-:Y:S02]  /*9e70*/  USEL UR4, UR53, UR8, !UP0 ;  /* 0x0000000835047287 */ /* 0x000fe4000c000000 */
[----:B------:R-:W-:Y:S02]  /*9e80*/  USHF.R.U32.HI UR8, URZ, UR9, UR6 ;  /* 0x00000009ff087299 */ /* 0x000fe40008011606 */
[----:B------:R-:W-:Y:S02]  /*9e90*/  UIMAD.WIDE.U32 UR6, UR4, UR46, URZ ;  /* 0x0000002e040672a5 */ /* 0x000fe4000f8e00ff */
[----:B------:R-:W-:Y:S02]  /*9ea0*/  USEL UR9, UR54, UR5, !UP1 ;  /* 0x0000000536097287 */ /* 0x000fe4000c800000 */
[----:B------:R-:W-:Y:S02]  /*9eb0*/  USEL UR8, UR36, UR8, !UP0 ;  /* 0x0000000824087287 */ /* 0x000fe4000c000000 */
[----:B------:R-:W-:Y:S01]  /*9ec0*/  UIMAD.WIDE.U32 UR10, UR9, UR46, URZ ;  /* 0x0000002e090a72a5 */ /* 0x000fe2000f8e00ff */
[----:B------:R-:W-:Y:S01]  /*9ed0*/  UMOV UR6, UR7 ;  /* 0x0000000700067c82 */ /* 0x000fe20008000000 */
[----:B------:R-:W-:Y:S01]  /*9ee0*/  UMOV UR5, UR13 ;  /* 0x0000000d00057c82 */ /* 0x000fe20008000000 */
[----:B------:R-:W-:Y:S02]  /*9ef0*/  @UP2 USHF.R.U32.HI UR4, URZ, UR47, UR6 ;  /* 0x0000002fff042299 */ /* 0x000fe40008011606 */
[----:B------:R-:W-:Y:S02]  /*9f00*/  USHF.R.U32.HI UR5, URZ, UR57, UR5 ;  /* 0x00000039ff057299 */ /* 0x000fe40008011605 */
[----:B------:R-:W-:Y:S02]  /*9f10*/  UIMAD UR4, UR55, UR4, URZ ;  /* 0x00000004370472a4 */ /* 0x000fe4000f8e02ff */
[----:B------:R-:W-:Y:S02]  /*9f20*/  USEL UR5, UR37, UR5, !UP1 ;  /* 0x0000000525057287 */ /* 0x000fe4000c800000 */
[----:B------:R-:W-:Y:S01]  /*9f30*/  UISETP.GE.AND UP0, UPT, UR8, UR4, UPT ;  /* 0x000000040800728c */ /* 0x000fe2000bf06270 */
[----:B------:R-:W-:Y:S01]  /*9f40*/  UMOV UR6, UR11 ;  /* 0x0000000b00067c82 */ /* 0x000fe20008000000 */
[----:B------:R-:W-:Y:S02]  /*9f50*/  UIMAD.WIDE.U32 UR10, UR8, UR46, URZ ;  /* 0x0000002e080a72a5 */ /* 0x000fe4000f8e00ff */
[----:B------:R-:W-:Y:S04]  /*9f60*/  @UP2 USHF.R.U32.HI UR9, URZ, UR47, UR6 ;  /* 0x0000002fff092299 */ /* 0x000fe80008011606 */
[----:B------:R-:W-:Y:S01]  /*9f70*/  UIMAD UR6, UR55, UR9, URZ ;  /* 0x00000009370672a4 */ /* 0x000fe2000f8e02ff */
[----:B------:R-:W-:Y:S03]  /*9f80*/  UMOV UR4, UR11 ;  /* 0x0000000b00047c82 */ /* 0x000fe60008000000 */
[----:B------:R-:W-:Y:S02]  /*9f90*/  UISETP.GE.OR UP0, UPT, UR5, UR6, UP0 ;  /* 0x000000060500728c */ /* 0x000fe40008706670 */
[----:B------:R-:W-:Y:S02]  /*9fa0*/  USHF.R.U32.HI UR4, URZ, UR47, UR4 ;  /* 0x0000002fff047299 */ /* 0x000fe40008011604 */
[----:B------:R-:W-:Y:S02]  /*9fb0*/  UIMAD.WIDE.U32 UR6, UR5, UR46, URZ ;  /* 0x0000002e050672a5 */ /* 0x000fe4000f8e00ff */
[----:B------:R-:W-:Y:S02]  /*9fc0*/  USEL UR11, UR8, UR4, !UP2 ;  /* 0x00000004080b7287 */ /* 0x000fe4000d000000 */
[----:B------:R-:W-:Y:S02]  /*9fd0*/  UIADD3 UR6, UPT, UPT, -UR5, URZ, URZ ;  /* 0x000000ff05067290 */ /* 0x000fe4000fffe1ff */
[----:B------:R-:W-:Y:S02]  /*9fe0*/  UIADD3 UR10, UPT, UPT, -UR11, URZ, URZ ;  /* 0x000000ff0b0a7290 */ /* 0x000fe4000fffe1ff */
[----:B------:R-:W-:Y:S02]  /*9ff0*/  UIMAD UR6, UR39, UR6, UR37 ;  /* 0x00000006270672a4 */ /* 0x000fe4000f8e0225 */
[----:B------:R-:W-:Y:S01]  /*a000*/  UIMAD UR10, UR55, UR10, UR8 ;  /* 0x0000000a370a72a4 */ /* 0x000fe2000f8e0208 */
[----:B------:R-:W-:Y:S01]  /*a010*/  @!UP0 UMOV UR4, UR7 ;  /* 0x0000000700048c82 */ /* 0x000fe20008000000 */
[----:B------:R-:W-:Y:S02]  /*a020*/  UIADD3 UR7, UPT, UPT, -UR8, URZ, URZ ;  /* 0x000000ff08077290 */ /* 0x000fe4000fffe1ff */
[----:B------:R-:W-:Y:S04]  /*a030*/  @!UP0 USHF.R.U32.HI UR4, URZ, UR47, UR4 ;  /* 0x0000002fff048299 */ /* 0x000fe80008011604 */
[----:B------:R-:W-:Y:S04]  /*a040*/  @!UP0 USEL UR4, UR5, UR4, !UP2 ;  /* 0x0000000405048287 */ /* 0x000fe8000d000000 */
[----:B------:R-:W-:Y:S02]  /*a050*/  @!UP0 UIMAD UR9, UR9, UR10, UR4 ;  /* 0x0000000a090982a4 */ /* 0x000fe4000f8e0204 */
[----:B------:R-:W-:Y:S02]  /*a060*/  @!UP0 UIADD3 UR10, UPT, UPT, UR11, -UR4, URZ ;  /* 0x800000040b0a8290 */ /* 0x000fe4000fffe0ff */
[----:B------:R-:W-:Y:S02]  /*a070*/  UIMAD UR4, UR58, UR7, UR36 ;  /* 0x000000073a0472a4 */ /* 0x000fe4000f8e0224 */
[----:B------:R-:W-:Y:S03]  /*a080*/  @!UP0 UIMAD UR8, UR10, UR55, UR5 ;  /* 0x000000370a0882a4 */ /* 0x000fe6000f8e0205 */
[----:B------:R-:W-:Y:S02]  /*a090*/  @!UP0 UMOV UR5, UR9 ;  /* 0x0000000900058c82 */ /* 0x000fe40008000000 */
[----:B------:R-:W-:Y:S02]  /*a0a0*/  UIMAD UR37, UR5, UR39, UR6 ;  /* 0x00000027052572a4 */ /* 0x000fe4000f8e0206 */
[----:B------:R-:W-:Y:S11]  /*a0b0*/  UIMAD UR36, UR8, UR58, UR4 ;  /* 0x0000003a082472a4 */ /* 0x000ff6000f8e0204 */
[----:B------:R-:W-:Y:S01]  /*a0c0*/  @!UPT UIADD3 URZ, UPT, UPT, URZ, URZ, URZ ;  /* 0x000000fffffff290 */ /* 0x000fe2000fffe0ff */
.L_x_83:
[----:B------:R-:W-:Y:S01]  /*a0d0*/  UISETP.NE.AND UP0, UPT, UR38, 0x1, UPT ;  /* 0x000000012600788c */ /* 0x000fe2000bf05270 */
[----:B------:R-:W-:Y:S01]  /*a0e0*/  @P0 SHF.R.U32.HI R0, RZ, 0x10, R53 ;  /* 0x00000010ff000819 */ /* 0x000fe20000011635 */
[----:B------:R-:W-:Y:S01]  /*a0f0*/  USHF.L.U32 UR41, UR21, 0x7, URZ ;  /* 0x0000000715297899 */ /* 0x000fe200080006ff */
[----:B------:R-:W-:Y:S02]  /*a100*/  BSSY.RECONVERGENT B6, `(.L_x_84) ;  /* 0x0000034000067945 */ /* 0x000fe40003800200 */
[----:B------:R-:W-:Y:S02]  /*a110*/  @P0 R2UR UR62, R0 ;  /* 0x00000000003e02ca */ /* 0x000fe400000e0000 */
[----:B------:R-:W-:Y:S04]  /*a120*/  LOP3.LUT P0, RZ, R71, 0x3f0, RZ, 0xc0, !PT ;  /* 0x000003f047ff7812 */ /* 0x000fe8000780c0ff */
[----:B------:R-:W1:Y:S01]  /*a130*/  @!UP0 LDCU.128 UR12, c[0x0][0xc10] ;  /* 0x00018200ff0c87ac */ /* 0x000e620008000c00 */
[----:B------:R-:W2:Y:S01]  /*a140*/  @!UP0 LDCU UR5, c[0x0][0xc0c] ;  /* 0x00018180ff0587ac */ /* 0x000ea20008000800 */
[----:B------:R-:W3:Y:S01]  /*a150*/  @!UP0 LDCU UR10, c[0x0][0xc20] ;  /* 0x00018400ff0a87ac */ /* 0x000ee20008000800 */
[----:B-1----:R-:W-:Y:S02]  /*a160*/  UIMAD.WIDE.U32 UR8, UR37, UR12, URZ ;  /* 0x0000000c250872a5 */ /* 0x002fe4000f8e00ff */
[----:B------:R-:W-:Y:S02]  /*a170*/  UIMAD.WIDE.U32 UR6, UR36, UR15, URZ ;  /* 0x0000000f240672a5 */ /* 0x000fe4000f8e00ff */
[----:B------:R-:W-:Y:S03]  /*a180*/  @!UP0 UISETP.NE.AND UP1, UPT, UR14, 0x1, UPT ;  /* 0x000000010e00888c */ /* 0x000fe6000bf25270 */
[----:B------:R-:W-:Y:S01]  /*a190*/  @!UP0 UMOV UR4, UR9 ;  /* 0x0000000900048c82 */ /* 0x000fe20008000000 */
[----:B--2---:R-:W-:Y:S02]  /*a1a0*/  @!UP0 UISETP.NE.AND UP2, UPT, UR5, 0x1, UPT ;  /* 0x000000010500888c */ /* 0x004fe4000bf45270 */
[----:B------:R-:W-:Y:S01]  /*a1b0*/  @!UP0 USHF.R.U32.HI UR4, URZ, UR13, UR4 ;  /* 0x0000000dff048299 */ /* 0x000fe20008011604 */
[----:B------:R-:W-:Y:S02]  /*a1c0*/  @!UP0 UMOV UR6, UR7 ;  /* 0x0000000700068c82 */ /* 0x000fe40008000000 */
[----:B---3--:R-:W-:Y:S02]  /*a1d0*/  @!UP0 USHF.R.U32.HI UR6, URZ, UR10, UR6 ;  /* 0x0000000aff068299 */ /* 0x008fe40008011606 */
[----:B------:R-:W-:Y:S02]  /*a1e0*/  @!UP0 USEL UR7, UR37, UR4, !UP2 ;  /* 0x0000000425078287 */ /* 0x000fe4000d000000 */
[----:B------:R-:W-:Y:S04]  /*a1f0*/  @!UP0 USEL UR6, UR36, UR6, !UP1 ;  /* 0x0000000624068287 */ /* 0x000fe8000c800000 */
[----:B------:R-:W-:Y:S02]  /*a200*/  @!UP0 UIADD3 UR4, UPT, UPT, -UR7, UR6, URZ ;  /* 0x0000000607048290 */ /* 0x000fe4000fffe1ff */
[----:B------:R-:W-:Y:S02]  /*a210*/  @!UP0 UIADD3 UR6, UPT, UPT, UR7, -UR6, URZ ;  /* 0x8000000607068290 */ /* 0x000fe4000fffe0ff */
[----:B------:R-:W-:Y:S02]  /*a220*/  @!UP0 UIMAD UR37, UR4, UR5, UR37 ;  /* 0x00000005042582a4 */ /* 0x000fe4000f8e0225 */
[----:B------:R-:W-:Y:S01]  /*a230*/  @!UP0 UIMAD UR36, UR6, UR14, UR36 ;  /* 0x0000000e062482a4 */ /* 0x000fe2000f8e0224 */
[----:B------:R-:W-:Y:S11]  /*a240*/  @!P0 BRA `(.L_x_85) ;  /* 0x00000000007c8947 */ /* 0x000ff60003800000 */
[----:B------:R-:W1:Y:S01]  /*a250*/  LDCU.64 UR8, c[0x4][0x80] ;  /* 0x01001000ff0877ac */ /* 0x000e620008000a00 */
[----:B------:R-:W-:Y:S01]  /*a260*/  MOV R16, 0x0 ;  /* 0x0000000000107802 */ /* 0x000fe20000000f00 */
[----:B------:R-:W-:Y:S02]  /*a270*/  HFMA2 R12, -RZ, RZ, 0, 5.9604644775390625e-08 ;  /* 0x00000001ff0c7431 */ /* 0x000fe400000001ff */
[----:B------:R-:W-:Y:S01]  /*a280*/  IMAD.MOV.U32 R8, RZ, RZ, 0x70 ;  /* 0x00000070ff087424 */ /* 0x000fe200078e00ff */
[----:B------:R2:W3:Y:S01]  /*a290*/  LDC.64 R14, c[0x4][R16] ;  /* 0x01000000100e7b82 */ /* 0x0004e20000000a00 */
[----:B------:R-:W4:Y:S01]  /*a2a0*/  LDCU.64 UR6, c[0x4][0x88] ;  /* 0x01001100ff0677ac */ /* 0x000f220008000a00 */
[----:B------:R-:W-:Y:S01]  /*a2b0*/  IMAD.MOV.U32 R13, RZ, RZ, RZ ;  /* 0x000000ffff0d7224 */ /* 0x000fe200078e00ff */
[----:B------:R-:W2:Y:S01]  /*a2c0*/  LDCU.64 UR4, c[0x4][0x8] ;  /* 0x01000100ff0477ac */ /* 0x000ea20008000a00 */
[----:B-1----:R-:W-:Y:S01]  /*a2d0*/  MOV R5, UR9 ;  /* 0x0000000900057c02 */ /* 0x002fe20008000f00 */
[----:B------:R-:W-:Y:S01]  /*a2e0*/  IMAD.U32 R4, RZ, RZ, UR8 ;  /* 0x00000008ff047e24 */ /* 0x000fe2000f8e00ff */
[----:B----4-:R-:W-:Y:S01]  /*a2f0*/  MOV R7, UR7 ;  /* 0x0000000700077c02 */ /* 0x010fe20008000f00 */
[----:B------:R-:W-:Y:S01]  /*a300*/  IMAD.U32 R6, RZ, RZ, UR6 ;  /* 0x00000006ff067e24 */ /* 0x000fe2000f8e00ff */
[----:B--2---:R-:W-:Y:S01]  /*a310*/  MOV R11, UR5 ;  /* 0x00000005000b7c02 */ /* 0x004fe20008000f00 */
[----:B------:R-:W-:Y:S02]  /*a320*/  IMAD.U32 R10, RZ, RZ, UR4 ;  /* 0x00000004ff0a7e24 */ /* 0x000fe4000f8e00ff */
[----:B------:R-:W-:Y:S07]  /*a330*/  LEPC R20, `(.L_x_86) ;  /* 0x000000001014794e */ /* 0x000fee0000000000 */
[----:B---3-5:R-:W-:Y:S05]  /*a340*/  CALL.ABS.NOINC R14 ;  /* 0x000000000e007343 */ /* 0x028fea0003c00000 */
.L_x_86:
[----:B------:R-:W1:Y:S01]  /*a350*/  LDCU.64 UR8, c[0x4][0x80] ;  /* 0x01001000ff0877ac */ /* 0x000e620008000a00 */
[----:B------:R-:W2:Y:S01]  /*a360*/  LDC.64 R16, c[0x4][R16] ;  /* 0x0100000010107b82 */ /* 0x000ea20000000a00 */
[----:B------:R-:W-:Y:S02]  /*a370*/  HFMA2 R12, -RZ, RZ, 0, 5.9604644775390625e-08 ;  /* 0x00000001ff0c7431 */ /* 0x000fe400000001ff */
[----:B------:R-:W-:Y:S02]  /*a380*/  IMAD.MOV.U32 R8, RZ, RZ, 0x70 ;  /* 0x00000070ff087424 */ /* 0x000fe400078e00ff */
[----:B------:R-:W-:Y:S01]  /*a390*/  IMAD.MOV.U32 R13, RZ, RZ, RZ ;  /* 0x000000ffff0d7224 */ /* 0x000fe200078e00ff */
[----:B------:R-:W3:Y:S01]  /*a3a0*/  LDCU.64 UR6, c[0x4][0x88] ;  /* 0x01001100ff0677ac */ /* 0x000ee20008000a00 */
[----:B------:R-:W4:Y:S01]  /*a3b0*/  LDCU.64 UR4, c[0x4][0x8] ;  /* 0x01000100ff0477ac */ /* 0x000f220008000a00 */
[----:B-1----:R-:W-:Y:S02]  /*a3c0*/  MOV R4, UR8 ;  /* 0x0000000800047c02 */ /* 0x002fe40008000f00 */
[----:B------:R-:W-:Y:S02]  /*a3d0*/  MOV R5, UR9 ;  /* 0x0000000900057c02 */ /* 0x000fe40008000f00 */
[----:B---3--:R-:W-:Y:S01]  /*a3e0*/  MOV R7, UR7 ;  /* 0x0000000700077c02 */ /* 0x008fe20008000f00 */
[----:B------:R-:W-:Y:S01]  /*a3f0*/  IMAD.U32 R6, RZ, RZ, UR6 ;  /* 0x00000006ff067e24 */ /* 0x000fe2000f8e00ff */
[----:B----4-:R-:W-:Y:S01]  /*a400*/  MOV R11, UR5 ;  /* 0x00000005000b7c02 */ /* 0x010fe20008000f00 */
[----:B------:R-:W-:Y:S02]  /*a410*/  IMAD.U32 R10, RZ, RZ, UR4 ;  /* 0x00000004ff0a7e24 */ /* 0x000fe4000f8e00ff */
[----:B------:R-:W-:Y:S07]  /*a420*/  LEPC R20, `(.L_x_85) ;  /* 0x000000001014794e */ /* 0x000fee0000000000 */
[----:B--2---:R-:W-:Y:S05]  /*a430*/  CALL.ABS.NOINC R16 ;  /* 0x0000000010007343 */ /* 0x004fea0003c00000 */
.L_x_85:
[----:B------:R-:W-:Y:S05]  /*a440*/  BSYNC.RECONVERGENT B6 ;  /* 0x0000000000067941 */ /* 0x000fea0003800200 */
.L_x_84:
[----:B------:R-:W-:Y:S01]  /*a450*/  R2UR UR5, R66 ;  /* 0x00000000420572ca */ /* 0x000fe200000e0000 */
[----:B------:R-:W-:Y:S01]  /*a460*/  UISETP.NE.AND UP2, UPT, UR63, URZ, UPT ;  /* 0x000000ff3f00728c */ /* 0x000fe2000bf45270 */
[----:B------:R-:W-:Y:S02]  /*a470*/  R2UR UR4, R65 ;  /* 0x00000000410472ca */ /* 0x000fe400000e0000 */
[----:B------:R-:W-:Y:S02]  /*a480*/  ISETP.NE.U32.AND P3, PT, R50, RZ, PT ;  /* 0x000000ff3200720c */ /* 0x000fe40003f65070 */
[----:B------:R-:W-:Y:S02]  /*a490*/  ISETP.NE.U32.AND P1, PT, RZ, UR60, PT ;  /* 0x0000003cff007c0c */ /* 0x000fe4000bf25070 */
[----:B------:R-:W-:Y:S02]  /*a4a0*/  PLOP3.LUT P4, PT, PT, PT, UP2, 0x80, 0x8 ;  /* 0x000000000008781c */ /* 0x000fe40003f8f028 */
[----:B------:R-:W-:Y:S02]  /*a4b0*/  ISETP.NE.AND.EX P3, PT, R51, RZ, PT, P3 ;  /* 0x000000ff3300720c */ /* 0x000fe40003f65330 */
[----:B------:R-:W-:Y:S01]  /*a4c0*/  ISETP.NE.AND.EX P1, PT, RZ, UR61, PT, P1 ;  /* 0x0000003dff007c0c */ /* 0x000fe2000bf25310 */
[----:B------:R-:W-:Y:S01]  /*a4d0*/  UISETP.NE.U32.AND UP0, UPT, UR5, URZ, UPT ;  /* 0x000000ff0500728c */ /* 0x000fe2000bf05070 */
[----:B------:R-:W-:Y:S03]  /*a4e0*/  P2R R80, PR, RZ, 0x10 ;  /* 0x00000010ff507803 */ /* 0x000fe60000000000 */
[----:B------:R-:W-:Y:S02]  /*a4f0*/  UISETP.NE.AND.EX UP1, UPT, UR4, URZ, UPT, UP0 ;  /* 0x000000ff0400728c */ /* 0x000fe4000bf25300 */
[----:B------:R-:W-:Y:S02]  /*a500*/  UPLOP3.LUT UP0, UPT, UPT, UPT, UPT, 0x40, 0x4 ;  /* 0x000000000004789c */ /* 0x000fe40003f0e870 */
[----:B------:R-:W-:Y:S06]  /*a510*/  @UP2 UPLOP3.LUT UP0, UPT, UPT, UPT, UP1, 0x80, 0x8 ;  /* 0x000000000008289c */ /* 0x000fec0003f0f010 */
[----:B------:R-:W-:Y:S01]  /*a520*/  PLOP3.LUT P0, PT, PT, PT, UP0, 0x80, 0x8 ;  /* 0x000000000008781c */ /* 0x000fe20003f0f008 */
[----:B------:R-:W-:Y:S01]  /*a530*/  @!UPT UIADD3 URZ, UPT, UPT, URZ, URZ, URZ ;  /* 0x000000fffffff290 */ /* 0x000fe2000fffe0ff */
[----:B------:R-:W-:Y:S11]  /*a540*/  BRA.U !UP1, `(.L_x_87) ;  /* 0x0000000109407547 */ /* 0x000ff6000b800000 */
[----:B------:R-:W-:Y:S01]  /*a550*/  UISETP.NE.U32.AND UP0, UPT, UR60, URZ, UPT ;  /* 0x000000ff3c00728c */ /* 0x000fe2000bf05070 */
[----:B------:R-:W-:Y:S01]  /*a560*/  R2UR UR6, R66 ;  /* 0x00000000420672ca */ /* 0x000fe200000e0000 */
[----:B------:R-:W1:Y:S01]  /*a570*/  LDCU.64 UR8, c[0x0][0x358] ;  /* 0x00006b00ff0877ac */ /* 0x000e620008000a00 */
[----:B------:R-:W-:Y:S02]  /*a580*/  HFMA2 R63, -RZ, RZ, 0, 5.9604644775390625e-08 ;  /* 0x00000001ff3f7431 */ /* 0x000fe400000001ff */
[----:B------:R-:W-:Y:S01]  /*a590*/  IMAD.MOV.U32 R0, RZ, RZ, 0x1 ;  /* 0x00000001ff007424 */ /* 0x000fe200078e00ff */
[----:B------:R-:W-:Y:S06]  /*a5a0*/  UISETP.NE.AND.EX UP0, UPT, UR61, URZ, UPT, UP0 ;  /* 0x000000ff3d00728c */ /* 0x000fec000bf05300 */
[----:B------:R-:W-:Y:S05]  /*a5b0*/  PLOP3.LUT P2, PT, PT, PT, UP0, 0x80, 0x8 ;  /* 0x000000000008781c */ /* 0x000fea0003f4f008 */
[----:B------:R-:W2:Y:S01]  /*a5c0*/  @UP0 LDCU.64 UR4, c[0x0][0x988] ;  /* 0x00013100ff0407ac */ /* 0x000ea20008000a00 */
[----:B------:R-:W-:Y:S07]  /*a5d0*/  @UP0 UIMAD UR6, UR51, UR6, URZ ;  /* 0x00000006330602a4 */ /* 0x000fee000f8e02ff */
[----:B------:R-:W-:Y:S01]  /*a5e0*/  @!P2 PRMT R63, R0, 0x7610, R63 ;  /* 0x00007610003fa816 */ /* 0x000fe2000000003f */
[----:B--2---:R-:W-:Y:S06]  /*a5f0*/  @UP0 UIMAD.WIDE UR4, UR6, 0x4, UR4 ;  /* 0x00000004060408a5 */ /* 0x004fec000f8e0204 */
[----:B------:R-:W-:Y:S02]  /*a600*/  IMAD.U32 R4, RZ, RZ, UR4 ;  /* 0x00000004ff047e24 */ /* 0x000fe4000f8e00ff */
[----:B------:R-:W-:Y:S03]  /*a610*/  IMAD.U32 R5, RZ, RZ, UR5 ;  /* 0x00000005ff057e24 */ /* 0x000fe6000f8e00ff */
[----:B------:R-:W2:Y:S02]  /*a620*/  @!UP0 LDCU UR4, c[0x0][0x980] ;  /* 0x00013000ff0487ac */ /* 0x000ea40008000800 */
[----:B-1---5:R1:W5:Y:S02]  /*a630*/  @P2 LDG.E R27, desc[UR8][R4.64] ;  /* 0x00000008041b2981 */ /* 0x022364000c1e1900 */
[----:B-12---:R-:W-:Y:S02]  /*a640*/  @!P2 MOV R27, UR4 ;  /* 0x00000004001bac02 */ /* 0x006fe40008000f00 */
.L_x_87:
[----:B------:R-:W-:Y:S05]  /*a650*/  @!P3 BRA `(.L_x_88) ;  /* 0x000000000024b947 */ /* 0x000fea0003800000 */
[----:B------:R-:W-:Y:S01]  /*a660*/  ISETP.NE.U32.AND P2, PT, R48, RZ, PT ;  /* 0x000000ff3000720c */ /* 0x000fe20003f45070 */
[----:B------:R-:W1:Y:S03]  /*a670*/  LDCU.64 UR4, c[0x0][0x358] ;  /* 0x00006b00ff0477ac */ /* 0x000e660008000a00 */
[----:B------:R-:W-:Y:S11]  /*a680*/  ISETP.NE.AND.EX P2, PT, R49, RZ, PT, P2 ;  /* 0x000000ff3100720c */ /* 0x000ff60003f45320 */
[----:B------:R-:W-:Y:S02]  /*a690*/  @!UPT UIADD3 URZ, UPT, UPT, URZ, URZ, URZ ;  /* 0x000000fffffff290 */ /* 0x000fe4000fffe0ff */
[----:B------:R-:W2:Y:S01]  /*a6a0*/  @P2 LDC.64 R4, c[0x0][0x9a8] ;  /* 0x00026a00ff042b82 */ /* 0x000ea20000000a00 */
[----:B------:R-:W-:Y:S04]  /*a6b0*/  @P2 IMAD R0, R50, UR51, RZ ;  /* 0x0000003332002c24 */ /* 0x000fe8000f8e02ff */
[----:B--2---:R-:W-:Y:S05]  /*a6c0*/  @P2 IMAD.WIDE R4, R0, 0x4, R4 ;  /* 0x0000000400042825 */ /* 0x004fea00078e0204 */
[----:B-1---5:R1:W5:Y:S02]  /*a6d0*/  @P2 LDG.E R24, desc[UR4][R4.64] ;  /* 0x0000000404182981 */ /* 0x022364000c1e1900 */
[----:B-1----:R-:W2:Y:S02]  /*a6e0*/  @!P2 LDC R24, c[0x0][0x9a0] ;  /* 0x00026800ff18ab82 */ /* 0x002ea40000000800 */
.L_x_88:
[----:B-----5:R-:W-:Y:S01]  /*a6f0*/  FSETP.NEU.AND P2, PT, R27, RZ, PT ;  /* 0x000000ff1b00720b */ /* 0x020fe20003f4d000 */
[----:B------:R-:W1:Y:S01]  /*a700*/  LDCU.128 UR12, c[0x0][0xb90] ;  /* 0x00017200ff0c77ac */ /* 0x000e620008000c00 */
[----:B------:R-:W-:Y:S01]  /*a710*/  SEL R4, RZ, 0xffffffff, P1 ;  /* 0xffffffffff047807 */ /* 0x000fe20000800000 */
[----:B------:R-:W-:Y:S01]  /*a720*/  IMAD.SHL.U32 R87, R61, 0x4, RZ ;  /* 0x000000043d577824 */ /* 0x000fe200078e00ff */
[----:B------:R-:W-:Y:S01]  /*a730*/  @P4 LOP3.LUT P1, RZ, R63, 0xff, RZ, 0xc0, !PT ;  /* 0x000000ff3fff4812 */ /* 0x000fe2000782c0ff */
[----:B------:R-:W-:Y:S01]  /*a740*/  BSSY B1, `(.L_x_89) ;  /* 0x0000058000017945 */ /* 0x000fe20003800000 */
[----:B------:R-:W-:Y:S01]  /*a750*/  @P4 SEL R79, RZ, 0xffffffff, P2 ;  /* 0xffffffffff4f4807 */ /* 0x000fe20001000000 */
[----:B------:R-:W-:Y:S01]  /*a760*/  VIADD R82, R87, UR48 ;  /* 0x0000003057527c36 */ /* 0x000fe20008000000 */
[----:B------:R-:W-:Y:S01]  /*a770*/  LOP3.LUT R60, R60, 0x1, RZ, 0x3c, !PT ;  /* 0x000000013c3c7812 */ /* 0x000fe200078e3cff */
[----:B------:R-:W3:Y:S01]  /*a780*/  LDCU UR11, c[0x0][0xba0] ;  /* 0x00017400ff0b77ac */ /* 0x000ee20008000800 */
[----:B------:R-:W-:Y:S01]  /*a790*/  @P0 SEL R79, R4, R79, !P1 ;  /* 0x0000004f044f0207 */ /* 0x000fe20004800000 */
[----:B------:R-:W-:Y:S01]  /*a7a0*/  IMAD.MOV.U32 R88, RZ, RZ, 0x1 ;  /* 0x00000001ff587424 */ /* 0x000fe200078e00ff */
[----:B------:R-:W-:Y:S01]  /*a7b0*/  LEA R84, R22, UR48, 0x3 ;  /* 0x0000003016547c11 */ /* 0x000fe2000f8e18ff */
[----:B------:R-:W-:Y:S01]  /*a7c0*/  USHF.L.U32 UR8, UR50, 0x6, URZ ;  /* 0x0000000632087899 */ /* 0x000fe200080006ff */
[----:B------:R-:W-:Y:S01]  /*a7d0*/  @P4 LOP3.LUT R79, R79, 0x1, RZ, 0xc0, !PT ;  /* 0x000000014f4f4812 */ /* 0x000fe200078ec0ff */
[----:B------:R-:W-:Y:S01]  /*a7e0*/  IMAD.IADD R25, R23, 0x1, R2 ;  /* 0x0000000117197824 */ /* 0x000fe200078e0202 */
[----:B------:R-:W-:Y:S01]  /*a7f0*/  R2UR UR4, R69 ;  /* 0x00000000450472ca */ /* 0x000fe200000e0000 */
[----:B------:R-:W-:Y:S01]  /*a800*/  IMAD.MOV.U32 R86, RZ, RZ, RZ ;  /* 0x000000ffff567224 */ /* 0x000fe200078e00ff */
[----:B------:R-:W-:Y:S01]  /*a810*/  ISETP.NE.U32.OR P5, PT, R79, 0x1, !P4 ;  /* 0x000000014f00780c */ /* 0x000fe200067a5470 */
[----:B------:R-:W-:Y:S01]  /*a820*/  IMAD.U32 R77, RZ, RZ, UR8 ;  /* 0x00000008ff4d7e24 */ /* 0x000fe2000f8e00ff */
[----:B------:R-:W-:Y:S02]  /*a830*/  R2UR UR6, R68 ;  /* 0x00000000440672ca */ /* 0x000fe400000e0000 */
[----:B------:R-:W-:Y:S02]  /*a840*/  CS2R R42, SRZ ;  /* 0x00000000002a7805 */ /* 0x000fe4000001ff00 */
[----:B------:R-:W-:Y:S02]  /*a850*/  R2UR UR10, R70 ;  /* 0x00000000460a72ca */ /* 0x000fe400000e0000 */
[----:B------:R-:W-:Y:S02]  /*a860*/  CS2R R40, SRZ ;  /* 0x0000000000287805 */ /* 0x000fe4000001ff00 */
[----:B------:R-:W-:Y:S02]  /*a870*/  R2UR UR9, R67 ;  /* 0x00000000430972ca */ /* 0x000fe400000e0000 */
[----:B------:R-:W-:Y:S02]  /*a880*/  CS2R R38, SRZ ;  /* 0x0000000000267805 */ /* 0x000fe4000001ff00 */
[----:B------:R-:W-:Y:S02]  /*a890*/  PLOP3.LUT P1, PT, PT, PT, UP1, 0x80, 0x8 ;  /* 0x000000000008781c */ /* 0x000fe40003f2f018 */
[----:B------:R-:W-:Y:S02]  /*a8a0*/  CS2R R36, SRZ ;  /* 0x0000000000247805 */ /* 0x000fe4000001ff00 */
[----:B------:R-:W-:Y:S01]  /*a8b0*/  SEL R89, RZ, 0xffffffff, P2 ;  /* 0xffffffffff597807 */ /* 0x000fe20001000000 */
[----:B------:R-:W-:Y:S01]  /*a8c0*/  UIMAD.WIDE.U32 UR4, UR8, UR4, URZ ;  /* 0x00000004080472a5 */ /* 0x000fe2000f8e00ff */
[----:B------:R-:W-:Y:S02]  /*a8d0*/  CS2R R34, SRZ ;  /* 0x0000000000227805 */ /* 0x000fe4000001ff00 */
[----:B------:R-:W-:Y:S02]  /*a8e0*/  @P5 SHF.L.U32 R0, R60, 0x1f, RZ ;  /* 0x0000001f3c005819 */ /* 0x000fe400000006ff */
[----:B------:R-:W-:Y:S01]  /*a8f0*/  CS2R R32, SRZ ;  /* 0x0000000000207805 */ /* 0x000fe2000001ff00 */
[----:B------:R-:W-:Y:S01]  /*a900*/  USHF.R.U32.HI UR5, URZ, UR6, UR5 ;  /* 0x00000006ff057299 */ /* 0x000fe20008011605 */
[----:B------:R-:W-:Y:S01]  /*a910*/  CS2R R46, SRZ ;  /* 0x00000000002e7805 */ /* 0x000fe2000001ff00 */
[----:B------:R4:W2:Y:S01]  /*a920*/  @P5 SYNCS.PHASECHK.TRANS64.TRYWAIT P4, [UR48+0x40], R0 ;  /* 0x00004000ff0055a7 */ /* 0x0008a20008081130 */
[----:B------:R-:W-:Y:S01]  /*a930*/  VIADD R83, R82, 0x400 ;  /* 0x0000040052537836 */ /* 0x000fe20000000000 */
[----:B------:R-:W-:Y:S01]  /*a940*/  UISETP.NE.AND UP0, UPT, UR10, 0x1, UPT ;  /* 0x000000010a00788c */ /* 0x000fe2000bf05270 */
[----:B------:R-:W-:Y:S01]  /*a950*/  IMAD.IADD R81, R72, 0x1, R82 ;  /* 0x0000000148517824 */ /* 0x000fe200078e0252 */
[----:B------:R-:W-:Y:S02]  /*a960*/  CS2R R44, SRZ ;  /* 0x00000000002c7805 */ /* 0x000fe4000001ff00 */
[----:B------:R-:W-:Y:S02]  /*a970*/  USEL UR5, UR8, UR5, !UP0 ;  /* 0x0000000508057287 */ /* 0x000fe4000c000000 */
[----:B------:R-:W-:Y:S04]  /*a980*/  UISETP.NE.AND UP0, UPT, UR9, 0x1, UPT ;  /* 0x000000010900788c */ /* 0x000fe8000bf05270 */
[----:B------:R-:W-:Y:S02]  /*a990*/  IMAD R6, RZ, RZ, -UR5 ;  /* 0x80000005ff067e24 */ /* 0x000fe4000f8e02ff */
[----:B------:R-:W-:Y:S02]  /*a9a0*/  IMAD.U32 R76, RZ, RZ, UR5 ;  /* 0x00000005ff4c7e24 */ /* 0x000fe4000f8e00ff */
[----:B------:R-:W-:Y:S01]  /*a9b0*/  IMAD R77, R6, UR10, R77 ;  /* 0x0000000a064d7c24 */ /* 0x000fe2000f8e024d */
[----:B----4-:R-:W-:Y:S04]  /*a9c0*/  SHF.L.U32 R0, R59, 0x1f, RZ ;  /* 0x0000001f3b007819 */ /* 0x010fe800000006ff */
[----:B------:R4:W4:Y:S01]  /*a9d0*/  SYNCS.PHASECHK.TRANS64.TRYWAIT P3, [R84+URZ+0xa0], R0 ;  /* 0x0000a000540075a7 */ /* 0x00092200080611ff */
[----:B-1----:R-:W-:Y:S07]  /*a9e0*/  UIMAD.WIDE.U32 UR6, UR5, UR12, URZ ;  /* 0x0000000c050672a5 */ /* 0x002fee000f8e00ff */
[----:B------:R-:W-:Y:S02]  /*a9f0*/  UMOV UR4, UR7 ;  /* 0x0000000700047c82 */ /* 0x000fe40008000000 */
[----:B------:R-:W-:Y:S04]  /*aa00*/  USHF.R.U32.HI UR4, URZ, UR13, UR4 ;  /* 0x0000000dff047299 */ /* 0x000fe80008011604 */
[----:B------:R-:W-:Y:S02]  /*aa10*/  USEL UR4, UR5, UR4, !UP0 ;  /* 0x0000000405047287 */ /* 0x000fe4000c000000 */
[----:B------:R-:W-:Y:S02]  /*aa20*/  UISETP.NE.AND UP0, UPT, UR14, 0x1, UPT ;  /* 0x000000010e00788c */ /* 0x000fe4000bf05270 */
[----:B------:R-:W-:Y:S02]  /*aa30*/  UIMAD.WIDE.U32 UR6, UR4, UR15, URZ ;  /* 0x0000000f040672a5 */ /* 0x000fe4000f8e00ff */
[----:B------:R-:W-:Y:S02]  /*aa40*/  IMAD.U32 R75, RZ, RZ, UR4 ;  /* 0x00000004ff4b7e24 */ /* 0x000fe4000f8e00ff */
[----:B------:R-:W-:Y:S01]  /*aa50*/  PLOP3.LUT P0, PT, PT, PT, UP0, 0x80, 0x8 ;  /* 0x000000000008781c */ /* 0x000fe20003f0f008 */
[----:B------:R-:W-:Y:S02]  /*aa60*/  IMAD R5, RZ, RZ, -UR4 ;  /* 0x80000004ff057e24 */ /* 0x000fe4000f8e02ff */
[----:B------:R-:W-:Y:S01]  /*aa70*/  UMOV UR6, UR7 ;  /* 0x0000000700067c82 */ /* 0x000fe20008000000 */
[----:B------:R-:W-:Y:S01]  /*aa80*/  IMAD.U32 R74, RZ, RZ, UR4 ;  /* 0x00000004ff4a7e24 */ /* 0x000fe2000f8e00ff */
[----:B---3--:R-:W-:Y:S01]  /*aa90*/  USHF.R.U32.HI UR6, URZ, UR11, UR6 ;  /* 0x0000000bff067299 */ /* 0x008fe20008011606 */
[----:B------:R-:W-:Y:S05]  /*aaa0*/  IMAD R76, R5, UR9, R76 ;  /* 0x00000009054c7c24 */ /* 0x000fea000f8e024c */
[----:B------:R-:W-:Y:S02]  /*aab0*/  SEL R75, R75, UR6, !P0 ;  /* 0x000000064b4b7c07 */ /* 0x000fe4000c000000 */
[----:B------:R-:W-:Y:S03]  /*aac0*/  LOP3.LUT P0, R78, R63, 0xff, RZ, 0xc0, !PT ;  /* 0x000000ff3f4e7812 */ /* 0x000fe6000780c0ff */
[----:B------:R-:W-:Y:S01]  /*aad0*/  IMAD.MOV R3, RZ, RZ, -R75 ;  /* 0x000000ffff037224 */ /* 0x000fe200078e0a4b */
[----:B------:R-:W-:Y:S03]  /*aae0*/  @P1 SEL R89, R4, R89, !P0 ;  /* 0x0000005904591207 */ /* 0x000fe60004000000 */
[----:B------:R-:W-:Y:S01]  /*aaf0*/  IMAD R74, R3, UR14, R74 ;  /* 0x0000000e034a7c24 */ /* 0x000fe2000f8e024a */
[----:B------:R-:W-:Y:S02]  /*ab00*/  LOP3.LUT R89, R89, 0x1, RZ, 0xc0, !PT ;  /* 0x0000000159597812 */ /* 0x000fe400078ec0ff */
[----:B--2---:R-:W-:Y:S01]  /*ab10*/  @P5 SEL R88, RZ, 0x1, !P4 ;  /* 0x00000001ff585807 */ /* 0x004fe20006000000 */
[----:B------:R-:W-:Y:S06]  /*ab20*/  @!P5 BRA `(.L_x_90) ;  /* 0x000000000064d947 */ /* 0x000fec0003800000 */
[----:B------:R-:W-:Y:S01]  /*ab30*/  IMAD.MOV.U32 R42, RZ, RZ, RZ ;  /* 0x000000ffff2a7224 */ /* 0x000fe200078e00ff */
[----:B------:R-:W-:Y:S01]  /*ab40*/  ISETP.NE.U32.AND P0, PT, R89, 0x1, PT ;  /* 0x000000015900780c */ /* 0x000fe20003f05070 */
[----:B------:R-:W-:Y:S01]  /*ab50*/  BSSY B0, `(.L_x_91) ;  /* 0x0000010000007945 */ /* 0x000fe20003800000 */
[----:B------:R-:W-:Y:S02]  /*ab60*/  ISETP.NE.AND P1, PT, R88, RZ, PT ;  /* 0x000000ff5800720c */ /* 0x000fe40003f25270 */
[----:B------:R-:W-:Y:S02]  /*ab70*/  CS2R R38, SRZ ;  /* 0x0000000000267805 */ /* 0x000fe4000001ff00 */
[----:B------:R-:W-:Y:S02]  /*ab80*/  CS2R R36, SRZ ;  /* 0x0000000000247805 */ /* 0x000fe4000001ff00 */
[----:B------:R-:W-:Y:S02]  /*ab90*/  CS2R R40, SRZ ;  /* 0x0000000000287805 */ /* 0x000fe4000001ff00 */
[----:B------:R-:W-:Y:S02]  /*aba0*/  CS2R R46, SRZ ;  /* 0x00000000002e7805 */ /* 0x000fe4000001ff00 */
[----:B------:R-:W-:Y:S02]  /*abb0*/  CS2R R44, SRZ ;  /* 0x00000000002c7805 */ /* 0x000fe4000001ff00 */
[----:B------:R-:W-:Y:S02]  /*abc0*/  CS2R R34, SRZ ;  /* 0x0000000000227805 */ /* 0x000fe4000001ff00 */
[----:B------:R-:W-:Y:S01]  /*abd0*/  CS2R R32, SRZ ;  /* 0x0000000000207805 */ /* 0x000fe2000001ff00 */
[C---:B------:R-:W-:Y:S02]  /*abe0*/  @P0 IMAD R5, R73.reuse, 0x4, R83 ;  /* 0x0000000449050824 */ /* 0x040fe400078e0253 */
[----:B------:R-:W-:Y:S02]  /*abf0*/  @P0 IMAD R4, R73, 0x4, R82 ;  /* 0x0000000449040824 */ /* 0x000fe400078e0252 */
[----:B------:R-:W-:Y:S01]  /*ac00*/  @P0 IMAD.IADD R5, R72, 0x1, R5 ;  /* 0x0000000148050824 */ /* 0x000fe200078e0205 */
[----:B------:R-:W-:Y:S06]  /*ac10*/  @P1 BRA `(.L_x_92) ;  /* 0x00000000000c1947 */ /* 0x000fec0003800000 */
[----:B------:R-:W-:Y:S04]  /*ac20*/  SHF.L.U32 R3, R60, 0x1f, RZ ;  /* 0x0000001f3c037819 */ /* 0x000fe800000006ff */
[----:B------:R-:W1:Y:S02]  /*ac30*/  SYNCS.PHASECHK.TRANS64.TRYWAIT P1, [UR48+0x40], R3 ;  /* 0x00004003ff0075a7 */ /* 0x000e640008021130 */
[----:B-1----:R-:W-:Y:S05]  /*ac40*/  @!P1 BRA `(.L_x_93) ;  /* 0x00000030005c9947 */ /* 0x002fea0003800000 */
.L_x_92:
[----:B------:R-:W-:Y:S05]  /*ac50*/  BSYNC B0 ;  /* 0x0000000000007941 */ /* 0x000fea0003800000 */
.L_x_91:
[----:B------:R-:W-:Y:S05]  /*ac60*/  @P0 WARPSYNC.ALL ;  /* 0x0000000000000948 */ /* 0x000fea0003800000 */
[----:B------:R2:W3:Y:S01]  /*ac70*/  @P0 LDSM.16.M88.4 R36, [R4+0x400] ;  /* 0x000400000424083b */ /* 0x0004e20000000200 */
[----:B------:R-:W-:Y:S03]  /*ac80*/  HFMA2 R86, -RZ, RZ, 0, 5.9604644775390625e-08 ;  /* 0x00000001ff567431 */ /* 0x000fe600000001ff */
[----:B------:R2:W1:Y:S04]  /*ac90*/  @P0 LDSM.16.M88.4 R40, [R5] ;  /* 0x000000000528083b */ /* 0x0004680000000200 */
[----:B------:R2:W1:Y:S04]  /*aca0*/  @P0 LDSM.16.M88.4 R44, [R87+UR48+0x400] ;  /* 0x00040030572c083b */ /* 0x0004680008000200 */
[----:B------:R2:W1:Y:S02]  /*acb0*/  @P0 LDSM.16.M88.4 R32, [R81+0x400] ;  /* 0x000400005120083b */ /* 0x0004640000000200 */
.L_x_90:
[----:B------:R-:W-:Y:S05]  /*acc0*/  BSYNC B1 ;  /* 0x0000000000017941 */ /* 0x000fea0003800000 */
.L_x_89:
[----:B-1----:R-:W-:Y:S04]  /*acd0*/  SHF.R.U32.HI R2, RZ, 0x15, R25 ;  /* 0x00000015ff027819 */ /* 0x002fe80000011619 */
[----:B------:R-:W-:Y:S01]  /*ace0*/  LOP3.LUT P0, RZ, R2, 0x3, R64, 0x48, !PT ;  /* 0x0000000302ff7812 */ /* 0x000fe20007804840 */
[----:B------:R-:W-:Y:S01]  /*acf0*/  @!UPT UIADD3 URZ, UPT, UPT, URZ, URZ, URZ ;  /* 0x000000fffffff290 */ /* 0x000fe2000fffe0ff */
[----:B----4-:R-:W-:Y:S11]  /*ad00*/  @P3 BRA `(.L_x_94) ;  /* 0x0000000000083947 */ /* 0x010ff60003800000 */
[----:B------:R-:W1:Y:S02]  /*ad10*/  SYNCS.PHASECHK.TRANS64.TRYWAIT P1, [R84+URZ+0xa0], R0 ;  /* 0x0000a000540075a7 */ /* 0x000e6400080211ff */
[----:B-1----:R-:W-:Y:S05]  /*ad20*/  @!P1 BRA `(.L_x_95) ;  /* 0x00000030003c9947 */ /* 0x002fea0003800000 */
.L_x_94:
[----:B------:R-:W-:Y:S05]  /*ad30*/  @!P0 BRA `(.L_x_96) ;  /* 0x0000000000408947 */ /* 0x000fea0003800000 */
[----:B------:R-:W2:Y:S01]  /*ad40*/  LDCU.64 UR8, c[0x4][0x70] ;  /* 0x01000e00ff0877ac */ /* 0x000ea20008000a00 */
[----:B------:R-:W-:Y:S01]  /*ad50*/  MOV R3, 0x0 ;  /* 0x0000000000037802 */ /* 0x000fe20000000f00 */
[----:B------:R-:W-:Y:S02]  /*ad60*/  HFMA2 R12, -RZ, RZ, 0, 5.9604644775390625e-08 ;  /* 0x00000001ff0c7431 */ /* 0x000fe400000001ff */
[----:B------:R-:W-:Y:S02]  /*ad70*/  IMAD.MOV.U32 R8, RZ, RZ, 0x192 ;  /* 0x00000192ff087424 */ /* 0x000fe400078e00ff */
[----:B------:R-:W-:Y:S01]  /*ad80*/  IMAD.MOV.U32 R13, RZ, RZ, RZ ;  /* 0x000000ffff0d7224 */ /* 0x000fe200078e00ff */
[----:B------:R-:W4:Y:S01]  /*ad90*/  LDCU.64 UR6, c[0x4][0x78] ;  /* 0x01000f00ff0677ac */ /* 0x000f220008000a00 */
[----:B------:R-:W1:Y:S01]  /*ada0*/  LDC.64 R2, c[0x4][R3] ;  /* 0x0100000003027b82 */ /* 0x000e620000000a00 */
[----:B------:R-:W5:Y:S01]  /*adb0*/  LDCU.64 UR4, c[0x4][0x10] ;  /* 0x01000200ff0477ac */ /* 0x000f620008000a00 */
[----:B--2---:R-:W-:Y:S01]  /*adc0*/  MOV R5, UR9 ;  /* 0x0000000900057c02 */ /* 0x004fe20008000f00 */
[----:B------:R-:W-:Y:S01]  /*add0*/  IMAD.U32 R4, RZ, RZ, UR8 ;  /* 0x00000008ff047e24 */ /* 0x000fe2000f8e00ff */
[----:B----4-:R-:W-:Y:S01]  /*ade0*/  MOV R7, UR7 ;  /* 0x0000000700077c02 */ /* 0x010fe20008000f00 */
[----:B------:R-:W-:Y:S01]  /*adf0*/  IMAD.U32 R6, RZ, RZ, UR6 ;  /* 0x00000006ff067e24 */ /* 0x000fe2000f8e00ff */
[----:B-----5:R-:W-:Y:S01]  /*ae00*/  MOV R11, UR5 ;  /* 0x00000005000b7c02 */ /* 0x020fe20008000f00 */
[----:B------:R-:W-:Y:S02]  /*ae10*/  IMAD.U32 R10, RZ, RZ, UR4 ;  /* 0x00000004ff0a7e24 */ /* 0x000fe4000f8e00ff */
[----:B------:R-:W-:Y:S07]  /*ae20*/  LEPC R20, `(.L_x_96) ;  /* 0x000000001014794e */ /* 0x000fee0000000000 */
[----:B-1-3--:R-:W-:Y:S05]  /*ae30*/  CALL.ABS.NOINC R2 ;  /* 0x0000000002007343 */ /* 0x00afea0003c00000 */
.L_x_96:
[----:B------:R-:W-:Y:S01]  /*ae40*/  LOP3.LUT R3, R44, 0xffffe000, RZ, 0xc0, !PT ;  /* 0xffffe0002c037812 */ /* 0x000fe200078ec0ff */
[----:B------:R-:W-:Y:S05]  /*ae50*/  WARPSYNC.ALL ;  /* 0x0000000000007948 */ /* 0x000fea0003800000 */
[----:B------:R-:W-:Y:S01]  /*ae60*/  R2UR UR4, R25 ;  /* 0x00000000190472ca */ /* 0x000fe200000e0000 */
[----:B------:R-:W-:Y:S01]  /*ae70*/  IMAD.SHL.U32 R91, R73, 0x4, RZ ;  /* 0x00000004495b7824 */ /* 0x000fe200078e00ff */
[----:B------:R-:W-:Y:S01]  /*ae80*/  LOP3.LUT R20, R32, 0xffffe000, RZ, 0xc0, !PT ;  /* 0xffffe00020147812 */ /* 0x000fe200078ec0ff */
[----:B------:R-:W-:Y:S01]  /*ae90*/  BSSY.RECONVERGENT B0, `(.L_x_97) ;  /* 0x000005e000007945 */ /* 0x000fe20003800200 */
[----:B------:R-:W-:Y:S01]  /*aea0*/  LOP3.LUT R21, R33, 0xffffe000, RZ, 0xc0, !PT ;  /* 0xffffe00021157812 */ /* 0x000fe200078ec0ff */
[----:B------:R-:W-:Y:S01]  /*aeb0*/  IMAD.IADD R83, R83, 0x1, R91 ;  /* 0x0000000153537824 */ /* 0x000fe200078e025b */
[----:B------:R-:W-:Y:S02]  /*aec0*/  LOP3.LUT R26, R34, 0xffffe000, RZ, 0xc0, !PT ;  /* 0xffffe000221a7812 */ /* 0x000fe400078ec0ff */
[----:B------:R-:W-:Y:S01]  /*aed0*/  ISETP.NE.AND P1, PT, R62, RZ, PT ;  /* 0x000000ff3e00720c */ /* 0x000fe20003f25270 */
[----:B------:R-:W-:Y:S01]  /*aee0*/  IMAD.IADD R85, R72, 0x1, R83 ;  /* 0x0000000148557824 */ /* 0x000fe200078e0253 */
[----:B------:R-:W-:Y:S03]  /*aef0*/  ISETP.NE.AND P6, PT, R80, RZ, PT ;  /* 0x000000ff5000720c */ /* 0x000fe60003fc5270 */
[----:B--2---:R-:W1:Y:S01]  /*af00*/  LDTM.16dp128bit.x8 R4, tmem[UR4] ;  /* 0x00000004000479ee */ /* 0x004e620008180000 */
[----:B------:R-:W-:Y:S01]  /*af10*/  ISETP.NE.U32.OR P0, PT, R79, 0x1, !P6 ;  /* 0x000000014f00780c */ /* 0x000fe20007705470 */
[C---:B-1----:R-:W-:Y:S01]  /*af20*/  FMUL R0, R24.reuse, R4 ;  /* 0x0000000418007220 */ /* 0x042fe20000400000 */
[----:B------:R-:W-:Y:S01]  /*af30*/  LOP3.LUT R4, R45, 0xffffe000, RZ, 0xc0, !PT ;  /* 0xffffe0002d047812 */ /* 0x000fe200078ec0ff */
[C---:B------:R-:W-:Y:S01]  /*af40*/  FMUL R2, R24.reuse, R5 ;  /* 0x0000000518027220 */ /* 0x040fe20000400000 */
[----:B------:R-:W-:Y:S01]  /*af50*/  FMUL R5, R24, R12 ;  /* 0x0000000c18057220 */ /* 0x000fe20000400000 */
[C---:B------:R-:W-:Y:S01]  /*af60*/  FFMA R28, R27.reuse, R3, R0 ;  /* 0x000000031b1c7223 */ /* 0x040fe20000000000 */
[----:B------:R-:W-:Y:S01]  /*af70*/  LOP3.LUT R3, R46, 0xffffe000, RZ, 0xc0, !PT ;  /* 0xffffe0002e037812 */ /* 0x000fe200078ec0ff */
[----:B------:R-:W-:Y:S01]  /*af80*/  FFMA R29, R27, R4, R2 ;  /* 0x000000041b1d7223 */ /* 0x000fe20000000002 */
[----:B------:R-:W-:Y:S01]  /*af90*/  LOP3.LUT R4, R47, 0xffffe000, RZ, 0xc0, !PT ;  /* 0xffffe0002f047812 */ /* 0x000fe200078ec0ff */
[C---:B------:R-:W-:Y:S01]  /*afa0*/  FMUL R0, R24.reuse, R6 ;  /* 0x0000000618007220 */ /* 0x040fe20000400000 */
[----:B------:R-:W-:Y:S01]  /*afb0*/  F2FP.TF32.F32.PACK_B R28, R28 ;  /* 0x0000001cff1c723e */ /* 0x000fe200024050ff */
[C---:B------:R-:W-:Y:S01]  /*afc0*/  FMUL R2, R24.reuse, R7 ;  /* 0x0000000718027220 */ /* 0x040fe20000400000 */
[----:B------:R-:W-:Y:S01]  /*afd0*/  F2FP.TF32.F32.PACK_B R29, R29 ;  /* 0x0000001dff1d723e */ /* 0x000fe200024050ff */
[C---:B------:R-:W-:Y:S01]  /*afe0*/  FFMA R30, R27.reuse, R3, R0 ;  /* 0x000000031b1e7223 */ /* 0x040fe20000000000 */
[C---:B------:R-:W-:Y:S01]  /*aff0*/  FMUL R0, R24.reuse, R8 ;  /* 0x0000000818007220 */ /* 0x040fe20000400000 */
[C---:B------:R-:W-:Y:S01]  /*b000*/  FFMA R31, R27.reuse, R4, R2 ;  /* 0x000000041b1f7223 */ /* 0x040fe20000000002 */
[C---:B------:R-:W-:Y:S01]  /*b010*/  FMUL R2, R24.reuse, R9 ;  /* 0x0000000918027220 */ /* 0x040fe20000400000 */
[C---:B------:R-:W-:Y:S01]  /*b020*/  FMUL R3, R24.reuse, R10 ;  /* 0x0000000a18037220 */ /* 0x040fe20000400000 */
[----:B------:R-:W-:Y:S01]  /*b030*/  F2FP.TF32.F32.PACK_B R30, R30 ;  /* 0x0000001eff1e723e */ /* 0x000fe200024050ff */
[C---:B------:R-:W-:Y:S01]  /*b040*/  FMUL R9, R24.reuse, R16 ;  /* 0x0000001018097220 */ /* 0x040fe20000400000 */
[----:B------:R-:W-:Y:S01]  /*b050*/  F2FP.TF32.F32.PACK_B R31, R31 ;  /* 0x0000001fff1f723e */ /* 0x000fe200024050ff */
[----:B------:R-:W-:Y:S01]  /*b060*/  FFMA R16, R27, R20, R0 ;  /* 0x000000141b107223 */ /* 0x000fe20000000000 */
[----:B------:R-:W-:Y:S01]  /*b070*/  LOP3.LUT R0, R35, 0xffffe000, RZ, 0xc0, !PT ;  /* 0xffffe00023007812 */ /* 0x000fe200078ec0ff */
[C---:B------:R-:W-:Y:S01]  /*b080*/  FMUL R4, R24.reuse, R11 ;  /* 0x0000000b18047220 */ /* 0x040fe20000400000 */
[----:B------:R-:W-:Y:S01]  /*b090*/  FMUL R10, R24, R17 ;  /* 0x00000011180a7220 */ /* 0x000fe20000400000 */
[C---:B------:R-:W-:Y:S01]  /*b0a0*/  FFMA R17, R27.reuse, R21, R2 ;  /* 0x000000151b117223 */ /* 0x040fe20000000002 */
[----:B---3--:R-:W-:Y:S01]  /*b0b0*/  LOP3.LUT R2, R36, 0xffffe000, RZ, 0xc0, !PT ;  /* 0xffffe00024027812 */ /* 0x008fe200078ec0ff */
[C---:B------:R-:W-:Y:S01]  /*b0c0*/  FMUL R11, R24.reuse, R18 ;  /* 0x00000012180b7220 */ /* 0x040fe20000400000 */
[----:B------:R-:W-:Y:S01]  /*b0d0*/  F2FP.TF32.F32.PACK_B R16, R16 ;  /* 0x00000010ff10723e */ /* 0x000fe200024050ff */
[----:B------:R-:W-:Y:S01]  /*b0e0*/  FFMA R18, R27, R26, R3 ;  /* 0x0000001a1b127223 */ /* 0x000fe20000000003 */
[----:B------:R-:W-:Y:S01]  /*b0f0*/  LOP3.LUT R3, R37, 0xffffe000, RZ, 0xc0, !PT ;  /* 0xffffe00025037812 */ /* 0x000fe200078ec0ff */
[----:B------:R-:W-:Y:S01]  /*b100*/  FMUL R6, R24, R13 ;  /* 0x0000000d18067220 */ /* 0x000fe20000400000 */
[----:B------:R-:W-:Y:S01]  /*b110*/  LOP3.LUT R13, R38, 0xffffe000, RZ, 0xc0, !PT ;  /* 0xffffe000260d7812 */ /* 0x000fe200078ec0ff */
[C---:B------:R-:W-:Y:S01]  /*b120*/  FMUL R7, R24.reuse, R14 ;  /* 0x0000000e18077220 */ /* 0x040fe20000400000 */
[----:B------:R-:W-:Y:S01]  /*b130*/  LOP3.LUT R14, R39, 0xffffe000, RZ, 0xc0, !PT ;  /* 0xffffe000270e7812 */ /* 0x000fe200078ec0ff */
[----:B------:R-:W-:Y:S01]  /*b140*/  FMUL R12, R24, R19 ;  /* 0x00000013180c7220 */ /* 0x000fe20000400000 */
[----:B------:R-:W-:Y:S01]  /*b150*/  F2FP.TF32.F32.PACK_B R17, R17 ;  /* 0x00000011ff11723e */ /* 0x000fe200024050ff */
[----:B------:R1:W-:Y:S01]  /*b160*/  STSM.16.M88.4 [R82+0x400], R28 ;  /* 0x0004001c52007844 */ /* 0x0003e20000000200 */
[----:B------:R-:W-:Y:S01]  /*b170*/  F2FP.TF32.F32.PACK_B R18, R18 ;  /* 0x00000012ff12723e */ /* 0x000fe200024050ff */
[C---:B------:R-:W-:Y:S01]  /*b180*/  FFMA R19, R27.reuse, R0, R4 ;  /* 0x000000001b137223 */ /* 0x040fe20000000004 */
[----:B------:R-:W-:Y:S01]  /*b190*/  LOP3.LUT R0, R40, 0xffffe000, RZ, 0xc0, !PT ;  /* 0xffffe00028007812 */ /* 0x000fe200078ec0ff */
[C---:B------:R-:W-:Y:S01]  /*b1a0*/  FFMA R4, R27.reuse, R2, R5 ;  /* 0x000000021b047223 */ /* 0x040fe20000000005 */
[----:B------:R-:W-:Y:S01]  /*b1b0*/  FMUL R8, R24, R15 ;  /* 0x0000000f18087220 */ /* 0x000fe20000400000 */
[----:B------:R-:W-:Y:S01]  /*b1c0*/  FFMA R5, R27, R3, R6 ;  /* 0x000000031b057223 */ /* 0x000fe20000000006 */
[----:B------:R-:W-:Y:S01]  /*b1d0*/  LOP3.LUT R2, R41, 0xffffe000, RZ, 0xc0, !PT ;  /* 0xffffe00029027812 */ /* 0x000fe200078ec0ff */
[C---:B------:R-:W-:Y:S01]  /*b1e0*/  FFMA R6, R27.reuse, R13, R7 ;  /* 0x0000000d1b067223 */ /* 0x040fe20000000007 */
[----:B------:R-:W-:Y:S01]  /*b1f0*/  LOP3.LUT R3, R42, 0xffffe000, RZ, 0xc0, !PT ;  /* 0xffffe0002a037812 */ /* 0x000fe200078ec0ff */
[----:B------:R-:W-:Y:S01]  /*b200*/  FFMA R7, R27, R14, R8 ;  /* 0x0000000e1b077223 */ /* 0x000fe20000000008 */
[----:B------:R-:W-:Y:S01]  /*b210*/  LOP3.LUT R13, R43, 0xffffe000, RZ, 0xc0, !PT ;  /* 0xffffe0002b0d7812 */ /* 0x000fe200078ec0ff */
[C---:B------:R-:W-:Y:S01]  /*b220*/  FFMA R8, R27.reuse, R0, R9 ;  /* 0x000000001b087223 */ /* 0x040fe20000000009 */
[----:B------:R-:W-:Y:S01]  /*b230*/  F2FP.TF32.F32.PACK_B R19, R19 ;  /* 0x00000013ff13723e */ /* 0x000fe200024050ff */
[C---:B------:R-:W-:Y:S01]  /*b240*/  FFMA R9, R27.reuse, R2, R10 ;  /* 0x000000021b097223 */ /* 0x040fe2000000000a */
[C---:B------:R-:W-:Y:S01]  /*b250*/  FFMA R10, R27.reuse, R3, R11 ;  /* 0x000000031b0a7223 */ /* 0x040fe2000000000b */
[----:B------:R-:W-:Y:S01]  /*b260*/  FFMA R11, R27, R13, R12 ;  /* 0x0000000d1b0b7223 */ /* 0x000fe2000000000c */
[----:B------:R-:W-:Y:S01]  /*b270*/  F2FP.TF32.F32.PACK_B R4, R4 ;  /* 0x00000004ff04723e */ /* 0x000fe200024050ff */
[----:B------:R1:W-:Y:S01]  /*b280*/  STSM.16.M88.4 [R81+0x400], R16 ;  /* 0x0004001051007844 */ /* 0x0003e20000000200 */
[----:B------:R-:W-:Y:S02]  /*b290*/  F2FP.TF32.F32.PACK_B R5, R5 ;  /* 0x00000005ff05723e */ /* 0x000fe400024050ff */
[----:B------:R-:W-:Y:S02]  /*b2a0*/  F2FP.TF32.F32.PACK_B R6, R6 ;  /* 0x00000006ff06723e */ /* 0x000fe400024050ff */
[----:B------:R-:W-:Y:S02]  /*b2b0*/  F2FP.TF32.F32.PACK_B R7, R7 ;  /* 0x00000007ff07723e */ /* 0x000fe400024050ff */
[----:B------:R-:W-:Y:S02]  /*b2c0*/  F2FP.TF32.F32.PACK_B R8, R8 ;  /* 0x00000008ff08723e */ /* 0x000fe400024050ff */
[----:B------:R-:W-:Y:S01]  /*b2d0*/  F2FP.TF32.F32.PACK_B R9, R9 ;  /* 0x00000009ff09723e */ /* 0x000fe200024050ff */
[----:B------:R1:W-:Y:S01]  /*b2e0*/  STSM.16.M88.4 [R83], R4 ;  /* 0x0000000453007844 */ /* 0x0003e20000000200 */
[----:B------:R-:W-:Y:S02]  /*b2f0*/  F2FP.TF32.F32.PACK_B R10, R10 ;  /* 0x0000000aff0a723e */ /* 0x000fe400024050ff */
[----:B------:R-:W-:Y:S05]  /*b300*/  F2FP.TF32.F32.PACK_B R11, R11 ;  /* 0x0000000bff0b723e */ /* 0x000fea00024050ff */
[----:B------:R1:W-:Y:S01]  /*b310*/  STSM.16.M88.4 [R85], R8 ;  /* 0x0000000855007844 */ /* 0x0003e20000000200 */
[----:B------:R-:W-:Y:S01]  /*b320*/  @!PT LDS RZ, [RZ] ;  /* 0x00000000fffff984 */ /* 0x000fe20000000800 */
[----:B------:R-:W-:Y:S01]  /*b330*/  @!PT LDS RZ, [RZ] ;  /* 0x00000000fffff984 */ /* 0x000fe20000000800 */
[----:B------:R-:W-:Y:S01]  /*b340*/  @!PT LDS RZ, [RZ] ;  /* 0x00000000fffff984 */ /* 0x000fe20000000800 */
[----:B------:R-:W-:Y:S01]  /*b350*/  @!PT LDS RZ, [RZ] ;  /* 0x00000000fffff984 */ /* 0x000fe20000000800 */
[----:B------:R2:W-:Y:S07]  /*b360*/  MEMBAR.ALL.CTA ;  /* 0x0000000000007992 */ /* 0x0005ee0000008000 */
[----:B--2---:R-:W2:Y:S02]  /*b370*/  FENCE.VIEW.ASYNC.S ;  /* 0x00000000000073c6 */ /* 0x004ea40000000000 */
[----:B--2---:R-:W-:Y:S06]  /*b380*/  BAR.SYNC.DEFER_BLOCKING 0x1, 0x80 ;  /* 0x0042000000007b1d */ /* 0x004fec0000010000 */
[----:B------:R-:W-:Y:S05]  /*b390*/  @P1 BRA `(.L_x_98) ;  /* 0x0000000000341947 */ /* 0x000fea0003800000 */
[----:B------:R-:W2:Y:S01]  /*b3a0*/  LDCU.64 UR6, c[0x0][0x348] ;  /* 0x00006900ff0677ac */ /* 0x000ea20008000a00 */
[----:B------:R-:W-:Y:S02]  /*b3b0*/  R2UR UR42, R77 ;  /* 0x000000004d2a72ca */ /* 0x000fe400000e0000 */
[----:B------:R-:W-:Y:S01]  /*b3c0*/  R2UR UR43, R76 ;  /* 0x000000004c2b72ca */ /* 0x000fe200000e0000 */
[----:B------:R-:W-:Y:S01]  /*b3d0*/  UIADD3 UR4, UPT, UPT, UR48, 0x400, URZ ;  /* 0x0000040030047890 */ /* 0x000fe2000fffe0ff */
[----:B------:R-:W-:Y:S02]  /*b3e0*/  R2UR UR44, R74 ;  /* 0x000000004a2c72ca */ /* 0x000fe400000e0000 */
[----:B------:R-:W-:Y:S03]  /*b3f0*/  R2UR UR45, R75 ;  /* 0x000000004b2d72ca */ /* 0x000fe600000e0000 */
[----:B------:R-:W-:Y:S05]  /*b400*/  IMAD.U32 R71, RZ, RZ, UR4 ;  /* 0x00000004ff477e24 */ /* 0x000fea000f8e00ff */
[----:B------:R-:W-:Y:S01]  /*b410*/  R2UR UR40, R71 ;  /* 0x00000000472872ca */ /* 0x000fe200000e0000 */
[----:B--2---:R-:W-:Y:S04]  /*b420*/  UIADD3 UR4, UP0, UPT, UR6, 0x780, URZ ;  /* 0x0000078006047890 */ /* 0x004fe8000ff1e0ff */
[----:B------:R-:W-:Y:S09]  /*b430*/  UIADD3.X UR5, UPT, UPT, URZ, UR7, URZ, UP0, !UPT ;  /* 0x00000007ff057290 */ /* 0x000ff200087fe4ff */
[----:B------:R2:W-:Y:S01]  /*b440*/  UTMASTG.5D.IM2COL [UR40], [UR4] ;  /* 0x00000028040073b5 */ /* 0x0005e20008060000 */
[----:B------:R0:W-:Y:S01]  /*b450*/  UTMACMDFLUSH ;  /* 0x00000000000079b7 */ /* 0x0001e20000000000 */
[----:B--2---:R-:W-:Y:S04]  /*b460*/  DEPBAR.LE SB0, 0x1 ;  /* 0x000080400000791a */ /* 0x004fe80000000000 */
.L_x_98:
[----:B------:R-:W-:Y:S05]  /*b470*/  BSYNC.RECONVERGENT B0 ;  /* 0x0000000000007941 */ /* 0x000fea0003800200 */
.L_x_97:
[----:B------:R-:W-:Y:S01]  /*b480*/  BAR.SYNC.DEFER_BLOCKING 0x1, 0x80 ;  /* 0x0042000000007b1d */ /* 0x000fe20000010000 */
[----:B------:R-:W-:Y:S01]  /*b490*/  LEA R2, R86, UR48, 0x3 ;  /* 0x0000003056027c11 */ /* 0x000fe2000f8e18ff */
[----:B------:R-:W-:Y:S01]  /*b4a0*/  UISETP.NE.AND UP0, UPT, UR52, URZ, UPT ;  /* 0x000000ff3400728c */ /* 0x000fe2000bf05270 */
[----:B-1----:R-:W-:Y:S08]  /*b4b0*/  @P0 SHF.L.U32 R4, R60, 0x1f, RZ ;  /* 0x0000001f3c040819 */ /* 0x002ff000000006ff */
[----:B------:R-:W-:Y:S05]  /*b4c0*/  BRA.U !UP0, `(.L_x_99) ;  /* 0x0000000108287547 */ /* 0x000fea000b800000 */
[----:B------:R-:W1:Y:S01]  /*b4d0*/  S2R R0, SR_CgaCtaId ;  /* 0x0000000000007919 */ /* 0x000e620000008800 */
[----:B------:R-:W-:Y:S01]  /*b4e0*/  ISETP.NE.U32.OR P1, PT, R79, 0x1, !P6 ;  /* 0x000000014f00780c */ /* 0x000fe20007725470 */
[----:B------:R-:W-:Y:S01]  /*b4f0*/  IMAD.U32 R3, RZ, RZ, UR49 ;  /* 0x00000031ff037e24 */ /* 0x000fe2000f8e00ff */
[----:B------:R-:W-:Y:S04]  /*b500*/  UIADD3 UR4, UPT, UPT, UR49, 0x1, URZ ;  /* 0x0000000131047890 */ /* 0x000fe8000fffe0ff */
[----:B------:R-:W-:Y:S04]  /*b510*/  UISETP.NE.AND UP0, UPT, UR4, 0x4, UPT ;  /* 0x000000040400788c */ /* 0x000fe8000bf05270 */
[----:B------:R-:W-:Y:S03]  /*b520*/  USEL UR49, UR4, URZ, UP0 ;  /* 0x000000ff04317287 */ /* 0x000fe60008000000 */
[----:B------:R-:W-:Y:S05]  /*b530*/  @P1 LEA R3, R3, UR48, 0x3 ;  /* 0x0000003003031c11 */ /* 0x000fea000f8e18ff */
[----:B------:R-:W-:Y:S05]  /*b540*/  @P1 VIADD R3, R3, 0x60 ;  /* 0x0000006003031836 */ /* 0x000fea0000000000 */
[----:B-1----:R-:W-:Y:S04]  /*b550*/  @P1 PRMT R0, R0, 0x654, R3 ;  /* 0x0000065400001816 */ /* 0x002fe80000000003 */
[----:B------:R1:W-:Y:S03]  /*b560*/  @P1 SYNCS.ARRIVE.TRANS64.RED.A1T0 RZ, [R0+URZ], RZ ;  /* 0x000000ff00ff19a7 */ /* 0x0003e600081004ff */
.L_x_99:
[----:B------:R-:W2:Y:S01]  /*b570*/  @P0 SYNCS.PHASECHK.TRANS64.TRYWAIT P1, [R2+URZ+0x40], R4 ;  /* 0x00004004020005a7 */ /* 0x000ea200080211ff */
[----:B------:R-:W-:Y:S01]  /*b580*/  BSSY B1, `(.L_x_100) ;  /* 0x0000016000017945 */ /* 0x000fe20003800000 */
[----:B--2---:R-:W-:Y:S03]  /*b590*/  @P0 SEL R88, RZ, 0x1, !P1 ;  /* 0x00000001ff580807 */ /* 0x004fe60004800000 */
[----:B------:R-:W-:Y:S05]  /*b5a0*/  @!P0 BRA `(.L_x_101) ;  /* 0x00000000004c8947 */ /* 0x000fea0003800000 */
[----:B------:R-:W-:Y:S01]  /*b5b0*/  ISETP.NE.U32.AND P0, PT, R89, 0x1, PT ;  /* 0x000000015900780c */ /* 0x000fe20003f05070 */
[----:B------:R-:W-:Y:S01]  /*b5c0*/  BSSY B0, `(.L_x_102) ;  /* 0x0000009000007945 */ /* 0x000fe20003800000 */
[----:B------:R-:W-:Y:S11]  /*b5d0*/  ISETP.NE.AND P1, PT, R88, RZ, PT ;  /* 0x000000ff5800720c */ /* 0x000ff60003f25270 */
[----:B------:R-:W-:Y:S05]  /*b5e0*/  @P0 IMAD R5, R86, 0x2000, R87 ;  /* 0x0000200056050824 */ /* 0x000fea00078e0257 */
[----:B------:R-:W-:Y:S05]  /*b5f0*/  @P0 IADD3 R4, PT, PT, R5, UR48, RZ ;  /* 0x0000003005040c10 */ /* 0x000fea000fffe0ff */
[----:B------:R-:W-:Y:S01]  /*b600*/  @P0 IMAD.IADD R3, R91, 0x1, R4 ;  /* 0x000000015b030824 */ /* 0x000fe200078e0204 */
[----:B------:R-:W-:Y:S06]  /*b610*/  @P1 BRA `(.L_x_103) ;  /* 0x00000000000c1947 */ /* 0x000fec0003800000 */
[----:B-1----:R-:W-:Y:S04]  /*b620*/  SHF.L.U32 R0, R60, 0x1f, RZ ;  /* 0x0000001f3c007819 */ /* 0x002fe800000006ff */
[----:B------:R-:W1:Y:S02]  /*b630*/  SYNCS.PHASECHK.TRANS64.TRYWAIT P1, [R2+URZ+0x40], R0 ;  /* 0x00004000020075a7 */ /* 0x000e6400080211ff */
[----:B-1----:R-:W-:Y:S05]  /*b640*/  @!P1 BRA `(.L_x_104) ;  /* 0x0000002800089947 */ /* 0x002fea0003800000 */
.L_x_103:
[----:B------:R-:W-:Y:S05]  /*b650*/  BSYNC B0 ;  /* 0x0000000000007941 */ /* 0x000fea0003800000 */
.L_x_102:
[C---:B------:R-:W-:Y:S01]  /*b660*/  @P0 IADD3 R4, PT, PT, R72.reuse, R4, RZ ;  /* 0x0000000448040210 */ /* 0x040fe20007ffe0ff */
[----:B------:R-:W-:Y:S05]  /*b670*/  @P0 WARPSYNC.ALL ;  /* 0x0000000000000948 */ /* 0x000fea0003800000 */
[----:B------:R2:W3:Y:S01]  /*b680*/  @P0 LDSM.16.M88.4 R44, [R5+UR48+0x400] ;  /* 0x00040030052c083b */ /* 0x0004e20008000200 */
[----:B-1----:R-:W-:Y:S02]  /*b690*/  @P0 IADD3 R0, PT, PT, R72, R3, RZ ;  /* 0x0000000348000210 */ /* 0x002fe40007ffe0ff */
[----:B------:R-:W-:Y:S01]  /*b6a0*/  IADD3 R86, PT, PT, R86, 0x1, RZ ;  /* 0x0000000156567810 */ /* 0x000fe20007ffe0ff */
[----:B------:R2:W4:Y:S04]  /*b6b0*/  @P0 LDSM.16.M88.4 R32, [R4+0x400] ;  /* 0x000400000420083b */ /* 0x0005280000000200 */
[----:B------:R2:W1:Y:S04]  /*b6c0*/  @P0 LDSM.16.M88.4 R36, [R3+0x400] ;  /* 0x000400000324083b */ /* 0x0004680000000200 */
[----:B------:R2:W1:Y:S02]  /*b6d0*/  @P0 LDSM.16.M88.4 R40, [R0+0x400] ;  /* 0x000400000028083b */ /* 0x0004640000000200 */
.L_x_101:
[----:B------:R-:W-:Y:S05]  /*b6e0*/  BSYNC B1 ;  /* 0x0000000000017941 */ /* 0x000fea0003800000 */
.L_x_100:
[----:B-12---:R-:W-:Y:S05]  /*b6f0*/  VIADD R0, R25, 0x20 ;  /* 0x0000002019007836 */ /* 0x006fea0000000000 */
[----:B------:R-:W-:Y:S04]  /*b700*/  SHF.R.U32.HI R0, RZ, 0x15, R0 ;  /* 0x00000015ff007819 */ /* 0x000fe80000011600 */
[----:B------:R-:W-:Y:S11]  /*b710*/  LOP3.LUT P0, RZ, R0, 0x3, R64, 0x48, !PT ;  /* 0x0000000300ff7812 */ /* 0x000ff60007804840 */
[----:B------:R-:W-:Y:S02]  /*b720*/  @!UPT UIADD3 URZ, UPT, UPT, URZ, URZ, URZ ;  /* 0x000000fffffff290 */ /* 0x000fe4000fffe0ff */
[----:B------:R-:W-:Y:S05]  /*b730*/  @!P0 BRA `(.L_x_105) ;  /* 0x0000000000408947 */ /* 0x000fea0003800000 */
[----:B------:R-:W1:Y:S01]  /*b740*/  LDCU.64 UR8, c[0x4][0x70] ;  /* 0x01000e00ff0877ac */ /* 0x000e620008000a00 */
[----:B------:R-:W-:Y:S01]  /*b750*/  MOV R3, 0x0 ;  /* 0x0000000000037802 */ /* 0x000fe20000000f00 */
[----:B------:R-:W-:Y:S02]  /*b760*/  HFMA2 R12, -RZ, RZ, 0, 5.9604644775390625e-08 ;  /* 0x00000001ff0c7431 */ /* 0x000fe400000001ff */
[----:B------:R-:W-:Y:S02]  /*b770*/  IMAD.MOV.U32 R8, RZ, RZ, 0x192 ;  /* 0x00000192ff087424 */ /* 0x000fe400078e00ff */
[----:B------:R-:W-:Y:S01]  /*b780*/  IMAD.MOV.U32 R13, RZ, RZ, RZ ;  /* 0x000000ffff0d7224 */ /* 0x000fe200078e00ff */
[----:B------:R-:W2:Y:S01]  /*b790*/  LDCU.64 UR6, c[0x4][0x78] ;  /* 0x01000f00ff0677ac */ /* 0x000ea20008000a00 */
[----:B------:R-:W3:Y:S01]  /*b7a0*/  LDC.64 R2, c[0x4][R3] ;  /* 0x0100000003027b82 */ /* 0x000ee20000000a00 */
[----:B------:R-:W5:Y:S01]  /*b7b0*/  LDCU.64 UR4, c[0x4][0x10] ;  /* 0x01000200ff0477ac */ /* 0x000f620008000a00 */
[----:B-1----:R-:W-:Y:S01]  /*b7c0*/  MOV R5, UR9 ;  /* 0x0000000900057c02 */ /* 0x002fe20008000f00 */
[----:B------:R-:W-:Y:S01]  /*b7d0*/  IMAD.U32 R4, RZ, RZ, UR8 ;  /* 0x00000008ff047e24 */ /* 0x000fe2000f8e00ff */
[----:B--2---:R-:W-:Y:S01]  /*b7e0*/  MOV R7, UR7 ;  /* 0x0000000700077c02 */ /* 0x004fe20008000f00 */
[----:B------:R-:W-:Y:S01]  /*b7f0*/  IMAD.U32 R6, RZ, RZ, UR6 ;  /* 0x00000006ff067e24 */ /* 0x000fe2000f8e00ff */
[----:B-----5:R-:W-:Y:S01]  /*b800*/  MOV R11, UR5 ;  /* 0x00000005000b7c02 */ /* 0x020fe20008000f00 */
[----:B------:R-:W-:Y:S02]  /*b810*/  IMAD.U32 R10, RZ, RZ, UR4 ;  /* 0x00000004ff0a7e24 */ /* 0x000fe4000f8e00ff */
[----:B------:R-:W-:Y:S07]  /*b820*/  LEPC R20, `(.L_x_105) ;  /* 0x000000001014794e */ /* 0x000fee0000000000 */
[----:B---34-:R-:W-:Y:S05]  /*b830*/  CALL.ABS.NOINC R2 ;  /* 0x0000000002007343 */ /* 0x018fea0003c00000 */
.L_x_105:
[----:B---3--:R-:W-:Y:S01]  /*b840*/  LOP3.LUT R3, R44, 0xffffe000, RZ, 0xc0, !PT ;  /* 0xffffe0002c037812 */ /* 0x008fe200078ec0ff */
[----:B------:R-:W-:Y:S05]  /*b850*/  WARPSYNC.ALL ;  /* 0x0000000000007948 */ /* 0x000fea0003800000 */
[----:B------:R-:W-:Y:S01]  /*b860*/  R2UR UR4, R25 ;  /* 0x00000000190472ca */ /* 0x000fe200000e0000 */
[----:B------:R-:W1:Y:S01]  /*b870*/  S2R R90, SR_CgaCtaId ;  /* 0x00000000005a7919 */ /* 0x000e620000008800 */
[----:B----4-:R-:W-:Y:S01]  /*b880*/  LOP3.LUT R20, R32, 0xffffe000, RZ, 0xc0, !PT ;  /* 0xffffe00020147812 */ /* 0x010fe200078ec0ff */
[----:B------:R-:W-:Y:S01]  /*b890*/  BSSY.RECONVERGENT B0, `(.L_x_106) ;  /* 0x0000061000007945 */ /* 0x000fe20003800200 */
[----:B------:R-:W-:Y:S02]  /*b8a0*/  ISETP.NE.AND P6, PT, R80, RZ, PT ;  /* 0x000000ff5000720c */ /* 0x000fe40003fc5270 */
[----:B------:R-:W-:Y:S02]  /*b8b0*/  ISETP.NE.AND P1, PT, R62, RZ, PT ;  /* 0x000000ff3e00720c */ /* 0x000fe40003f25270 */
[----:B------:R-:W-:Y:S05]  /*b8c0*/  ISETP.NE.U32.OR P0, PT, R79, 0x1, !P6 ;  /* 0x000000014f00780c */ /* 0x000fea0007705470 */
[----:B------:R-:W2:Y:S02]  /*b8d0*/  LDTM.16dp128bit.x8 R4, tmem[UR4+0x20] ;  /* 0x00002004000479ee */ /* 0x000ea40008180000 */
[C---:B--2---:R-:W-:Y:S01]  /*b8e0*/  FMUL R0, R24.reuse, R4 ;  /* 0x0000000418007220 */ /* 0x044fe20000400000 */
        /* <DEDUP_REMOVED lines=17> */
[----:B------:R-:W-:Y:S01]  /*ba00*/  FFMA R16, R27, R20, R0 ;  /* 0x000000141b107223 */ /* 0x000fe20000000000 */
[----:B------:R-:W-:Y:S01]  /*ba10*/  LOP3.LUT R0, R33, 0xffffe000, RZ, 0xc0, !PT ;  /* 0xffffe00021007812 */ /* 0x000fe200078ec0ff */
[----:B------:R-:W-:Y:S01]  /*ba20*/  FMUL R6, R24, R13 ;  /* 0x0000000d18067220 */ /* 0x000fe20000400000 */
[----:B------:R-:W-:Y:S01]  /*ba30*/  LOP3.LUT R13, R34, 0xffffe000, RZ, 0xc0, !PT ;  /* 0xffffe000220d7812 */ /* 0x000fe200078ec0ff */
[C---:B------:R-:W-:Y:S01]  /*ba40*/  FMUL R3, R24.reuse, R10 ;  /* 0x0000000a18037220 */ /* 0x040fe20000400000 */
[----:B------:R-:W-:Y:S01]  /*ba50*/  F2FP.TF32.F32.PACK_B R31, R31 ;  /* 0x0000001fff1f723e */ /* 0x000fe200024050ff */
[C---:B------:R-:W-:Y:S01]  /*ba60*/  FMUL R7, R24.reuse, R14 ;  /* 0x0000000e18077220 */ /* 0x040fe20000400000 */
[----:B------:R-:W-:Y:S01]  /*ba70*/  LOP3.LUT R14, R35, 0xffffe000, RZ, 0xc0, !PT ;  /* 0xffffe000230e7812 */ /* 0x000fe200078ec0ff */
[----:B------:R-:W-:Y:S01]  /*ba80*/  FMUL R8, R24, R15 ;  /* 0x0000000f18087220 */ /* 0x000fe20000400000 */
[----:B------:R-:W-:Y:S01]  /*ba90*/  LOP3.LUT R15, R36, 0xffffe000, RZ, 0xc0, !PT ;  /* 0xffffe000240f7812 */ /* 0x000fe200078ec0ff */
[C---:B------:R-:W-:Y:S01]  /*baa0*/  FMUL R10, R24.reuse, R17 ;  /* 0x00000011180a7220 */ /* 0x040fe20000400000 */
[----:B------:R-:W-:Y:S01]  /*bab0*/  F2FP.TF32.F32.PACK_B R16, R16 ;  /* 0x00000010ff10723e */ /* 0x000fe200024050ff */
[----:B------:R-:W-:Y:S01]  /*bac0*/  FFMA R17, R27, R0, R2 ;  /* 0x000000001b117223 */ /* 0x000fe20000000002 */
[----:B------:R-:W-:Y:S01]  /*bad0*/  LOP3.LUT R0, R37, 0xffffe000, RZ, 0xc0, !PT ;  /* 0xffffe00025007812 */ /* 0x000fe200078ec0ff */
[----:B------:R-:W-:Y:S01]  /*bae0*/  FMUL R4, R24, R11 ;  /* 0x0000000b18047220 */ /* 0x000fe20000400000 */
[----:B------:R-:W-:Y:S01]  /*baf0*/  LOP3.LUT R2, R38, 0xffffe000, RZ, 0xc0, !PT ;  /* 0xffffe00026027812 */ /* 0x000fe200078ec0ff */
[----:B------:R-:W-:Y:S01]  /*bb00*/  FMUL R11, R24, R18 ;  /* 0x00000012180b7220 */ /* 0x000fe20000400000 */
[----:B------:R-:W-:Y:S01]  /*bb10*/  F2FP.TF32.F32.PACK_B R17, R17 ;  /* 0x00000011ff11723e */ /* 0x000fe200024050ff */
[----:B------:R-:W-:Y:S01]  /*bb20*/  FFMA R18, R27, R13, R3 ;  /* 0x0000000d1b127223 */ /* 0x000fe20000000003 */
[----:B------:R-:W-:Y:S01]  /*bb30*/  LOP3.LUT R3, R42, 0xffffe000, RZ, 0xc0, !PT ;  /* 0xffffe0002a037812 */ /* 0x000fe200078ec0ff */
[----:B------:R-:W-:Y:S01]  /*bb40*/  FMUL R12, R24, R19 ;  /* 0x00000013180c7220 */ /* 0x000fe20000400000 */
[----:B------:R-:W-:Y:S01]  /*bb50*/  LOP3.LUT R13, R43, 0xffffe000, RZ, 0xc0, !PT ;  /* 0xffffe0002b0d7812 */ /* 0x000fe200078ec0ff */
[C---:B------:R-:W-:Y:S01]  /*bb60*/  FFMA R19, R27.reuse, R14, R4 ;  /* 0x0000000e1b137223 */ /* 0x040fe20000000004 */
[----:B------:R-:W-:Y:S01]  /*bb70*/  F2FP.TF32.F32.PACK_B R18, R18 ;  /* 0x00000012ff12723e */ /* 0x000fe200024050ff */
[C---:B------:R-:W-:Y:S01]  /*bb80*/  FFMA R4, R27.reuse, R15, R5 ;  /* 0x0000000f1b047223 */ /* 0x040fe20000000005 */
[----:B------:R-:W-:Y:S01]  /*bb90*/  FFMA R5, R27, R0, R6 ;  /* 0x000000001b057223 */ /* 0x000fe20000000006 */
[----:B------:R-:W-:Y:S01]  /*bba0*/  LOP3.LUT R0, R39, 0xffffe000, RZ, 0xc0, !PT ;  /* 0xffffe00027007812 */ /* 0x000fe200078ec0ff */
[C---:B------:R-:W-:Y:S01]  /*bbb0*/  FFMA R6, R27.reuse, R2, R7 ;  /* 0x000000021b067223 */ /* 0x040fe20000000007 */
[----:B------:R-:W-:Y:S01]  /*bbc0*/  LOP3.LUT R2, R40, 0xffffe000, RZ, 0xc0, !PT ;  /* 0xffffe00028027812 */ /* 0x000fe200078ec0ff */
[----:B------:R2:W-:Y:S01]  /*bbd0*/  STSM.16.M88.4 [R82+0x2400], R28 ;  /* 0x0024001c52007844 */ /* 0x0005e20000000200 */
[----:B------:R-:W-:Y:S01]  /*bbe0*/  F2FP.TF32.F32.PACK_B R19, R19 ;  /* 0x00000013ff13723e */ /* 0x000fe200024050ff */
[----:B------:R-:W-:Y:S01]  /*bbf0*/  FFMA R7, R27, R0, R8 ;  /* 0x000000001b077223 */ /* 0x000fe20000000008 */
[----:B------:R-:W-:Y:S01]  /*bc00*/  LOP3.LUT R0, R41, 0xffffe000, RZ, 0xc0, !PT ;  /* 0xffffe00029007812 */ /* 0x000fe200078ec0ff */
[C---:B------:R-:W-:Y:S01]  /*bc10*/  FFMA R8, R27.reuse, R2, R9 ;  /* 0x000000021b087223 */ /* 0x040fe20000000009 */
[----:B------:R-:W-:Y:S03]  /*bc20*/  F2FP.TF32.F32.PACK_B R4, R4 ;  /* 0x00000004ff04723e */ /* 0x000fe600024050ff */
[----:B------:R2:W-:Y:S01]  /*bc30*/  STSM.16.M88.4 [R81+0x2400], R16 ;  /* 0x0024001051007844 */ /* 0x0005e20000000200 */
[----:B------:R-:W-:Y:S01]  /*bc40*/  F2FP.TF32.F32.PACK_B R5, R5 ;  /* 0x00000005ff05723e */ /* 0x000fe200024050ff */
[C---:B------:R-:W-:Y:S01]  /*bc50*/  FFMA R9, R27.reuse, R0, R10 ;  /* 0x000000001b097223 */ /* 0x040fe2000000000a */
[C---:B------:R-:W-:Y:S01]  /*bc60*/  FFMA R10, R27.reuse, R3, R11 ;  /* 0x000000031b0a7223 */ /* 0x040fe2000000000b */
[----:B------:R-:W-:Y:S01]  /*bc70*/  FFMA R11, R27, R13, R12 ;  /* 0x0000000d1b0b7223 */ /* 0x000fe2000000000c */
[----:B------:R-:W-:Y:S01]  /*bc80*/  F2FP.TF32.F32.PACK_B R6, R6 ;  /* 0x00000006ff06723e */ /* 0x000fe200024050ff */
[----:B------:R-:W-:Y:S01]  /*bc90*/  IMAD.U32 R2, RZ, RZ, UR49 ;  /* 0x00000031ff027e24 */ /* 0x000fe2000f8e00ff */
[----:B------:R-:W-:Y:S02]  /*bca0*/  F2FP.TF32.F32.PACK_B R7, R7 ;  /* 0x00000007ff07723e */ /* 0x000fe400024050ff */
[----:B------:R-:W-:Y:S02]  /*bcb0*/  F2FP.TF32.F32.PACK_B R8, R8 ;  /* 0x00000008ff08723e */ /* 0x000fe400024050ff */
[----:B------:R-:W-:Y:S01]  /*bcc0*/  F2FP.TF32.F32.PACK_B R9, R9 ;  /* 0x00000009ff09723e */ /* 0x000fe200024050ff */
[----:B------:R2:W-:Y:S01]  /*bcd0*/  STSM.16.M88.4 [R83+0x2000], R4 ;  /* 0x0020000453007844 */ /* 0x0005e20000000200 */
[----:B------:R-:W-:Y:S02]  /*bce0*/  F2FP.TF32.F32.PACK_B R10, R10 ;  /* 0x0000000aff0a723e */ /* 0x000fe400024050ff */
[----:B------:R-:W-:Y:S02]  /*bcf0*/  F2FP.TF32.F32.PACK_B R11, R11 ;  /* 0x0000000bff0b723e */ /* 0x000fe400024050ff */
[----:B------:R-:W-:Y:S02]  /*bd00*/  @P0 LEA R2, R2, UR48, 0x3 ;  /* 0x0000003002020c11 */ /* 0x000fe4000f8e18ff */
[----:B------:R-:W-:Y:S01]  /*bd10*/  LEA R0, R86, UR48, 0x3 ;  /* 0x0000003056007c11 */ /* 0x000fe2000f8e18ff */
[----:B------:R2:W-:Y:S01]  /*bd20*/  STSM.16.M88.4 [R85+0x2000], R8 ;  /* 0x0020000855007844 */ /* 0x0005e20000000200 */
[----:B------:R-:W-:Y:S01]  /*bd30*/  @P0 SHF.L.U32 R3, R60, 0x1f, RZ ;  /* 0x0000001f3c030819 */ /* 0x000fe200000006ff */
[----:B------:R-:W-:Y:S01]  /*bd40*/  @P0 VIADD R2, R2, 0x60 ;  /* 0x0000006002020836 */ /* 0x000fe20000000000 */
[----:B------:R-:W-:Y:S01]  /*bd50*/  @!PT LDS RZ, [RZ] ;  /* 0x00000000fffff984 */ /* 0x000fe20000000800 */
[----:B------:R-:W-:Y:S01]  /*bd60*/  @!PT LDS RZ, [RZ] ;  /* 0x00000000fffff984 */ /* 0x000fe20000000800 */
[----:B------:R-:W-:Y:S01]  /*bd70*/  @!PT LDS RZ, [RZ] ;  /* 0x00000000fffff984 */ /* 0x000fe20000000800 */
[----:B------:R-:W-:Y:S01]  /*bd80*/  @!PT LDS RZ, [RZ] ;  /* 0x00000000fffff984 */ /* 0x000fe20000000800 */
[----:B------:R3:W-:Y:S06]  /*bd90*/  MEMBAR.ALL.CTA ;  /* 0x0000000000007992 */ /* 0x0007ec0000008000 */
[----:B---3--:R-:W3:Y:S01]  /*bda0*/  FENCE.VIEW.ASYNC.S ;  /* 0x00000000000073c6 */ /* 0x008ee20000000000 */
[----:B-1----:R-:W-:Y:S01]  /*bdb0*/  @P0 PRMT R2, R90, 0x654, R2 ;  /* 0x000006545a020816 */ /* 0x002fe20000000002 */
[----:B---3--:R-:W-:Y:S06]  /*bdc0*/  BAR.SYNC.DEFER_BLOCKING 0x1, 0x80 ;  /* 0x0042000000007b1d */ /* 0x008fec0000010000 */
[----:B------:R-:W-:Y:S05]  /*bdd0*/  @P1 BRA `(.L_x_107) ;  /* 0x0000000000301947 */ /* 0x000fea0003800000 */
[----:B------:R-:W1:Y:S01]  /*bde0*/  LDCU.64 UR6, c[0x0][0x348] ;  /* 0x00006900ff0677ac */ /* 0x000e620008000a00 */
[----:B------:R-:W-:Y:S02]  /*bdf0*/  R2UR UR10, R77 ;  /* 0x000000004d0a72ca */ /* 0x000fe400000e0000 */
[----:B------:R-:W-:Y:S01]  /*be00*/  R2UR UR11, R76 ;  /* 0x000000004c0b72ca */ /* 0x000fe200000e0000 */
[----:B------:R-:W-:Y:S01]  /*be10*/  UIADD3 UR9, UPT, UPT, UR41, 0x20, URZ ;  /* 0x0000002029097890 */ /* 0x000fe2000fffe0ff */
[----:B------:R-:W-:Y:S01]  /*be20*/  R2UR UR12, R74 ;  /* 0x000000004a0c72ca */ /* 0x000fe200000e0000 */
[----:B------:R-:W-:Y:S01]  /*be30*/  UIADD3 UR8, UPT, UPT, UR48, 0x2400, URZ ;  /* 0x0000240030087890 */ /* 0x000fe2000fffe0ff */
[----:B------:R-:W-:Y:S01]  /*be40*/  R2UR UR13, R75 ;  /* 0x000000004b0d72ca */ /* 0x000fe200000e0000 */
[----:B-1----:R-:W-:Y:S04]  /*be50*/  UIADD3 UR4, UP0, UPT, UR6, 0x780, URZ ;  /* 0x0000078006047890 */ /* 0x002fe8000ff1e0ff */
[----:B------:R-:W-:Y:S09]  /*be60*/  UIADD3.X UR5, UPT, UPT, URZ, UR7, URZ, UP0, !UPT ;  /* 0x00000007ff057290 */ /* 0x000ff200087fe4ff */
[----:B------:R1:W-:Y:S01]  /*be70*/  UTMASTG.5D.IM2COL [UR8], [UR4] ;  /* 0x00000008040073b5 */ /* 0x0003e20008060000 */
[----:B------:R0:W-:Y:S01]  /*be80*/  UTMACMDFLUSH ;  /* 0x00000000000079b7 */ /* 0x0001e20000000000 */
[----:B-1----:R-:W-:Y:S04]  /*be90*/  DEPBAR.LE SB0, 0x1 ;  /* 0x000080400000791a */ /* 0x002fe80000000000 */
.L_x_107:
[----:B------:R-:W-:Y:S05]  /*bea0*/  BSYNC.RECONVERGENT B0 ;  /* 0x0000000000007941 */ /* 0x000fea0003800200 */
.L_x_106:
[----:B------:R-:W-:Y:S01]  /*beb0*/  BAR.SYNC.DEFER_BLOCKING 0x1, 0x80 ;  /* 0x0042000000007b1d */ /* 0x000fe20000010000 */
[----:B------:R-:W-:Y:S04]  /*bec0*/  UIADD3 UR4, UPT, UPT, UR49, 0x1, URZ ;  /* 0x0000000131047890 */ /* 0x000fe8000fffe0ff */
[----:B------:R-:W-:Y:S04]  /*bed0*/  UISETP.NE.AND UP0, UPT, UR4, 0x4, UPT ;  /* 0x000000040400788c */ /* 0x000fe8000bf05270 */
[----:B------:R-:W-:Y:S01]  /*bee0*/  USEL UR40, UR4, URZ, UP0 ;  /* 0x000000ff04287287 */ /* 0x000fe20008000000 */
[----:B------:R1:W-:Y:S01]  /*bef0*/  @P0 SYNCS.ARRIVE.TRANS64.RED.A1T0 RZ, [R2+URZ], RZ ;  /* 0x000000ff02ff09a7 */ /* 0x0003e200081004ff */
[----:B------:R-:W-:Y:S01]  /*bf00*/  BSSY B1, `(.L_x_108) ;  /* 0x0000017000017945 */ /* 0x000fe20003800000 */
[----:B------:R-:W3:Y:S02]  /*bf10*/  @P0 SYNCS.PHASECHK.TRANS64.TRYWAIT P1, [R0+URZ+0x40], R3 ;  /* 0x00004003000005a7 */ /* 0x000ee400080211ff */
[----:B---3--:R-:W-:Y:S01]  /*bf20*/  @P0 SEL R88, RZ, 0x1, !P1 ;  /* 0x00000001ff580807 */ /* 0x008fe20004800000 */
[----:B-1----:R-:W-:Y:S06]  /*bf30*/  @!P0 BRA `(.L_x_109) ;  /* 0x00000000004c8947 */ /* 0x002fec0003800000 */
[----:B------:R-:W-:Y:S01]  /*bf40*/  ISETP.NE.U32.AND P0, PT, R89, 0x1, PT ;  /* 0x000000015900780c */ /* 0x000fe20003f05070 */
[----:B------:R-:W-:Y:S01]  /*bf50*/  BSSY B0, `(.L_x_110) ;  /* 0x0000009000007945 */ /* 0x000fe20003800000 */
[----:B------:R-:W-:Y:S11]  /*bf60*/  ISETP.NE.AND P1, PT, R88, RZ, PT ;  /* 0x000000ff5800720c */ /* 0x000ff60003f25270 */
[----:B--2---:R-:W-:Y:S05]  /*bf70*/  @P0 IMAD R4, R86, 0x2000, R87 ;  /* 0x0000200056040824 */ /* 0x004fea00078e0257 */
[----:B------:R-:W-:Y:S05]  /*bf80*/  @P0 IADD3 R3, PT, PT, R4, UR48, RZ ;  /* 0x0000003004030c10 */ /* 0x000fea000fffe0ff */
[----:B------:R-:W-:Y:S01]  /*bf90*/  @P0 IMAD.IADD R2, R91, 0x1, R3 ;  /* 0x000000015b020824 */ /* 0x000fe200078e0203 */
[----:B------:R-:W-:Y:S06]  /*bfa0*/  @P1 BRA `(.L_x_111) ;  /* 0x00000000000c1947 */ /* 0x000fec0003800000 */
[----:B------:R-:W-:Y:S04]  /*bfb0*/  SHF.L.U32 R5, R60, 0x1f, RZ ;  /* 0x0000001f3c057819 */ /* 0x000fe800000006ff */
[----:B------:R-:W1:Y:S02]  /*bfc0*/  SYNCS.PHASECHK.TRANS64.TRYWAIT P1, [R0+URZ+0x40], R5 ;  /* 0x00004005000075a7 */ /* 0x000e6400080211ff */
[----:B-1----:R-:W-:Y:S05]  /*bfd0*/  @!P1 BRA `(.L_x_112) ;  /* 0x0000001c00b89947 */ /* 0x002fea0003800000 */
.L_x_111:
[----:B------:R-:W-:Y:S05]  /*bfe0*/  BSYNC B0 ;  /* 0x0000000000007941 */ /* 0x000fea0003800000 */
.L_x_110:
[C---:B------:R-:W-:Y:S01]  /*bff0*/  @P0 IADD3 R3, PT, PT, R72.reuse, R3, RZ ;  /* 0x0000000348030210 */ /* 0x040fe20007ffe0ff */
[----:B------:R-:W-:Y:S05]  /*c000*/  @P0 WARPSYNC.ALL ;  /* 0x0000000000000948 */ /* 0x000fea0003800000 */
[----:B------:R3:W4:Y:S01]  /*c010*/  @P0 LDSM.16.M88.4 R44, [R4+UR48+0x400] ;  /* 0x00040030042c083b */ /* 0x0007220008000200 */
[----:B-1----:R-:W-:Y:S02]  /*c020*/  @P0 IADD3 R0, PT, PT, R72, R2, RZ ;  /* 0x0000000248000210 */ /* 0x002fe40007ffe0ff */
[----:B------:R-:W-:Y:S01]  /*c030*/  IADD3 R86, PT, PT, R86, 0x1, RZ ;  /* 0x0000000156567810 */ /* 0x000fe20007ffe0ff */
[----:B------:R3:W1:Y:S04]  /*c040*/  @P0 LDSM.16.M88.4 R32, [R3+0x400] ;  /* 0x000400000320083b */ /* 0x0006680000000200 */
[----:B------:R3:W2:Y:S04]  /*c050*/  @P0 LDSM.16.M88.4 R36, [R2+0x400] ;  /* 0x000400000224083b */ /* 0x0006a80000000200 */
[----:B------:R3:W1:Y:S02]  /*c060*/  @P0 LDSM.16.M88.4 R40, [R0+0x400] ;  /* 0x000400000028083b */ /* 0x0006640000000200 */
.L_x_109:
[----:B------:R-:W-:Y:S05]  /*c070*/  BSYNC B1 ;  /* 0x0000000000017941 */ /* 0x000fea0003800000 */
.L_x_108:
[----:B---3--:R-:W-:Y:S05]  /*c080*/  VIADD R0, R25, 0x40 ;  /* 0x0000004019007836 */ /* 0x008fea0000000000 */
[----:B------:R-:W-:Y:S04]  /*c090*/  SHF.R.U32.HI R0, RZ, 0x15, R0 ;  /* 0x00000015ff007819 */ /* 0x000fe80000011600 */
[----:B------:R-:W-:Y:S11]  /*c0a0*/  LOP3.LUT P0, RZ, R0, 0x3, R64, 0x48, !PT ;  /* 0x0000000300ff7812 */ /* 0x000ff60007804840 */
[----:B------:R-:W-:Y:S02]  /*c0b0*/  @!UPT UIADD3 URZ, UPT, UPT, URZ, URZ, URZ ;  /* 0x000000fffffff290 */ /* 0x000fe4000fffe0ff */
[----:B------:R-:W-:Y:S05]  /*c0c0*/  @!P0 BRA `(.L_x_113) ;  /* 0x0000000000408947 */ /* 0x000fea0003800000 */
[----:B------:R-:W3:Y:S01]  /*c0d0*/  LDCU.64 UR8, c[0x4][0x70] ;  /* 0x01000e00ff0877ac */ /* 0x000ee20008000a00 */
[----:B------:R-:W-:Y:S01]  /*c0e0*/  MOV R3, 0x0 ;  /* 0x0000000000037802 */ /* 0x000fe20000000f00 */
[----:B------:R-:W-:Y:S02]  /*c0f0*/  HFMA2 R12, -RZ, RZ, 0, 5.9604644775390625e-08 ;  /* 0x00000001ff0c7431 */ /* 0x000fe400000001ff */
[----:B--2---:R-:W-:Y:S02]  /*c100*/  IMAD.MOV.U32 R8, RZ, RZ, 0x192 ;  /* 0x00000192ff087424 */ /* 0x004fe400078e00ff */
[----:B------:R-:W-:Y:S01]  /*c110*/  IMAD.MOV.U32 R13, RZ, RZ, RZ ;  /* 0x000000ffff0d7224 */ /* 0x000fe200078e00ff */
[----:B------:R-:W2:Y:S01]  /*c120*/  LDCU.64 UR6, c[0x4][0x78] ;  /* 0x01000f00ff0677ac */ /* 0x000ea20008000a00 */
[----:B------:R-:W1:Y:S01]  /*c130*/  LDC.64 R2, c[0x4][R3] ;  /* 0x0100000003027b82 */ /* 0x000e620000000a00 */
[----:B------:R-:W5:Y:S01]  /*c140*/  LDCU.64 UR4, c[0x4][0x10] ;  /* 0x01000200ff0477ac */ /* 0x000f620008000a00 */
[----:B---3--:R-:W-:Y:S01]  /*c150*/  MOV R5, UR9 ;  /* 0x0000000900057c02 */ /* 0x008fe20008000f00 */
[----:B------:R-:W-:Y:S01]  /*c160*/  IMAD.U32 R4, RZ, RZ, UR8 ;  /* 0x00000008ff047e24 */ /* 0x000fe2000f8e00ff */
[----:B--2---:R-:W-:Y:S01]  /*c170*/  MOV R7, UR7 ;  /* 0x0000000700077c02 */ /* 0x004fe20008000f00 */
[----:B------:R-:W-:Y:S01]  /*c180*/  IMAD.U32 R6, RZ, RZ, UR6 ;  /* 0x00000006ff067e24 */ /* 0x000fe2000f8e00ff */
[----:B-----5:R-:W-:Y:S01]  /*c190*/  MOV R11, UR5 ;  /* 0x00000005000b7c02 */ /* 0x020fe20008000f00 */
[----:B------:R-:W-:Y:S02]  /*c1a0*/  IMAD.U32 R10, RZ, RZ, UR4 ;  /* 0x00000004ff0a7e24 */ /* 0x000fe4000f8e00ff */
[----:B------:R-:W-:Y:S07]  /*c1b0*/  LEPC R20, `(.L_x_113) ;  /* 0x000000001014794e */ /* 0x000fee0000000000 */
[----:B-1--4-:R-:W-:Y:S05]  /*c1c0*/  CALL.ABS.NOINC R2 ;  /* 0x0000000002007343 */ /* 0x012fea0003c00000 */
.L_x_113:
[----:B----4-:R-:W-:Y:S01]  /*c1d0*/  LOP3.LUT R20, R44, 0xffffe000, RZ, 0xc0, !PT ;  /* 0xffffe0002c147812 */ /* 0x010fe200078ec0ff */
[----:B------:R-:W-:Y:S05]  /*c1e0*/  WARPSYNC.ALL ;  /* 0x0000000000007948 */ /* 0x000fea0003800000 */
[----:B------:R-:W-:Y:S01]  /*c1f0*/  R2UR UR4, R25 ;  /* 0x00000000190472ca */ /* 0x000fe200000e0000 */
[----:B------:R-:W-:Y:S01]  /*c200*/  BSSY.RECONVERGENT B0, `(.L_x_114) ;  /* 0x0000062000007945 */ /* 0x000fe20003800200 */
[----:B------:R-:W-:Y:S02]  /*c210*/  LOP3.LUT R21, R45, 0xffffe000, RZ, 0xc0, !PT ;  /* 0xffffe0002d157812 */ /* 0x000fe400078ec0ff */
[----:B------:R-:W-:Y:S02]  /*c220*/  LOP3.LUT R26, R46, 0xffffe000, RZ, 0xc0, !PT ;  /* 0xffffe0002e1a7812 */ /* 0x000fe400078ec0ff */
[----:B--2---:R-:W-:Y:S02]  /*c230*/  LOP3.LUT R31, R47, 0xffffe000, RZ, 0xc0, !PT ;  /* 0xffffe0002f1f7812 */ /* 0x004fe400078ec0ff */
[----:B------:R-:W-:Y:S02]  /*c240*/  ISETP.NE.AND P6, PT, R80, RZ, PT ;  /* 0x000000ff5000720c */ /* 0x000fe40003fc5270 */
[----:B------:R-:W-:Y:S02]  /*c250*/  ISETP.NE.AND P1, PT, R62, RZ, PT ;  /* 0x000000ff3e00720c */ /* 0x000fe40003f25270 */
[----:B------:R-:W-:Y:S01]  /*c260*/  ISETP.NE.U32.OR P0, PT, R79, 0x1, !P6 ;  /* 0x000000014f00780c */ /* 0x000fe20007705470 */
[----:B------:R-:W2:Y:S02]  /*c270*/  LDTM.16dp128bit.x8 R4, tmem[UR4+0x40] ;  /* 0x00004004000479ee */ /* 0x000ea40008180000 */
[C---:B--2---:R-:W-:Y:S01]  /*c280*/  FMUL R0, R24.reuse, R4 ;  /* 0x0000000418007220 */ /* 0x044fe20000400000 */
[C---:B------:R-:W-:Y:S01]  /*c290*/  FMUL R2, R24.reuse, R5 ;  /* 0x0000000518027220 */ /* 0x040fe20000400000 */
[C---:B------:R-:W-:Y:S01]  /*c2a0*/  FMUL R3, R24.reuse, R6 ;  /* 0x0000000618037220 */ /* 0x040fe20000400000 */
[----:B------:R-:W-:Y:S01]  /*c2b0*/  FMUL R7, R24, R7 ;  /* 0x0000000718077220 */ /* 0x000fe20000400000 */
[C---:B------:R-:W-:Y:S01]  /*c2c0*/  FFMA R28, R27.reuse, R20, R0 ;  /* 0x000000141b1c7223 */ /* 0x040fe20000000000 */
[----:B-1----:R-:W-:Y:S01]  /*c2d0*/  LOP3.LUT R0, R32, 0xffffe000, RZ, 0xc0, !PT ;  /* 0xffffe00020007812 */ /* 0x002fe200078ec0ff */
[----:B------:R-:W-:Y:S01]  /*c2e0*/  FFMA R29, R27, R21, R2 ;  /* 0x000000151b1d7223 */ /* 0x000fe20000000002 */
[----:B------:R-:W-:Y:S01]  /*c2f0*/  LOP3.LUT R2, R33, 0xffffe000, RZ, 0xc0, !PT ;  /* 0xffffe00021027812 */ /* 0x000fe200078ec0ff */
[C---:B------:R-:W-:Y:S01]  /*c300*/  FFMA R30, R27.reuse, R26, R3 ;  /* 0x0000001a1b1e7223 */ /* 0x040fe20000000003 */
[----:B------:R-:W-:Y:S01]  /*c310*/  LOP3.LUT R3, R34, 0xffffe000, RZ, 0xc0, !PT ;  /* 0xffffe00022037812 */ /* 0x000fe200078ec0ff */
[C---:B------:R-:W-:Y:S01]  /*c320*/  FMUL R4, R24.reuse, R8 ;  /* 0x0000000818047220 */ /* 0x040fe20000400000 */
[----:B------:R-:W-:Y:S01]  /*c330*/  F2FP.TF32.F32.PACK_B R28, R28 ;  /* 0x0000001cff1c723e */ /* 0x000fe200024050ff */
[----:B------:R-:W-:Y:S01]  /*c340*/  FFMA R31, R27, R31, R7 ;  /* 0x0000001f1b1f7223 */ /* 0x000fe20000000007 */
[----:B------:R-:W-:Y:S01]  /*c350*/  LOP3.LUT R7, R35, 0xffffe000, RZ, 0xc0, !PT ;  /* 0xffffe00023077812 */ /* 0x000fe200078ec0ff */
[C---:B------:R-:W-:Y:S01]  /*c360*/  FMUL R5, R24.reuse, R9 ;  /* 0x0000000918057220 */ /* 0x040fe20000400000 */
[----:B------:R-:W-:Y:S01]  /*c370*/  F2FP.TF32.F32.PACK_B R29, R29 ;  /* 0x0000001dff1d723e */ /* 0x000fe200024050ff */
[C---:B------:R-:W-:Y:S01]  /*c380*/  FMUL R6, R24.reuse, R10 ;  /* 0x0000000a18067220 */ /* 0x040fe20000400000 */
[----:B------:R-:W-:Y:S01]  /*c390*/  F2FP.TF32.F32.PACK_B R30, R30 ;  /* 0x0000001eff1e723e */ /* 0x000fe200024050ff */
[----:B------:R-:W-:Y:S01]  /*c3a0*/  FMUL R11, R24, R11 ;  /* 0x0000000b180b7220 */ /* 0x000fe20000400000 */
[----:B------:R-:W-:Y:S01]  /*c3b0*/  F2FP.TF32.F32.PACK_B R31, R31 ;  /* 0x0000001fff1f723e */ /* 0x000fe200024050ff */
[C---:B------:R-:W-:Y:S01]  /*c3c0*/  FFMA R4, R27.reuse, R0, R4 ;  /* 0x000000001b047223 */ /* 0x040fe20000000004 */
[----:B------:R-:W-:Y:S01]  /*c3d0*/  LOP3.LUT R0, R36, 0xffffe000, RZ, 0xc0, !PT ;  /* 0xffffe00024007812 */ /* 0x000fe200078ec0ff */
        /* <DEDUP_REMOVED lines=18> */
[----:B------:R1:W-:Y:S01]  /*c500*/  STSM.16.M88.4 [R82+0x4400], R28 ;  /* 0x0044001c52007844 */ /* 0x0003e20000000200 */
[----:B------:R-:W-:Y:S01]  /*c510*/  F2FP.TF32.F32.PACK_B R8, R8 ;  /* 0x00000008ff08723e */ /* 0x000fe200024050ff */
[C---:B------:R-:W-:Y:S01]  /*c520*/  FFMA R10, R27.reuse, R3, R10 ;  /* 0x000000031b0a7223 */ /* 0x040fe2000000000a */
[----:B------:R-:W-:Y:S05]  /*c530*/  LOP3.LUT R3, R42, 0xffffe000, RZ, 0xc0, !PT ;  /* 0xffffe0002a037812 */ /* 0x000fea00078ec0ff */
[----:B------:R1:W-:Y:S01]  /*c540*/  STSM.16.M88.4 [R81+0x4400], R4 ;  /* 0x0044000451007844 */ /* 0x0003e20000000200 */
[----:B------:R-:W-:Y:S01]  /*c550*/  F2FP.TF32.F32.PACK_B R9, R9 ;  /* 0x00000009ff09723e */ /* 0x000fe200024050ff */
[C---:B------:R-:W-:Y:S01]  /*c560*/  FMUL R12, R24.reuse, R16 ;  /* 0x00000010180c7220 */ /* 0x040fe20000400000 */
[----:B------:R-:W-:Y:S01]  /*c570*/  F2FP.TF32.F32.PACK_B R10, R10 ;  /* 0x0000000aff0a723e */ /* 0x000fe200024050ff */
[----:B------:R-:W-:Y:S01]  /*c580*/  FFMA R11, R27, R11, R15 ;  /* 0x0000000b1b0b7223 */ /* 0x000fe2000000000f */
[C---:B------:R-:W-:Y:S01]  /*c590*/  FMUL R13, R24.reuse, R17 ;  /* 0x00000011180d7220 */ /* 0x040fe20000400000 */
[C---:B------:R-:W-:Y:S01]  /*c5a0*/  FMUL R14, R24.reuse, R18 ;  /* 0x00000012180e7220 */ /* 0x040fe20000400000 */
[----:B------:R-:W-:Y:S01]  /*c5b0*/  LOP3.LUT R15, R43, 0xffffe000, RZ, 0xc0, !PT ;  /* 0xffffe0002b0f7812 */ /* 0x000fe200078ec0ff */
[----:B------:R-:W-:Y:S01]  /*c5c0*/  FMUL R19, R24, R19 ;  /* 0x0000001318137220 */ /* 0x000fe20000400000 */
[C---:B------:R-:W-:Y:S01]  /*c5d0*/  FFMA R12, R27.reuse, R0, R12 ;  /* 0x000000001b0c7223 */ /* 0x040fe2000000000c */
[C---:B------:R-:W-:Y:S01]  /*c5e0*/  FFMA R13, R27.reuse, R2, R13 ;  /* 0x000000021b0d7223 */ /* 0x040fe2000000000d */
[C---:B------:R-:W-:Y:S01]  /*c5f0*/  FFMA R14, R27.reuse, R3, R14 ;  /* 0x000000031b0e7223 */ /* 0x040fe2000000000e */
[----:B------:R-:W-:Y:S01]  /*c600*/  FFMA R15, R27, R15, R19 ;  /* 0x0000000f1b0f7223 */ /* 0x000fe20000000013 */
[----:B------:R-:W-:Y:S01]  /*c610*/  F2FP.TF32.F32.PACK_B R11, R11 ;  /* 0x0000000bff0b723e */ /* 0x000fe200024050ff */
[----:B------:R-:W-:Y:S01]  /*c620*/  IMAD.U32 R16, RZ, RZ, UR40 ;  /* 0x00000028ff107e24 */ /* 0x000fe2000f8e00ff */
        /* <DEDUP_REMOVED lines=15> */
[----:B--2---:R-:W2:Y:S01]  /*c720*/  FENCE.VIEW.ASYNC.S ;  /* 0x00000000000073c6 */ /* 0x004ea20000000000 */
[----:B------:R-:W-:Y:S01]  /*c730*/  @P0 PRMT R16, R90, 0x654, R16 ;  /* 0x000006545a100816 */ /* 0x000fe20000000010 */
[----:B--2---:R-:W-:Y:S06]  /*c740*/  BAR.SYNC.DEFER_BLOCKING 0x1, 0x80 ;  /* 0x0042000000007b1d */ /* 0x004fec0000010000 */
[----:B------:R-:W-:Y:S05]  /*c750*/  @P1 BRA `(.L_x_115) ;  /* 0x0000000000301947 */ /* 0x000fea0003800000 */
[----:B------:R-:W2:Y:S01]  /*c760*/  LDCU.64 UR6, c[0x0][0x348] ;  /* 0x00006900ff0677ac */ /* 0x000ea20008000a00 */
[----:B------:R-:W-:Y:S02]  /*c770*/  R2UR UR10, R77 ;  /* 0x000000004d0a72ca */ /* 0x000fe400000e0000 */
[----:B------:R-:W-:Y:S01]  /*c780*/  R2UR UR11, R76 ;  /* 0x000000004c0b72ca */ /* 0x000fe200000e0000 */
[----:B------:R-:W-:Y:S01]  /*c790*/  UIADD3 UR9, UPT, UPT, UR41, 0x40, URZ ;  /* 0x0000004029097890 */ /* 0x000fe2000fffe0ff */
[----:B------:R-:W-:Y:S01]  /*c7a0*/  R2UR UR12, R74 ;  /* 0x000000004a0c72ca */ /* 0x000fe200000e0000 */
[----:B------:R-:W-:Y:S01]  /*c7b0*/  UIADD3 UR8, UPT, UPT, UR48, 0x4400, URZ ;  /* 0x0000440030087890 */ /* 0x000fe2000fffe0ff */
[----:B------:R-:W-:Y:S01]  /*c7c0*/  R2UR UR13, R75 ;  /* 0x000000004b0d72ca */ /* 0x000fe200000e0000 */
[----:B--2---:R-:W-:Y:S04]  /*c7d0*/  UIADD3 UR4, UP0, UPT, UR6, 0x780, URZ ;  /* 0x0000078006047890 */ /* 0x004fe8000ff1e0ff */
[----:B------:R-:W-:Y:S09]  /*c7e0*/  UIADD3.X UR5, UPT, UPT, URZ, UR7, URZ, UP0, !UPT ;  /* 0x00000007ff057290 */ /* 0x000ff200087fe4ff */
[----:B------:R2:W-:Y:S01]  /*c7f0*/  UTMASTG.5D.IM2COL [UR8], [UR4] ;  /* 0x00000008040073b5 */ /* 0x0005e20008060000 */
[----:B------:R0:W-:Y:S01]  /*c800*/  UTMACMDFLUSH ;  /* 0x00000000000079b7 */ /* 0x0001e20000000000 */
[----:B--2---:R-:W-:Y:S04]  /*c810*/  DEPBAR.LE SB0, 0x1 ;  /* 0x000080400000791a */ /* 0x004fe80000000000 */
.L_x_115:
[----:B------:R-:W-:Y:S05]  /*c820*/  BSYNC.RECONVERGENT B0 ;  /* 0x0000000000007941 */ /* 0x000fea0003800200 */
.L_x_114:
        /* <DEDUP_REMOVED lines=8> */
[----:B--2---:R-:W-:Y:S06]  /*c8b0*/  @!P0 BRA `(.L_x_117) ;  /* 0x0000000000488947 */ /* 0x004fec0003800000 */
[----:B------:R-:W-:Y:S01]  /*c8c0*/  ISETP.NE.U32.AND P0, PT, R89, 0x1, PT ;  /* 0x000000015900780c */ /* 0x000fe20003f05070 */
[----:B------:R-:W-:Y:S01]  /*c8d0*/  BSSY B0, `(.L_x_118) ;  /* 0x0000009000007945 */ /* 0x000fe20003800000 */
[----:B------:R-:W-:Y:S11]  /*c8e0*/  ISETP.NE.AND P1, PT, R88, RZ, PT ;  /* 0x000000ff5800720c */ /* 0x000ff60003f25270 */
[----:B------:R-:W-:Y:S05]  /*c8f0*/  @P0 IMAD R86, R86, 0x2000, R87 ;  /* 0x0000200056560824 */ /* 0x000fea00078e0257 */
[----:B------:R-:W-:Y:S05]  /*c900*/  @P0 IADD3 R0, PT, PT, R86, UR48, RZ ;  /* 0x0000003056000c10 */ /* 0x000fea000fffe0ff */
[----:B------:R-:W-:Y:S01]  /*c910*/  @P0 IMAD.IADD R91, R91, 0x1, R0 ;  /* 0x000000015b5b0824 */ /* 0x000fe200078e0200 */
[----:B------:R-:W-:Y:S06]  /*c920*/  @P1 BRA `(.L_x_119) ;  /* 0x00000000000c1947 */ /* 0x000fec0003800000 */
[----:B------:R-:W-:Y:S04]  /*c930*/  SHF.L.U32 R3, R60, 0x1f, RZ ;  /* 0x0000001f3c037819 */ /* 0x000fe800000006ff */
[----:B------:R-:W2:Y:S02]  /*c940*/  SYNCS.PHASECHK.TRANS64.TRYWAIT P1, [R2+URZ+0x40], R3 ;  /* 0x00004003020075a7 */ /* 0x000ea400080211ff */
[----:B--2---:R-:W-:Y:S05]  /*c950*/  @!P1 BRA `(.L_x_120) ;  /* 0x00000014006c9947 */ /* 0x004fea0003800000 */
.L_x_119:
[----:B------:R-:W-:Y:S05]  /*c960*/  BSYNC B0 ;  /* 0x0000000000007941 */ /* 0x000fea0003800000 */
.L_x_118:
[C---:B--2---:R-:W-:Y:S01]  /*c970*/  @P0 IADD3 R2, PT, PT, R72.reuse, R0, RZ ;  /* 0x0000000048020210 */ /* 0x044fe20007ffe0ff */
[----:B------:R-:W-:Y:S05]  /*c980*/  @P0 WARPSYNC.ALL ;  /* 0x0000000000000948 */ /* 0x000fea0003800000 */
[----:B------:R2:W3:Y:S01]  /*c990*/  @P0 LDSM.16.M88.4 R44, [R86+UR48+0x400] ;  /* 0x00040030562c083b */ /* 0x0004e20008000200 */
[----:B------:R-:W-:Y:S03]  /*c9a0*/  @P0 IADD3 R0, PT, PT, R72, R91, RZ ;  /* 0x0000005b48000210 */ /* 0x000fe60007ffe0ff */
[----:B------:R2:W4:Y:S04]  /*c9b0*/  @P0 LDSM.16.M88.4 R32, [R2+0x400] ;  /* 0x000400000220083b */ /* 0x0005280000000200 */
[----:B------:R2:W1:Y:S04]  /*c9c0*/  @P0 LDSM.16.M88.4 R36, [R91+0x400] ;  /* 0x000400005b24083b */ /* 0x0004680000000200 */
[----:B------:R2:W1:Y:S02]  /*c9d0*/  @P0 LDSM.16.M88.4 R40, [R0+0x400] ;  /* 0x000400000028083b */ /* 0x0004640000000200 */
.L_x_117:
[----:B------:R-:W-:Y:S05]  /*c9e0*/  BSYNC B1 ;  /* 0x0000000000017941 */ /* 0x000fea0003800000 */
.L_x_116:
[----:B--2---:R-:W-:Y:S05]  /*c9f0*/  VIADD R0, R25, 0x60 ;  /* 0x0000006019007836 */ /* 0x004fea0000000000 */
[----:B------:R-:W-:Y:S04]  /*ca00*/  SHF.R.U32.HI R0, RZ, 0x15, R0 ;  /* 0x00000015ff007819 */ /* 0x000fe80000011600 */
[----:B------:R-:W-:Y:S11]  /*ca10*/  LOP3.LUT P0, RZ, R0, 0x3, R64, 0x48, !PT ;  /* 0x0000000300ff7812 */ /* 0x000ff60007804840 */
[----:B------:R-:W-:Y:S02]  /*ca20*/  @!UPT UIADD3 URZ, UPT, UPT, URZ, URZ, URZ ;  /* 0x000000fffffff290 */ /* 0x000fe4000fffe0ff */
[----:B------:R-:W-:Y:S05]  /*ca30*/  @!P0 BRA `(.L_x_121) ;  /* 0x0000000000408947 */ /* 0x000fea0003800000 */
[----:B------:R-:W2:Y:S01]  /*ca40*/  LDCU.64 UR8, c[0x4][0x70] ;  /* 0x01000e00ff0877ac */ /* 0x000ea20008000a00 */
[----:B------:R-:W-:Y:S01]  /*ca50*/  MOV R3, 0x0 ;  /* 0x0000000000037802 */ /* 0x000fe20000000f00 */
[----:B-1----:R-:W-:Y:S02]  /*ca60*/  HFMA2 R12, -RZ, RZ, 0, 5.9604644775390625e-08 ;  /* 0x00000001ff0c7431 */ /* 0x002fe400000001ff */
[----:B------:R-:W-:Y:S02]  /*ca70*/  IMAD.MOV.U32 R8, RZ, RZ, 0x192 ;  /* 0x00000192ff087424 */ /* 0x000fe400078e00ff */
[----:B------:R-:W-:Y:S01]  /*ca80*/  IMAD.MOV.U32 R13, RZ, RZ, RZ ;  /* 0x000000ffff0d7224 */ /* 0x000fe200078e00ff */
[----:B------:R-:W1:Y:S01]  /*ca90*/  LDCU.64 UR6, c[0x4][0x78] ;  /* 0x01000f00ff0677ac */ /* 0x000e620008000a00 */
[----:B------:R-:W3:Y:S01]  /*caa0*/  LDC.64 R2, c[0x4][R3] ;  /* 0x0100000003027b82 */ /* 0x000ee20000000a00 */
[----:B------:R-:W5:Y:S01]  /*cab0*/  LDCU.64 UR4, c[0x4][0x10] ;  /* 0x01000200ff0477ac */ /* 0x000f620008000a00 */
[----:B--2---:R-:W-:Y:S01]  /*cac0*/  MOV R5, UR9 ;  /* 0x0000000900057c02 */ /* 0x004fe20008000f00 */
[----:B------:R-:W-:Y:S01]  /*cad0*/  IMAD.U32 R4, RZ, RZ, UR8 ;  /* 0x00000008ff047e24 */ /* 0x000fe2000f8e00ff */
[----:B-1----:R-:W-:Y:S01]  /*cae0*/  MOV R7, UR7 ;  /* 0x0000000700077c02 */ /* 0x002fe20008000f00 */
[----:B------:R-:W-:Y:S01]  /*caf0*/  IMAD.U32 R6, RZ, RZ, UR6 ;  /* 0x00000006ff067e24 */ /* 0x000fe2000f8e00ff */
[----:B-----5:R-:W-:Y:S01]  /*cb00*/  MOV R11, UR5 ;  /* 0x00000005000b7c02 */ /* 0x020fe20008000f00 */
[----:B------:R-:W-:Y:S02]  /*cb10*/  IMAD.U32 R10, RZ, RZ, UR4 ;  /* 0x00000004ff0a7e24 */ /* 0x000fe4000f8e00ff */
[----:B------:R-:W-:Y:S07]  /*cb20*/  LEPC R20, `(.L_x_121) ;  /* 0x000000001014794e */ /* 0x000fee0000000000 */
[----:B---34-:R-:W-:Y:S05]  /*cb30*/  CALL.ABS.NOINC R2 ;  /* 0x0000000002007343 */ /* 0x018fea0003c00000 */
.L_x_121:
[----:B------:R-:W-:Y:S01]  /*cb40*/  ISETP.NE.AND P0, PT, R62, RZ, PT ;  /* 0x000000ff3e00720c */ /* 0x000fe20003f05270 */
[----:B------:R-:W-:Y:S05]  /*cb50*/  WARPSYNC.ALL ;  /* 0x0000000000007948 */ /* 0x000fea0003800000 */
[----:B------:R-:W-:Y:S01]  /*cb60*/  R2UR UR4, R25 ;  /* 0x00000000190472ca */ /* 0x000fe200000e0000 */
[----:B------:R-:W2:Y:S01]  /*cb70*/  S2UR UR5, SR_CgaCtaId ;  /* 0x00000000000579c3 */ /* 0x000ea20000008800 */
[----:B---3--:R-:W-:Y:S01]  /*cb80*/  LOP3.LUT R20, R44, 0xffffe000, RZ, 0xc0, !PT ;  /* 0xffffe0002c147812 */ /* 0x008fe200078ec0ff */
[----:B------:R-:W-:Y:S01]  /*cb90*/  BSSY.RECONVERGENT B0, `(.L_x_122) ;  /* 0x000005e000007945 */ /* 0x000fe20003800200 */
[----:B------:R-:W-:Y:S02]  /*cba0*/  LOP3.LUT R21, R45, 0xffffe000, RZ, 0xc0, !PT ;  /* 0xffffe0002d157812 */ /* 0x000fe400078ec0ff */
[----:B------:R-:W-:Y:S02]  /*cbb0*/  LOP3.LUT R25, R46, 0xffffe000, RZ, 0xc0, !PT ;  /* 0xffffe0002e197812 */ /* 0x000fe400078ec0ff */
[----:B------:R-:W-:Y:S02]  /*cbc0*/  LOP3.LUT R26, R47, 0xffffe000, RZ, 0xc0, !PT ;  /* 0xffffe0002f1a7812 */ /* 0x000fe400078ec0ff */
[----:B----4-:R-:W-:Y:S02]  /*cbd0*/  LOP3.LUT R32, R32, 0xffffe000, RZ, 0xc0, !PT ;  /* 0xffffe00020207812 */ /* 0x010fe400078ec0ff */
[----:B------:R-:W-:Y:S01]  /*cbe0*/  LOP3.LUT R33, R33, 0xffffe000, RZ, 0xc0, !PT ;  /* 0xffffe00021217812 */ /* 0x000fe200078ec0ff */
[----:B-1----:R-:W1:Y:S01]  /*cbf0*/  LDTM.16dp128bit.x8 R4, tmem[UR4+0x60] ;  /* 0x00006004000479ee */ /* 0x002e620008180000 */
[----:B------:R-:W-:Y:S01]  /*cc00*/  R2UR UR4, R84 ;  /* 0x00000000540472ca */ /* 0x000fe200000e0000 */
[----:B------:R-:W-:Y:S01]  /*cc10*/  NOP ;  /* 0x0000000000007918 */ /* 0x000fe20000000000 */
[----:B------:R-:W-:Y:S02]  /*cc20*/  LOP3.LUT R34, R34, 0xffffe000, RZ, 0xc0, !PT ;  /* 0xffffe00022227812 */ /* 0x000fe400078ec0ff */
[----:B------:R-:W-:Y:S02]  /*cc30*/  LOP3.LUT R35, R35, 0xffffe000, RZ, 0xc0, !PT ;  /* 0xffffe00023237812 */ /* 0x000fe400078ec0ff */
[----:B------:R-:W-:Y:S02]  /*cc40*/  LOP3.LUT R36, R36, 0xffffe000, RZ, 0xc0, !PT ;  /* 0xffffe00024247812 */ /* 0x000fe400078ec0ff */
[----:B------:R-:W-:Y:S02]  /*cc50*/  LOP3.LUT R37, R37, 0xffffe000, RZ, 0xc0, !PT ;  /* 0xffffe00025257812 */ /* 0x000fe400078ec0ff */
[----:B------:R-:W-:Y:S02]  /*cc60*/  LOP3.LUT R38, R38, 0xffffe000, RZ, 0xc0, !PT ;  /* 0xffffe00026267812 */ /* 0x000fe400078ec0ff */
[----:B------:R-:W-:Y:S01]  /*cc70*/  LOP3.LUT R39, R39, 0xffffe000, RZ, 0xc0, !PT ;  /* 0xffffe00027277812 */ /* 0x000fe200078ec0ff */
[----:B------:R-:W-:Y:S01]  /*cc80*/  UIADD3 UR4, UPT, UPT, UR4, 0xb0, URZ ;  /* 0x000000b004047890 */ /* 0x000fe2000fffe0ff */
[----:B------:R-:W-:Y:S02]  /*cc90*/  LOP3.LUT R40, R40, 0xffffe000, RZ, 0xc0, !PT ;  /* 0xffffe00028287812 */ /* 0x000fe400078ec0ff */
[----:B------:R-:W-:Y:S02]  /*cca0*/  LOP3.LUT R41, R41, 0xffffe000, RZ, 0xc0, !PT ;  /* 0xffffe00029297812 */ /* 0x000fe400078ec0ff */
[----:B------:R-:W-:Y:S02]  /*ccb0*/  LOP3.LUT R42, R42, 0xffffe000, RZ, 0xc0, !PT ;  /* 0xffffe0002a2a7812 */ /* 0x000fe400078ec0ff */
[----:B------:R-:W-:Y:S01]  /*ccc0*/  LOP3.LUT R43, R43, 0xffffe000, RZ, 0xc0, !PT ;  /* 0xffffe0002b2b7812 */ /* 0x000fe200078ec0ff */
[C---:B-1----:R-:W-:Y:S01]  /*ccd0*/  FMUL R0, R24.reuse, R4 ;  /* 0x0000000418007220 */ /* 0x042fe20000400000 */
[C---:B------:R-:W-:Y:S01]  /*cce0*/  FMUL R2, R24.reuse, R5 ;  /* 0x0000000518027220 */ /* 0x040fe20000400000 */
[C---:B------:R-:W-:Y:S01]  /*ccf0*/  FMUL R3, R24.reuse, R6 ;  /* 0x0000000618037220 */ /* 0x040fe20000400000 */
[C---:B------:R-:W-:Y:S01]  /*cd00*/  FMUL R7, R24.reuse, R7 ;  /* 0x0000000718077220 */ /* 0x040fe20000400000 */
[C---:B------:R-:W-:Y:S01]  /*cd10*/  FFMA R28, R27.reuse, R20, R0 ;  /* 0x000000141b1c7223 */ /* 0x040fe20000000000 */
[C---:B------:R-:W-:Y:S01]  /*cd20*/  FMUL R4, R24.reuse, R8 ;  /* 0x0000000818047220 */ /* 0x040fe20000400000 */
[C---:B------:R-:W-:Y:S01]  /*cd30*/  FFMA R29, R27.reuse, R21, R2 ;  /* 0x000000151b1d7223 */ /* 0x040fe20000000002 */
[C---:B------:R-:W-:Y:S01]  /*cd40*/  FMUL R5, R24.reuse, R9 ;  /* 0x0000000918057220 */ /* 0x040fe20000400000 */
[C---:B------:R-:W-:Y:S01]  /*cd50*/  FFMA R30, R27.reuse, R25, R3 ;  /* 0x000000191b1e7223 */ /* 0x040fe20000000003 */
[----:B------:R-:W-:Y:S01]  /*cd60*/  F2FP.TF32.F32.PACK_B R28, R28 ;  /* 0x0000001cff1c723e */ /* 0x000fe200024050ff */
[C---:B------:R-:W-:Y:S01]  /*cd70*/  FMUL R6, R24.reuse, R10 ;  /* 0x0000000a18067220 */ /* 0x040fe20000400000 */
[----:B------:R-:W-:Y:S01]  /*cd80*/  F2FP.TF32.F32.PACK_B R29, R29 ;  /* 0x0000001dff1d723e */ /* 0x000fe200024050ff */
[C---:B------:R-:W-:Y:S01]  /*cd90*/  FFMA R31, R27.reuse, R26, R7 ;  /* 0x0000001a1b1f7223 */ /* 0x040fe20000000007 */
[C---:B------:R-:W-:Y:S01]  /*cda0*/  FMUL R11, R24.reuse, R11 ;  /* 0x0000000b180b7220 */ /* 0x040fe20000400000 */
[----:B--2---:R-:W-:Y:S01]  /*cdb0*/  UPRMT UR4, UR5, 0x654, UR4 ;  /* 0x0000065405047896 */ /* 0x004fe20008000004 */
[C---:B------:R-:W-:Y:S01]  /*cdc0*/  FFMA R4, R27.reuse, R32, R4 ;  /* 0x000000201b047223 */ /* 0x040fe20000000004 */
[C---:B------:R-:W-:Y:S01]  /*cdd0*/  FMUL R8, R24.reuse, R12 ;  /* 0x0000000c18087220 */ /* 0x040fe20000400000 */
[C---:B------:R-:W-:Y:S01]  /*cde0*/  FFMA R5, R27.reuse, R33, R5 ;  /* 0x000000211b057223 */ /* 0x040fe20000000005 */
[C---:B------:R-:W-:Y:S01]  /*cdf0*/  FMUL R9, R24.reuse, R13 ;  /* 0x0000000d18097220 */ /* 0x040fe20000400000 */
[C---:B------:R-:W-:Y:S01]  /*ce00*/  FFMA R6, R27.reuse, R34, R6 ;  /* 0x000000221b067223 */ /* 0x040fe20000000006 */
[C---:B------:R-:W-:Y:S01]  /*ce10*/  FMUL R10, R24.reuse, R14 ;  /* 0x0000000e180a7220 */ /* 0x040fe20000400000 */
[C---:B------:R-:W-:Y:S01]  /*ce20*/  FFMA R7, R27.reuse, R35, R11 ;  /* 0x000000231b077223 */ /* 0x040fe2000000000b */
[C---:B------:R-:W-:Y:S01]  /*ce30*/  FMUL R15, R24.reuse, R15 ;  /* 0x0000000f180f7220 */ /* 0x040fe20000400000 */
[----:B------:R-:W-:Y:S01]  /*ce40*/  F2FP.TF32.F32.PACK_B R30, R30 ;  /* 0x0000001eff1e723e */ /* 0x000fe200024050ff */
[C---:B------:R-:W-:Y:S01]  /*ce50*/  FFMA R8, R27.reuse, R36, R8 ;  /* 0x000000241b087223 */ /* 0x040fe20000000008 */
[----:B------:R-:W-:Y:S01]  /*ce60*/  F2FP.TF32.F32.PACK_B R31, R31 ;  /* 0x0000001fff1f723e */ /* 0x000fe200024050ff */
[C---:B------:R-:W-:Y:S01]  /*ce70*/  FMUL R12, R24.reuse, R16 ;  /* 0x00000010180c7220 */ /* 0x040fe20000400000 */
[C---:B------:R-:W-:Y:S01]  /*ce80*/  FFMA R9, R27.reuse, R37, R9 ;  /* 0x000000251b097223 */ /* 0x040fe20000000009 */
[C---:B------:R-:W-:Y:S01]  /*ce90*/  FMUL R13, R24.reuse, R17 ;  /* 0x00000011180d7220 */ /* 0x040fe20000400000 */
[C---:B------:R-:W-:Y:S01]  /*cea0*/  FFMA R10, R27.reuse, R38, R10 ;  /* 0x000000261b0a7223 */ /* 0x040fe2000000000a */
[C---:B------:R-:W-:Y:S01]  /*ceb0*/  FMUL R14, R24.reuse, R18 ;  /* 0x00000012180e7220 */ /* 0x040fe20000400000 */
[C---:B------:R-:W-:Y:S01]  /*cec0*/  FFMA R11, R27.reuse, R39, R15 ;  /* 0x000000271b0b7223 */ /* 0x040fe2000000000f */
[----:B------:R-:W-:Y:S01]  /*ced0*/  FMUL R19, R24, R19 ;  /* 0x0000001318137220 */ /* 0x000fe20000400000 */
[----:B------:R-:W-:Y:S01]  /*cee0*/  F2FP.TF32.F32.PACK_B R4, R4 ;  /* 0x00000004ff04723e */ /* 0x000fe200024050ff */
[C---:B------:R-:W-:Y:S01]  /*cef0*/  FFMA R12, R27.reuse, R40, R12 ;  /* 0x000000281b0c7223 */ /* 0x040fe2000000000c */
[----:B------:R-:W-:Y:S01]  /*cf00*/  F2FP.TF32.F32.PACK_B R5, R5 ;  /* 0x00000005ff05723e */ /* 0x000fe200024050ff */
[----:B------:R-:W-:Y:S01]  /*cf10*/  SYNCS.ARRIVE.TRANS64.RED.A1T0 RZ, [UR4], RZ ;  /* 0x000000ffffff79a7 */ /* 0x000fe20008100404 */
[----:B------:R1:W-:Y:S01]  /*cf20*/  STSM.16.M88.4 [R82+0x6400], R28 ;  /* 0x0064001c52007844 */ /* 0x0003e20000000200 */
[----:B------:R-:W-:Y:S01]  /*cf30*/  F2FP.TF32.F32.PACK_B R6, R6 ;  /* 0x00000006ff06723e */ /* 0x000fe200024050ff */
[C---:B------:R-:W-:Y:S01]  /*cf40*/  FFMA R13, R27.reuse, R41, R13 ;  /* 0x000000291b0d7223 */ /* 0x040fe2000000000d */
[----:B------:R-:W-:Y:S01]  /*cf50*/  F2FP.TF32.F32.PACK_B R7, R7 ;  /* 0x00000007ff07723e */ /* 0x000fe200024050ff */
[C---:B------:R-:W-:Y:S01]  /*cf60*/  FFMA R14, R27.reuse, R42, R14 ;  /* 0x0000002a1b0e7223 */ /* 0x040fe2000000000e */
[----:B------:R-:W-:Y:S01]  /*cf70*/  FFMA R15, R27, R43, R19 ;  /* 0x0000002b1b0f7223 */ /* 0x000fe20000000013 */
[----:B------:R-:W-:Y:S02]  /*cf80*/  F2FP.TF32.F32.PACK_B R8, R8 ;  /* 0x00000008ff08723e */ /* 0x000fe400024050ff */
[----:B------:R1:W-:Y:S01]  /*cf90*/  STSM.16.M88.4 [R81+0x6400], R4 ;  /* 0x0064000451007844 */ /* 0x0003e20000000200 */
[----:B------:R-:W-:Y:S02]  /*cfa0*/  F2FP.TF32.F32.PACK_B R9, R9 ;  /* 0x00000009ff09723e */ /* 0x000fe400024050ff */
[----:B------:R-:W-:Y:S02]  /*cfb0*/  F2FP.TF32.F32.PACK_B R10, R10 ;  /* 0x0000000aff0a723e */ /* 0x000fe400024050ff */
[----:B------:R-:W-:Y:S02]  /*cfc0*/  F2FP.TF32.F32.PACK_B R11, R11 ;  /* 0x0000000bff0b723e */ /* 0x000fe400024050ff */
[----:B------:R-:W-:Y:S02]  /*cfd0*/  F2FP.TF32.F32.PACK_B R12, R12 ;  /* 0x0000000cff0c723e */ /* 0x000fe400024050ff */
[----:B------:R-:W-:Y:S01]  /*cfe0*/  F2FP.TF32.F32.PACK_B R13, R13 ;  /* 0x0000000dff0d723e */ /* 0x000fe200024050ff */
[----:B------:R1:W-:Y:S01]  /*cff0*/  STSM.16.M88.4 [R83+0x6000], R8 ;  /* 0x0060000853007844 */ /* 0x0003e20000000200 */
[----:B------:R-:W-:Y:S02]  /*d000*/  F2FP.TF32.F32.PACK_B R14, R14 ;  /* 0x0000000eff0e723e */ /* 0x000fe400024050ff */
[----:B------:R-:W-:Y:S05]  /*d010*/  F2FP.TF32.F32.PACK_B R15, R15 ;  /* 0x0000000fff0f723e */ /* 0x000fea00024050ff */
[----:B------:R1:W-:Y:S01]  /*d020*/  STSM.16.M88.4 [R85+0x6000], R12 ;  /* 0x0060000c55007844 */ /* 0x0003e20000000200 */
        /* <DEDUP_REMOVED lines=20> */
.L_x_123:
[----:B------:R-:W-:Y:S05]  /*d170*/  BSYNC.RECONVERGENT B0 ;  /* 0x0000000000007941 */ /* 0x000fea0003800200 */
.L_x_122:
[----:B------:R-:W-:Y:S01]  /*d180*/  BAR.SYNC.DEFER_BLOCKING 0x1, 0x80 ;  /* 0x0042000000007b1d */ /* 0x000fe20000010000 */
[----:B------:R-:W-:Y:S01]  /*d190*/  UISETP.NE.AND UP0, UPT, UR52, -0x4, UPT ;  /* 0xfffffffc3400788c */ /* 0x000fe2000bf05270 */
[----:B------:R-:W-:Y:S08]  /*d1a0*/  IADD3 R22, PT, PT, R22, 0x1, RZ ;  /* 0x0000000116167810 */ /* 0x000ff00007ffe0ff */
[----:B------:R-:W-:Y:S05]  /*d1b0*/  BRA.U !UP0, `(.L_x_124) ;  /* 0x0000000108287547 */ /* 0x000fea000b800000 */
[----:B------:R-:W-:Y:S01]  /*d1c0*/  ISETP.NE.AND P0, PT, R80, RZ, PT ;  /* 0x000000ff5000720c */ /* 0x000fe20003f05270 */
[----:B------:R-:W-:Y:S01]  /*d1d0*/  IMAD.U32 R0, RZ, RZ, UR49 ;  /* 0x00000031ff007e24 */ /* 0x000fe2000f8e00ff */
[----:B------:R-:W-:Y:S02]  /*d1e0*/  UIADD3 UR4, UPT, UPT, UR49, 0x1, URZ ;  /* 0x0000000131047890 */ /* 0x000fe4000fffe0ff */
[----:B------:R-:W-:Y:S02]  /*d1f0*/  ISETP.NE.U32.OR P0, PT, R79, 0x1, !P0 ;  /* 0x000000014f00780c */ /* 0x000fe40004705470 */
[----:B------:R-:W-:Y:S04]  /*d200*/  UISETP.NE.AND UP0, UPT, UR4, 0x4, UPT ;  /* 0x000000040400788c */ /* 0x000fe8000bf05270 */
[----:B------:R-:W-:Y:S07]  /*d210*/  USEL UR49, UR4, URZ, UP0 ;  /* 0x000000ff04317287 */ /* 0x000fee0008000000 */
[----:B------:R-:W-:Y:S05]  /*d220*/  @P0 LEA R0, R0, UR48, 0x3 ;  /* 0x0000003000000c11 */ /* 0x000fea000f8e18ff */
[----:B------:R-:W-:Y:S05]  /*d230*/  @P0 VIADD R0, R0, 0x60 ;  /* 0x0000006000000836 */ /* 0x000fea0000000000 */
[----:B------:R-:W-:Y:S04]  /*d240*/  @P0 PRMT R0, R90, 0x654, R0 ;  /* 0x000006545a000816 */ /* 0x000fe80000000000 */
[----:B------:R2:W-:Y:S03]  /*d250*/  @P0 SYNCS.ARRIVE.TRANS64.RED.A1T0 RZ, [R0+URZ], RZ ;  /* 0x000000ff00ff09a7 */ /* 0x0005e600081004ff */
.L_x_124:
[----:B------:R-:W-:Y:S01]  /*d260*/  R2UR UR5, R56 ;  /* 0x00000000380572ca */ /* 0x000fe200000e0000 */
[----:B------:R-:W-:Y:S01]  /*d270*/  UIADD3 UR52, UPT, UPT, UR52, 0x4, URZ ;  /* 0x0000000434347890 */ /* 0x000fe2000fffe0ff */
[----:B------:R-:W-:Y:S01]  /*d280*/  R2UR UR4, R57 ;  /* 0x00000000390472ca */ /* 0x000fe200000e0000 */
[----:B------:R-:W-:Y:S01]  /*d290*/  UMOV UR51, UR62 ;  /* 0x0000003e00337c82 */ /* 0x000fe20008000000 */
[----:B------:R-:W-:Y:S02]  /*d2a0*/  LOP3.LUT P0, RZ, R54, 0x1, RZ, 0xc0, !PT ;  /* 0x0000000136ff7812 */ /* 0x000fe4000780c0ff */
[----:B------:R-:W-:Y:S02]  /*d2b0*/  ISETP.NE.AND P1, PT, R22, 0x2, PT ;  /* 0x000000021600780c */ /* 0x000fe40003f25270 */
[----:B------:R-:W-:Y:S02]  /*d2c0*/  LOP3.LUT R58, R58, 0x1, RZ, 0x3c, !PT ;  /* 0x000000013a3a7812 */ /* 0x000fe400078e3cff */
[----:B--2---:R-:W-:Y:S02]  /*d2d0*/  SEL R0, RZ, 0x1, P1 ;  /* 0x00000001ff007807 */ /* 0x004fe40000800000 */
[----:B------:R-:W-:Y:S01]  /*d2e0*/  SEL R22, R22, RZ, P1 ;  /* 0x000000ff16167207 */ /* 0x000fe20000800000 */
[----:B------:R-:W-:Y:S01]  /*d2f0*/  UIADD3 UR21, UPT, UPT, UR36, UR5, URZ ;  /* 0x0000000524157290 */ /* 0x000fe2000fffe0ff */
[----:B------:R-:W-:Y:S01]  /*d300*/  LOP3.LUT R59, R59, R0, RZ, 0x3c, !PT ;  /* 0x000000003b3b7212 */ /* 0x000fe200078e3cff */
[----:B------:R-:W-:Y:S02]  /*d310*/  UIADD3 UR50, UPT, UPT, UR37, UR4, URZ ;  /* 0x0000000425327290 */ /* 0x000fe4000fffe0ff */
[----:B------:R-:W-:Y:S10]  /*d320*/  @P0 BRA `(.L_x_125) ;  /* 0xffffffc8002c0947 */ /* 0x000ff4000383ffff */
[----:B------:R-:W-:-:S09]  /*d330*/  UISETP.NE.AND UP0, UPT, UR63, URZ, UPT ;  /* 0x000000ff3f00728c */ /* 0x000fd2000bf05270 */
[----:B------:R-:W-:Y:S05]  /*d340*/  BRA.U !UP0, `(.L_x_126) ;  /* 0x0000000108487547 */ /* 0x000fea000b800000 */
[----:B------:R-:W2:Y:S02]  /*d350*/  LDCU.64 UR4, c[0x0][0x990] ;  /* 0x00013200ff0477ac */ /* 0x000ea40008000a00 */
[----:B--2---:R-:W-:-:S04]  /*d360*/  UISETP.NE.U32.AND UP0, UPT, UR4, URZ, UPT ;  /* 0x000000ff0400728c */ /* 0x004fc8000bf05070 */
[----:B------:R-:W-:-:S09]  /*d370*/  UISETP.NE.AND.EX UP0, UPT, UR5, URZ, UPT, UP0 ;  /* 0x000000ff0500728c */ /* 0x000fd2000bf05300 */
[----:B------:R-:W-:Y:S05]  /*d380*/  BRA.U UP0, `(.L_x_127) ;  /* 0x00000001000c7547 */ /* 0x000fea000b800000 */
[----:B------:R-:W-:-:S13]  /*d390*/  FSETP.NEU.AND P0, PT, R27, RZ, PT ;  /* 0x000000ff1b00720b */ /* 0x000fda0003f0d000 */
[----:B------:R-:W-:Y:S05]  /*d3a0*/  @!P0 EXIT ;  /* 0x000000000000894d */ /* 0x000fea0003800000 */
[----:B------:R-:W-:Y:S05]  /*d3b0*/  BRA `(.L_x_126) ;  /* 0x00000000002c7947 */ /* 0x000fea0003800000 */
.L_x_127:
[----:B------:R-:W-:Y:S01]  /*d3c0*/  ISETP.NE.AND P0, PT, R78, RZ, PT ;  /* 0x000000ff4e00720c */ /* 0x000fe20003f05270 */
[----:B------:R-:W-:-:S12]  /*d3d0*/  BSSY.RECONVERGENT B0, `(.L_x_126) ;  /* 0x0000009000007945 */ /* 0x000fd80003800200 */
[----:B------:R-:W-:Y:S05]  /*d3e0*/  @P0 BRA `(.L_x_128) ;  /* 0x0000000000140947 */ /* 0x000fea0003800000 */
[----:B------:R-:W2:Y:S02]  /*d3f0*/  LDCU.64 UR4, c[0x0][0x988] ;  /* 0x00013100ff0477ac */ /* 0x000ea40008000a00 */
[----:B--2---:R-:W-:-:S04]  /*d400*/  ISETP.NE.U32.AND P0, PT, RZ, UR4, PT ;  /* 0x00000004ff007c0c */ /* 0x004fc8000bf05070 */
[----:B------:R-:W-:-:S13]  /*d410*/  ISETP.NE.AND.EX P0, PT, RZ, UR5, PT, P0 ;  /* 0x00000005ff007c0c */ /* 0x000fda000bf05300 */
[----:B------:R-:W-:Y:S05]  /*d420*/  @!P0 EXIT ;  /* 0x000000000000894d */ /* 0x000fea0003800000 */
[----:B------:R-:W-:Y:S05]  /*d430*/  BRA `(.L_x_129) ;  /* 0x0000000000087947 */ /* 0x000fea0003800000 */
.L_x_128:
[----:B------:R-:W-:-:S13]  /*d440*/  FSETP.NEU.AND P0, PT, R27, RZ, PT ;  /* 0x000000ff1b00720b */ /* 0x000fda0003f0d000 */
[----:B------:R-:W-:Y:S05]  /*d450*/  @!P0 EXIT ;  /* 0x000000000000894d */ /* 0x000fea0003800000 */
.L_x_129:
[----:B------:R-:W-:Y:S05]  /*d460*/  BSYNC.RECONVERGENT B0 ;  /* 0x0000000000007941 */ /* 0x000fea0003800200 */
.L_x_126:
[----:B------:R-:W2:Y:S01]  /*d470*/  S2UR UR5, SR_CgaCtaId ;  /* 0x00000000000579c3 */ /* 0x000ea20000008800 */
[----:B------:R-:W-:Y:S01]  /*d480*/  ULEA UR4, UR49, UR48, 0x3 ;  /* 0x0000003031047291 */ /* 0x000fe2000f8e18ff */
[----:B------:R-:W-:-:S04]  /*d490*/  DEPBAR.LE SB0, 0x0 ;  /* 0x000080000000791a */ /* 0x000fc80000000000 */
[----:B------:R-:W-:-:S04]  /*d4a0*/  UIADD3 UR4, UPT, UPT, UR4, 0x60, URZ ;  /* 0x0000006004047890 */ /* 0x000fc8000fffe0ff */
[----:B--2---:R-:W-:-:S09]  /*d4b0*/  UPRMT UR4, UR5, 0x654, UR4 ;  /* 0x0000065405047896 */ /* 0x004fd20008000004 */
[----:B------:R-:W-:Y:S01]  /*d4c0*/  SYNCS.ARRIVE.TRANS64.RED.A1T0 RZ, [UR4], RZ ;  /* 0x000000ffffff79a7 */ /* 0x000fe20008100404 */
[----:B------:R-:W-:Y:S05]  /*d4d0*/  EXIT ;  /* 0x000000000000794d */ /* 0x000fea0003800000 */
.L_x_24:
[----:B------:R-:W-:Y:S11]  /*d4e0*/  R2UR UR4, R69 ;  /* 0x00000000450472ca */ /* 0x000ff600000e0000 */
[----:B------:R-:W-:Y:S02]  /*d4f0*/  @!UPT UIADD3 URZ, UPT, UPT, URZ, URZ, URZ ;  /* 0x000000fffffff290 */ /* 0x000fe4000fffe0ff */
[----:B------:R-:W-:Y:S07]  /*d500*/  MOV R61, UR4 ;  /* 0x00000004003d7c02 */ /* 0x000fee0008000f00 */
.L_x_130:
[----:B--2---:R2:W3:Y:S02]  /*d510*/  SYNCS.PHASECHK.TRANS64.TRYWAIT P0, [R61+URZ+0x20], R63 ;  /* 0x0000203f3d0075a7 */ /* 0x0044e400080011ff */
[----:B---3--:R-:W-:Y:S05]  /*d520*/  @!P0 NANOSLEEP.SYNCS 0x989680 ;  /* 0x009896800000895d */ /* 0x008fea0003900000 */
[----:B------:R-:W3:Y:S02]  /*d530*/  @!P0 SYNCS.PHASECHK.TRANS64 P0, [R61+URZ+0x20], R63 ;  /* 0x0000203f3d0085a7 */ /* 0x000ee400080010ff */
[----:B---3--:R-:W-:Y:S05]  /*d540*/  @!P0 BRA `(.L_x_130) ;  /* 0xfffffffc00f08947 */ /* 0x008fea000383ffff */
[----:B------:R-:W-:Y:S05]  /*d550*/  BRA `(.L_x_23) ;  /* 0xffffff5000c47947 */ /* 0x000fea000383ffff */
.L_x_31:
[----:B------:R-:W-:Y:S11]  /*d560*/  R2UR UR4, R69 ;  /* 0x00000000450472ca */ /* 0x000ff600000e0000 */
[----:B------:R-:W-:Y:S02]  /*d570*/  @!UPT UIADD3 URZ, UPT, UPT, URZ, URZ, URZ ;  /* 0x000000fffffff290 */ /* 0x000fe4000fffe0ff */
[----:B------:R-:W-:Y:S07]  /*d580*/  MOV R61, UR4 ;  /* 0x00000004003d7c02 */ /* 0x000fee0008000f00 */
.L_x_131:
[----:B--2---:R2:W4:Y:S02]  /*d590*/  SYNCS.PHASECHK.TRANS64.TRYWAIT P0, [R61+URZ+0x20], R63 ;  /* 0x0000203f3d0075a7 */ /* 0x00452400080011ff */
[----:B----4-:R-:W-:Y:S05]  /*d5a0*/  @!P0 NANOSLEEP.SYNCS 0x989680 ;  /* 0x009896800000895d */ /* 0x010fea0003900000 */
[----:B------:R-:W4:Y:S02]  /*d5b0*/  @!P0 SYNCS.PHASECHK.TRANS64 P0, [R61+URZ+0x20], R63 ;  /* 0x0000203f3d0085a7 */ /* 0x000f2400080010ff */
[----:B----4-:R-:W-:Y:S05]  /*d5c0*/  @!P0 BRA `(.L_x_131) ;  /* 0xfffffffc00f08947 */ /* 0x010fea000383ffff */
[----:B------:R-:W-:Y:S05]  /*d5d0*/  BRA `(.L_x_30) ;  /* 0xffffff78009c7947 */ /* 0x000fea000383ffff */
.L_x_36:
[----:B------:R-:W-:-:S07]  /*d5e0*/  MOV R0, UR31 ;  /* 0x0000001f00007c02 */ /* 0x000fce0008000f00 */
.L_x_132:
[----:B---3--:R3:W4:Y:S02]  /*d5f0*/  SYNCS.PHASECHK.TRANS64.TRYWAIT P0, [R0+URZ+0x90], R2 ;  /* 0x00009002000075a7 */ /* 0x00872400080011ff */
[----:B----4-:R-:W-:Y:S05]  /*d600*/  @!P0 NANOSLEEP.SYNCS 0x989680 ;  /* 0x009896800000895d */ /* 0x010fea0003900000 */
[----:B------:R-:W4:Y:S02]  /*d610*/  @!P0 SYNCS.PHASECHK.TRANS64 P0, [R0+URZ+0x90], R2 ;  /* 0x00009002000085a7 */ /* 0x000f2400080010ff */
[----:B----4-:R-:W-:Y:S05]  /*d620*/  @!P0 BRA `(.L_x_132) ;  /* 0xfffffffc00f08947 */ /* 0x010fea000383ffff */
[----:B------:R-:W-:Y:S05]  /*d630*/  BRA `(.L_x_133) ;  /* 0xffffff9000a07947 */ /* 0x000fea000383ffff */
.L_x_40:
[----:B------:R-:W-:-:S07]  /*d640*/  MOV R0, UR4 ;  /* 0x0000000400007c02 */ /* 0x000fce0008000f00 */
.L_x_134:
[----:B-1----:R1:W3:Y:S02]  /*d650*/  SYNCS.PHASECHK.TRANS64.TRYWAIT P0, [R0+URZ], R2 ;  /* 0x00000002000075a7 */ /* 0x0022e400080011ff */
[----:B---3--:R-:W-:Y:S05]  /*d660*/  @!P0 NANOSLEEP.SYNCS 0x989680 ;  /* 0x009896800000895d */ /* 0x008fea0003900000 */
[----:B------:R-:W3:Y:S02]  /*d670*/  @!P0 SYNCS.PHASECHK.TRANS64 P0, [R0+URZ], R2 ;  /* 0x00000002000085a7 */ /* 0x000ee400080010ff */
[----:B---3--:R-:W-:Y:S05]  /*d680*/  @!P0 BRA `(.L_x_134) ;  /* 0xfffffffc00f08947 */ /* 0x008fea000383ffff */
[----:B------:R-:W-:Y:S05]  /*d690*/  BRA `(.L_x_135) ;  /* 0xffffff98003c7947 */ /* 0x000fea000383ffff */
.L_x_41:
[----:B------:R-:W-:-:S07]  /*d6a0*/  MOV R0, UR5 ;  /* 0x0000000500007c02 */ /* 0x000fce0008000f00 */
.L_x_136:
[----:B-1----:R1:W3:Y:S02]  /*d6b0*/  SYNCS.PHASECHK.TRANS64.TRYWAIT P0, [R0+URZ], R3 ;  /* 0x00000003000075a7 */ /* 0x0022e400080011ff */
[----:B---3--:R-:W-:Y:S05]  /*d6c0*/  @!P0 NANOSLEEP.SYNCS 0x989680 ;  /* 0x009896800000895d */ /* 0x008fea0003900000 */
[----:B------:R-:W3:Y:S02]  /*d6d0*/  @!P0 SYNCS.PHASECHK.TRANS64 P0, [R0+URZ], R3 ;  /* 0x00000003000085a7 */ /* 0x000ee400080010ff */
[----:B---3--:R-:W-:Y:S05]  /*d6e0*/  @!P0 BRA `(.L_x_136) ;  /* 0xfffffffc00f08947 */ /* 0x008fea000383ffff */
[----:B------:R-:W-:Y:S05]  /*d6f0*/  BRA `(.L_x_137) ;  /* 0xffffff9800487947 */ /* 0x000fea000383ffff */
.L_x_42:
[----:B------:R-:W-:-:S07]  /*d700*/  MOV R0, UR5 ;  /* 0x0000000500007c02 */ /* 0x000fce0008000f00 */
.L_x_138:
[----:B-1----:R1:W3:Y:S02]  /*d710*/  SYNCS.PHASECHK.TRANS64.TRYWAIT P0, [R0+URZ], R3 ;  /* 0x00000003000075a7 */ /* 0x0022e400080011ff */
[----:B---3--:R-:W-:Y:S05]  /*d720*/  @!P0 NANOSLEEP.SYNCS 0x989680 ;  /* 0x009896800000895d */ /* 0x008fea0003900000 */
[----:B------:R-:W3:Y:S02]  /*d730*/  @!P0 SYNCS.PHASECHK.TRANS64 P0, [R0+URZ], R3 ;  /* 0x00000003000085a7 */ /* 0x000ee400080010ff */
[----:B---3--:R-:W-:Y:S05]  /*d740*/  @!P0 BRA `(.L_x_138) ;  /* 0xfffffffc00f08947 */ /* 0x008fea000383ffff */
[----:B------:R-:W-:Y:S05]  /*d750*/  BRA `(.L_x_139) ;  /* 0xffffff9800547947 */ /* 0x000fea000383ffff */
.L_x_45:
[----:B------:R-:W-:-:S07]  /*d760*/  MOV R4, UR4 ;  /* 0x0000000400047c02 */ /* 0x000fce0008000f00 */
.L_x_140:
[----:B--2---:R2:W3:Y:S02]  /*d770*/  SYNCS.PHASECHK.TRANS64.TRYWAIT P1, [R4+URZ+0x98], R6 ;  /* 0x00009806040075a7 */ /* 0x0044e400080211ff */
[----:B---3--:R-:W-:Y:S05]  /*d780*/  @!P1 NANOSLEEP.SYNCS 0x989680 ;  /* 0x009896800000995d */ /* 0x008fea0003900000 */
[----:B------:R-:W3:Y:S02]  /*d790*/  @!P1 SYNCS.PHASECHK.TRANS64 P1, [R4+URZ+0x98], R6 ;  /* 0x00009806040095a7 */ /* 0x000ee400080210ff */
[----:B---3--:R-:W-:Y:S05]  /*d7a0*/  @!P1 BRA `(.L_x_140) ;  /* 0xfffffffc00f09947 */ /* 0x008fea000383ffff */
[----:B------:R-:W-:Y:S05]  /*d7b0*/  BRA `(.L_x_141) ;  /* 0xffffff9800c07947 */ /* 0x000fea000383ffff */
.L_x_46:
[----:B--2---:R-:W-:-:S07]  /*d7c0*/  MOV R4, UR4 ;  /* 0x0000000400047c02 */ /* 0x004fce0008000f00 */
.L_x_142:
[----:B--2---:R2:W3:Y:S02]  /*d7d0*/  SYNCS.PHASECHK.TRANS64.TRYWAIT P1, [R4+URZ+0x90], R5 ;  /* 0x00009005040075a7 */ /* 0x0044e400080211ff */
[----:B---3--:R-:W-:Y:S05]  /*d7e0*/  @!P1 NANOSLEEP.SYNCS 0x989680 ;  /* 0x009896800000995d */ /* 0x008fea0003900000 */
[----:B------:R-:W3:Y:S02]  /*d7f0*/  @!P1 SYNCS.PHASECHK.TRANS64 P1, [R4+URZ+0x90], R5 ;  /* 0x00009005040095a7 */ /* 0x000ee400080210ff */
[----:B---3--:R-:W-:Y:S05]  /*d800*/  @!P1 BRA `(.L_x_142) ;  /* 0xfffffffc00f09947 */ /* 0x008fea000383ffff */
[----:B------:R-:W-:Y:S05]  /*d810*/  BRA `(.L_x_143) ;  /* 0xffffff9800c87947 */ /* 0x000fea000383ffff */
.L_x_54:
[----:B------:R-:W-:-:S07]  /*d820*/  MOV R0, UR23 ;  /* 0x0000001700007c02 */ /* 0x000fce0008000f00 */
.L_x_144:
[----:B--2---:R2:W3:Y:S02]  /*d830*/  SYNCS.PHASECHK.TRANS64.TRYWAIT P0, [R0+URZ+0x90], R2 ;  /* 0x00009002000075a7 */ /* 0x0044e400080011ff */
[----:B---3--:R-:W-:Y:S05]  /*d840*/  @!P0 NANOSLEEP.SYNCS 0x989680 ;  /* 0x009896800000895d */ /* 0x008fea0003900000 */
[----:B------:R-:W3:Y:S02]  /*d850*/  @!P0 SYNCS.PHASECHK.TRANS64 P0, [R0+URZ+0x90], R2 ;  /* 0x00009002000085a7 */ /* 0x000ee400080010ff */
[----:B---3--:R-:W-:Y:S05]  /*d860*/  @!P0 BRA `(.L_x_144) ;  /* 0xfffffffc00f08947 */ /* 0x008fea000383ffff */
[----:B------:R-:W-:Y:S05]  /*d870*/  BRA `(.L_x_145) ;  /* 0xffffffa000787947 */ /* 0x000fea000383ffff */
.L_x_55:
[----:B------:R-:W-:-:S07]  /*d880*/  MOV R0, UR28 ;  /* 0x0000001c00007c02 */ /* 0x000fce0008000f00 */
.L_x_146:
[----:B-1----:R1:W2:Y:S02]  /*d890*/  SYNCS.PHASECHK.TRANS64.TRYWAIT P0, [R0+URZ+0xb0], R2 ;  /* 0x0000b002000075a7 */ /* 0x0022a400080011ff */
[----:B--2---:R-:W-:Y:S05]  /*d8a0*/  @!P0 NANOSLEEP.SYNCS 0x989680 ;  /* 0x009896800000895d */ /* 0x004fea0003900000 */
[----:B------:R-:W2:Y:S02]  /*d8b0*/  @!P0 SYNCS.PHASECHK.TRANS64 P0, [R0+URZ+0xb0], R2 ;  /* 0x0000b002000085a7 */ /* 0x000ea400080010ff */
[----:B--2---:R-:W-:Y:S05]  /*d8c0*/  @!P0 BRA `(.L_x_146) ;  /* 0xfffffffc00f08947 */ /* 0x004fea000383ffff */
[----:B------:R-:W-:Y:S05]  /*d8d0*/  BRA `(.L_x_147) ;  /* 0xffffffa000907947 */ /* 0x000fea000383ffff */
.L_x_58:
[----:B-1----:R-:W-:Y:S07]  /*d8e0*/  MOV R0, UR21 ;  /* 0x0000001500007c02 */ /* 0x002fee0008000f00 */
.L_x_148:
[----:B-1----:R1:W2:Y:S02]  /*d8f0*/  SYNCS.PHASECHK.TRANS64.TRYWAIT P0, [R0+URZ], R3 ;  /* 0x00000003000075a7 */ /* 0x0022a400080011ff */
[----:B--2---:R-:W-:Y:S05]  /*d900*/  @!P0 NANOSLEEP.SYNCS 0x989680 ;  /* 0x009896800000895d */ /* 0x004fea0003900000 */
[----:B------:R-:W2:Y:S02]  /*d910*/  @!P0 SYNCS.PHASECHK.TRANS64 P0, [R0+URZ], R3 ;  /* 0x00000003000085a7 */ /* 0x000ea400080010ff */
[----:B--2---:R-:W-:Y:S05]  /*d920*/  @!P0 BRA `(.L_x_148) ;  /* 0xfffffffc00f08947 */ /* 0x004fea000383ffff */
[----:B------:R-:W-:Y:S05]  /*d930*/  BRA `(.L_x_57) ;  /* 0xffffffa000b47947 */ /* 0x000fea000383ffff */
.L_x_61:
[----:B------:R-:W-:-:S07]  /*d940*/  MOV R0, UR4 ;  /* 0x0000000400007c02 */ /* 0x000fce0008000f00 */
.L_x_149:
[----:B-1----:R1:W3:Y:S02]  /*d950*/  SYNCS.PHASECHK.TRANS64.TRYWAIT P0, [R0+URZ], R2 ;  /* 0x00000002000075a7 */ /* 0x0022e400080011ff */
[----:B---3--:R-:W-:Y:S05]  /*d960*/  @!P0 NANOSLEEP.SYNCS 0x989680 ;  /* 0x009896800000895d */ /* 0x008fea0003900000 */
[----:B------:R-:W3:Y:S02]  /*d970*/  @!P0 SYNCS.PHASECHK.TRANS64 P0, [R0+URZ], R2 ;  /* 0x00000002000085a7 */ /* 0x000ee400080010ff */
[----:B---3--:R-:W-:Y:S05]  /*d980*/  @!P0 BRA `(.L_x_149) ;  /* 0xfffffffc00f08947 */ /* 0x008fea000383ffff */
[----:B------:R-:W-:Y:S05]  /*d990*/  BRA `(.L_x_150) ;  /* 0xffffffa800107947 */ /* 0x000fea000383ffff */
.L_x_62:
[----:B------:R-:W-:-:S07]  /*d9a0*/  MOV R0, UR4 ;  /* 0x0000000400007c02 */ /* 0x000fce0008000f00 */
.L_x_151:
[----:B-1----:R1:W2:Y:S02]  /*d9b0*/  SYNCS.PHASECHK.TRANS64.TRYWAIT P0, [R0+URZ], R2 ;  /* 0x00000002000075a7 */ /* 0x0022a400080011ff */
[----:B--2---:R-:W-:Y:S05]  /*d9c0*/  @!P0 NANOSLEEP.SYNCS 0x989680 ;  /* 0x009896800000895d */ /* 0x004fea0003900000 */
[----:B------:R-:W2:Y:S02]  /*d9d0*/  @!P0 SYNCS.PHASECHK.TRANS64 P0, [R0+URZ], R2 ;  /* 0x00000002000085a7 */ /* 0x000ea400080010ff */
[----:B--2---:R-:W-:Y:S05]  /*d9e0*/  @!P0 BRA `(.L_x_151) ;  /* 0xfffffffc00f08947 */ /* 0x004fea000383ffff */
[----:B------:R-:W-:Y:S05]  /*d9f0*/  BRA `(.L_x_152) ;  /* 0xffffffa8001c7947 */ /* 0x000fea000383ffff */
.L_x_67:
[----:B------:R-:W-:Y:S07]  /*da00*/  MOV R0, UR20 ;  /* 0x0000001400007c02 */ /* 0x000fee0008000f00 */
.L_x_153:
[----:B-1----:R1:W2:Y:S02]  /*da10*/  SYNCS.PHASECHK.TRANS64.TRYWAIT P0, [R0+URZ+0x90], R2 ;  /* 0x00009002000075a7 */ /* 0x0022a400080011ff */
[----:B--2---:R-:W-:Y:S05]  /*da20*/  @!P0 NANOSLEEP.SYNCS 0x989680 ;  /* 0x009896800000895d */ /* 0x004fea0003900000 */
[----:B------:R-:W2:Y:S02]  /*da30*/  @!P0 SYNCS.PHASECHK.TRANS64 P0, [R0+URZ+0x90], R2 ;  /* 0x00009002000085a7 */ /* 0x000ea400080010ff */
[----:B--2---:R-:W-:Y:S05]  /*da40*/  @!P0 BRA `(.L_x_153) ;  /* 0xfffffffc00f08947 */ /* 0x004fea000383ffff */
[----:B------:R-:W-:Y:S05]  /*da50*/  BRA `(.L_x_154) ;  /* 0xffffffac00747947 */ /* 0x000fea000383ffff */
.L_x_70:
[----:B------:R-:W-:Y:S07]  /*da60*/  MOV R0, UR20 ;  /* 0x0000001400007c02 */ /* 0x000fee0008000f00 */
.L_x_155:
[----:B-1----:R1:W2:Y:S02]  /*da70*/  SYNCS.PHASECHK.TRANS64.TRYWAIT P2, [R0+URZ+0x88], R2 ;  /* 0x00008802000075a7 */ /* 0x0022a400080411ff */
[----:B--2---:R-:W-:Y:S05]  /*da80*/  @!P2 NANOSLEEP.SYNCS 0x989680 ;  /* 0x009896800000a95d */ /* 0x004fea0003900000 */
[----:B------:R-:W2:Y:S02]  /*da90*/  @!P2 SYNCS.PHASECHK.TRANS64 P2, [R0+URZ+0x88], R2 ;  /* 0x000088020000a5a7 */ /* 0x000ea400080410ff */
[----:B--2---:R-:W-:Y:S05]  /*daa0*/  @!P2 BRA `(.L_x_155) ;  /* 0xfffffffc00f0a947 */ /* 0x004fea000383ffff */
[----:B------:R-:W-:Y:S05]  /*dab0*/  BRA `(.L_x_69) ;  /* 0xffffffb000cc7947 */ /* 0x000fea000383ffff */
.L_x_73:
[----:B------:R-:W-:Y:S07]  /*dac0*/  MOV R2, UR20 ;  /* 0x0000001400027c02 */ /* 0x000fee0008000f00 */
.L_x_156:
[----:B-1----:R1:W2:Y:S02]  /*dad0*/  SYNCS.PHASECHK.TRANS64.TRYWAIT P1, [R2+URZ+0x60], R8 ;  /* 0x00006008020075a7 */ /* 0x0022a400080211ff */
[----:B--2---:R-:W-:Y:S05]  /*dae0*/  @!P1 NANOSLEEP.SYNCS 0x989680 ;  /* 0x009896800000995d */ /* 0x004fea0003900000 */
[----:B------:R-:W2:Y:S02]  /*daf0*/  @!P1 SYNCS.PHASECHK.TRANS64 P1, [R2+URZ+0x60], R8 ;  /* 0x00006008020095a7 */ /* 0x000ea400080210ff */
[----:B--2---:R-:W-:Y:S05]  /*db00*/  @!P1 BRA `(.L_x_156) ;  /* 0xfffffffc00f09947 */ /* 0x004fea000383ffff */
[----:B------:R-:W-:Y:S05]  /*db10*/  BRA `(.L_x_157) ;  /* 0xffffffb400807947 */ /* 0x000fea000383ffff */
.L_x_74:
[----:B------:R-:W-:Y:S07]  /*db20*/  MOV R2, UR20 ;  /* 0x0000001400027c02 */ /* 0x000fee0008000f00 */
.L_x_158:
[----:B-1----:R1:W2:Y:S02]  /*db30*/  SYNCS.PHASECHK.TRANS64.TRYWAIT P1, [R2+URZ+0x68], R8 ;  /* 0x00006808020075a7 */ /* 0x0022a400080211ff */
[----:B--2---:R-:W-:Y:S05]  /*db40*/  @!P1 NANOSLEEP.SYNCS 0x989680 ;  /* 0x009896800000995d */ /* 0x004fea0003900000 */
[----:B------:R-:W2:Y:S02]  /*db50*/  @!P1 SYNCS.PHASECHK.TRANS64 P1, [R2+URZ+0x68], R8 ;  /* 0x00006808020095a7 */ /* 0x000ea400080210ff */
[----:B--2---:R-:W-:Y:S05]  /*db60*/  @!P1 BRA `(.L_x_158) ;  /* 0xfffffffc00f09947 */ /* 0x004fea000383ffff */
[----:B------:R-:W-:Y:S05]  /*db70*/  BRA `(.L_x_159) ;  /* 0xffffffb400c87947 */ /* 0x000fea000383ffff */
.L_x_75:
[----:B------:R-:W-:Y:S07]  /*db80*/  MOV R2, UR20 ;  /* 0x0000001400027c02 */ /* 0x000fee0008000f00 */
.L_x_160:
[----:B-1----:R1:W2:Y:S02]  /*db90*/  SYNCS.PHASECHK.TRANS64.TRYWAIT P1, [R2+URZ+0x70], R8 ;  /* 0x00007008020075a7 */ /* 0x0022a400080211ff */
[----:B--2---:R-:W-:Y:S05]  /*dba0*/  @!P1 NANOSLEEP.SYNCS 0x989680 ;  /* 0x009896800000995d */ /* 0x004fea0003900000 */
[----:B------:R-:W2:Y:S02]  /*dbb0*/  @!P1 SYNCS.PHASECHK.TRANS64 P1, [R2+URZ+0x70], R8 ;  /* 0x00007008020095a7 */ /* 0x000ea400080210ff */
[----:B--2---:R-:W-:Y:S05]  /*dbc0*/  @!P1 BRA `(.L_x_160) ;  /* 0xfffffffc00f09947 */ /* 0x004fea000383ffff */
[----:B------:R-:W-:Y:S05]  /*dbd0*/  BRA `(.L_x_161) ;  /* 0xffffffb800107947 */ /* 0x000fea000383ffff */
.L_x_76:
[----:B------:R-:W-:Y:S07]  /*dbe0*/  MOV R0, UR20 ;  /* 0x0000001400007c02 */ /* 0x000fee0008000f00 */
.L_x_162:
[----:B-1----:R1:W2:Y:S02]  /*dbf0*/  SYNCS.PHASECHK.TRANS64.TRYWAIT P0, [R0+URZ+0x78], R8 ;  /* 0x00007808000075a7 */ /* 0x0022a400080011ff */
[----:B--2---:R-:W-:Y:S05]  /*dc00*/  @!P0 NANOSLEEP.SYNCS 0x989680 ;  /* 0x009896800000895d */ /* 0x004fea0003900000 */
[----:B------:R-:W2:Y:S02]  /*dc10*/  @!P0 SYNCS.PHASECHK.TRANS64 P0, [R0+URZ+0x78], R8 ;  /* 0x00007808000085a7 */ /* 0x000ea400080010ff */
[----:B--2---:R-:W-:Y:S05]  /*dc20*/  @!P0 BRA `(.L_x_162) ;  /* 0xfffffffc00f08947 */ /* 0x004fea000383ffff */
[----:B------:R-:W-:Y:S05]  /*dc30*/  BRA `(.L_x_163) ;  /* 0xffffffb8005c7947 */ /* 0x000fea000383ffff */
.L_x_78:
[----:B------:R-:W-:-:S07]  /*dc40*/  MOV R0, UR20 ;  /* 0x0000001400007c02 */ /* 0x000fce0008000f00 */
.L_x_164:
[----:B--2---:R2:W3:Y:S02]  /*dc50*/  SYNCS.PHASECHK.TRANS64.TRYWAIT P0, [R0+URZ+0x60], R2 ;  /* 0x00006002000075a7 */ /* 0x0044e400080011ff */
[----:B---3--:R-:W-:Y:S05]  /*dc60*/  @!P0 NANOSLEEP.SYNCS 0x989680 ;  /* 0x009896800000895d */ /* 0x008fea0003900000 */
[----:B------:R-:W3:Y:S02]  /*dc70*/  @!P0 SYNCS.PHASECHK.TRANS64 P0, [R0+URZ+0x60], R2 ;  /* 0x00006002000085a7 */ /* 0x000ee400080010ff */
[----:B---3--:R-:W-:Y:S05]  /*dc80*/  @!P0 BRA `(.L_x_164) ;  /* 0xfffffffc00f08947 */ /* 0x008fea000383ffff */
[----:B------:R-:W-:Y:S05]  /*dc90*/  BRA `(.L_x_165) ;  /* 0xffffffb800cc7947 */ /* 0x000fea000383ffff */
.L_x_79:
[----:B--2---:R-:W-:-:S07]  /*dca0*/  MOV R0, UR20 ;  /* 0x0000001400007c02 */ /* 0x004fce0008000f00 */
.L_x_166:
[----:B--2---:R2:W3:Y:S02]  /*dcb0*/  SYNCS.PHASECHK.TRANS64.TRYWAIT P0, [R0+URZ+0x68], R2 ;  /* 0x00006802000075a7 */ /* 0x0044e400080011ff */
[----:B---3--:R-:W-:Y:S05]  /*dcc0*/  @!P0 NANOSLEEP.SYNCS 0x989680 ;  /* 0x009896800000895d */ /* 0x008fea0003900000 */
[----:B------:R-:W3:Y:S02]  /*dcd0*/  @!P0 SYNCS.PHASECHK.TRANS64 P0, [R0+URZ+0x68], R2 ;  /* 0x00006802000085a7 */ /* 0x000ee400080010ff */
[----:B---3--:R-:W-:Y:S05]  /*dce0*/  @!P0 BRA `(.L_x_166) ;  /* 0xfffffffc00f08947 */ /* 0x008fea000383ffff */
[----:B------:R-:W-:Y:S05]  /*dcf0*/  BRA `(.L_x_167) ;  /* 0xffffffb800bc7947 */ /* 0x000fea000383ffff */
.L_x_80:
[----:B--2---:R-:W-:-:S07]  /*dd00*/  MOV R0, UR20 ;  /* 0x0000001400007c02 */ /* 0x004fce0008000f00 */
.L_x_168:
[----:B--2---:R2:W3:Y:S02]  /*dd10*/  SYNCS.PHASECHK.TRANS64.TRYWAIT P0, [R0+URZ+0x70], R2 ;  /* 0x00007002000075a7 */ /* 0x0044e400080011ff */
[----:B---3--:R-:W-:Y:S05]  /*dd20*/  @!P0 NANOSLEEP.SYNCS 0x989680 ;  /* 0x009896800000895d */ /* 0x008fea0003900000 */
[----:B------:R-:W3:Y:S02]  /*dd30*/  @!P0 SYNCS.PHASECHK.TRANS64 P0, [R0+URZ+0x70], R2 ;  /* 0x00007002000085a7 */ /* 0x000ee400080010ff */
[----:B---3--:R-:W-:Y:S05]  /*dd40*/  @!P0 BRA `(.L_x_168) ;  /* 0xfffffffc00f08947 */ /* 0x008fea000383ffff */
[----:B------:R-:W-:Y:S05]  /*dd50*/  BRA `(.L_x_169) ;  /* 0xffffffb800ac7947 */ /* 0x000fea000383ffff */
.L_x_82:
[----:B------:R-:W-:Y:S07]  /*dd60*/  MOV R0, UR48 ;  /* 0x0000003000007c02 */ /* 0x000fee0008000f00 */
.L_x_170:
[----:B-1----:R1:W2:Y:S02]  /*dd70*/  SYNCS.PHASECHK.TRANS64.TRYWAIT P0, [R0+URZ+0x90], R2 ;  /* 0x00009002000075a7 */ /* 0x0022a400080011ff */
[----:B--2---:R-:W-:Y:S05]  /*dd80*/  @!P0 NANOSLEEP.SYNCS 0x989680 ;  /* 0x009896800000895d */ /* 0x004fea0003900000 */
[----:B------:R-:W2:Y:S02]  /*dd90*/  @!P0 SYNCS.PHASECHK.TRANS64 P0, [R0+URZ+0x90], R2 ;  /* 0x00009002000085a7 */ /* 0x000ea400080010ff */
[----:B--2---:R-:W-:Y:S05]  /*dda0*/  @!P0 BRA `(.L_x_170) ;  /* 0xfffffffc00f08947 */ /* 0x004fea000383ffff */
[----:B------:R-:W-:Y:S05]  /*ddb0*/  BRA `(.L_x_171) ;  /* 0xffffffbc00947947 */ /* 0x000fea000383ffff */
.L_x_93:
[----:B-1----:R-:W-:Y:S04]  /*ddc0*/  MOV R2, UR48 ;  /* 0x0000003000027c02 */ /* 0x002fe80008000f00 */
[----:B------:R1:W2:Y:S03]  /*ddd0*/  SYNCS.PHASECHK.TRANS64.TRYWAIT P1, [R2+URZ+0x40], R3 ;  /* 0x00004003020075a7 */ /* 0x0002a600080211ff */
[----:B--2---:R-:W-:Y:S05]  /*dde0*/  @!P1 NANOSLEEP.SYNCS 0x989680 ;  /* 0x009896800000995d */ /* 0x004fea0003900000 */
[----:B------:R-:W2:Y:S02]  /*ddf0*/  @!P1 SYNCS.PHASECHK.TRANS64 P1, [R2+URZ+0x40], R3 ;  /* 0x00004003020095a7 */ /* 0x000ea400080210ff */
[----:B--2---:R-:W-:Y:S05]  /*de00*/  @!P1 BRA `(.L_x_93) ;  /* 0xfffffffc00ec9947 */ /* 0x004fea000383ffff */
[----:B------:R-:W-:Y:S05]  /*de10*/  BRA `(.L_x_92) ;  /* 0xffffffcc008c7947 */ /* 0x000fea000383ffff */
.L_x_95:
[----:B-1----:R1:W4:Y:S02]  /*de20*/  SYNCS.PHASECHK.TRANS64.TRYWAIT P1, [R84+URZ+0xa0], R0 ;  /* 0x0000a000540075a7 */ /* 0x00232400080211ff */
[----:B----4-:R-:W-:Y:S05]  /*de30*/  @!P1 NANOSLEEP.SYNCS 0x989680 ;  /* 0x009896800000995d */ /* 0x010fea0003900000 */
[----:B------:R-:W4:Y:S02]  /*de40*/  @!P1 SYNCS.PHASECHK.TRANS64 P1, [R84+URZ+0xa0], R0 ;  /* 0x0000a000540095a7 */ /* 0x000f2400080210ff */
[----:B----4-:R-:W-:Y:S05]  /*de50*/  @!P1 BRA `(.L_x_95) ;  /* 0xfffffffc00f09947 */ /* 0x010fea000383ffff */
[----:B------:R-:W-:Y:S05]  /*de60*/  BRA `(.L_x_94) ;  /* 0xffffffcc00b07947 */ /* 0x000fea000383ffff */
.L_x_104:
[----:B-1----:R1:W2:Y:S02]  /*de70*/  SYNCS.PHASECHK.TRANS64.TRYWAIT P1, [R2+URZ+0x40], R0 ;  /* 0x00004000020075a7 */ /* 0x0022a400080211ff */
[----:B--2---:R-:W-:Y:S05]  /*de80*/  @!P1 NANOSLEEP.SYNCS 0x989680 ;  /* 0x009896800000995d */ /* 0x004fea0003900000 */
[----:B------:R-:W2:Y:S02]  /*de90*/  @!P1 SYNCS.PHASECHK.TRANS64 P1, [R2+URZ+0x40], R0 ;  /* 0x00004000020095a7 */ /* 0x000ea400080210ff */
[----:B--2---:R-:W-:Y:S05]  /*dea0*/  @!P1 BRA `(.L_x_104) ;  /* 0xfffffffc00f09947 */ /* 0x004fea000383ffff */
[----:B------:R-:W-:Y:S05]  /*deb0*/  BRA `(.L_x_103) ;  /* 0xffffffd400e47947 */ /* 0x000fea000383ffff */
.L_x_112:
[----:B-1----:R1:W2:Y:S02]  /*dec0*/  SYNCS.PHASECHK.TRANS64.TRYWAIT P1, [R0+URZ+0x40], R5 ;  /* 0x00004005000075a7 */ /* 0x0022a400080211ff */
[----:B--2---:R-:W-:Y:S05]  /*ded0*/  @!P1 NANOSLEEP.SYNCS 0x989680 ;  /* 0x009896800000995d */ /* 0x004fea0003900000 */
[----:B------:R-:W2:Y:S02]  /*dee0*/  @!P1 SYNCS.PHASECHK.TRANS64 P1, [R0+URZ+0x40], R5 ;  /* 0x00004005000095a7 */ /* 0x000ea400080210ff */
[----:B--2---:R-:W-:Y:S05]  /*def0*/  @!P1 BRA `(.L_x_112) ;  /* 0xfffffffc00f09947 */ /* 0x004fea000383ffff */
[----:B------:R-:W-:Y:S05]  /*df00*/  BRA `(.L_x_111) ;  /* 0xffffffe000347947 */ /* 0x000fea000383ffff */
.L_x_120:
[----:B--2---:R2:W3:Y:S02]  /*df10*/  SYNCS.PHASECHK.TRANS64.TRYWAIT P1, [R2+URZ+0x40], R3 ;  /* 0x00004003020075a7 */ /* 0x0044e400080211ff */
[----:B---3--:R-:W-:Y:S05]  /*df20*/  @!P1 NANOSLEEP.SYNCS 0x989680 ;  /* 0x009896800000995d */ /* 0x008fea0003900000 */
[----:B------:R-:W3:Y:S02]  /*df30*/  @!P1 SYNCS.PHASECHK.TRANS64 P1, [R2+URZ+0x40], R3 ;  /* 0x00004003020095a7 */ /* 0x000ee400080210ff */
[----:B---3--:R-:W-:Y:S05]  /*df40*/  @!P1 BRA `(.L_x_120) ;  /* 0xfffffffc00f09947 */ /* 0x008fea000383ffff */
[----:B------:R-:W-:Y:S05]  /*df50*/  BRA `(.L_x_119) ;  /* 0xffffffe800807947 */ /* 0x000fea000383ffff */
        .weak           $__internal_0_$__cuda_sm10x_tcgen05_guardrail_trap_col_being_dealloced_not_returned_by_alloc
        .type           $__internal_0_$__cuda_sm10x_tcgen05_guardrail_trap_col_being_dealloced_not_returned_by_alloc,@function
        .size           $__internal_0_$__cuda_sm10x_tcgen05_guardrail_trap_col_being_dealloced_not_returned_by_alloc,($__internal_1_$__cuda_sm10x_tcgen05_guardrail_trap_phase_invalid_during_alloc - $__internal_0_$__cuda_sm10x_tcgen05_guardrail_trap_col_being_dealloced_not_returned_by_alloc)
$__internal_0_$__cuda_sm10x_tcgen05_guardrail_trap_col_being_dealloced_not_returned_by_alloc:
[----:B------:R-:W-:Y:S05]  /*df60*/  BPT.TRAP 0x1 ;  /* 0x000000040000795c */ /* 0x000fea0000300000 */
[----:B------:R-:W-:-:S04]  /*df70*/  HFMA2 R3, -RZ, RZ, 0, 0 ;  /* 0x00000000ff037431 */ /* 0x000fc800000001ff */
[----:B------:R-:W-:Y:S05]  /*df80*/  RET.REL.NODEC R2 `(_ZN7cutlass13device_kernelINS_4conv6kernel13ConvUniversalINS1_16ConvProblemShapeILNS1_8OperatorE0ELi3EEENS1_10collective14CollectiveConvINS1_47MainloopSm100TmaUmmaWarpSpecializedImplicitGemmILS5_0ELi4ELi3ELi1ELi2EN4cute5tupleIJNSA_1CILi2EEENSC_ILi1EEESE_EEEEENSB_IJNSC_ILi64EEENSC_ILi128EEENSB_IJSH_EEEEEENS_10tfloat32_tESL_NSA_8TiledMMAINSA_8MMA_AtomIJNSA_17SM100_MMA_TF32_SSISL_SL_fLi64ELi128ELNSA_4UMMA5MajorE0ELSQ_0ELNSP_7ScaleInE0ELSR_0EEEEEENSA_6LayoutINSB_IJSE_SE_SE_EEENSB_IJNSC_ILi0EEESW_SW_EEEEENSB_IJNSA_10UnderscoreESZ_SZ_EEEEENS7_6detail27Sm100ImplicitGemmTileTraitsINSA_20SM90_TMA_LOAD_IM2COLENSA_14ComposedLayoutINSA_7SwizzleILi3ELi4ELi3EEENSA_18smem_ptr_flag_bitsILi32EEENSU_INSB_IJNSC_ILi8EEENSC_ILi32EEEEEENSB_IJS1B_SE_EEEEEEEvEENS13_INSA_23SM90_TMA_LOAD_MULTICASTES1F_vEEEENS_8epilogue10collective18CollectiveEpilogueINS1K_23Sm100TmaWarpSpecializedILi4ELi2ELi16ELb1ELb0EEEJSK_NSB_IJNSU_ISH_SE_EENSU_IS1B_SE_EEEEESL_NSB_IJNSB_IJllllEEESE_SW_EEESL_S1T_NS1K_6fusion15FusionCallbacksIS1O_NS1U_17LinearCombinationISL_fSL_fLNS_15FloatRoundStyleE2EEESK_S1R_JEEENSA_5SM1004TMEM4LOAD26SM100_TMEM_LOAD_16dp128b8xES14_S1F_NSA_17SM75_U32x4_LDSM_NENSA_21SM90_TMA_STORE_IM2COLES1F_NSA_17SM90_U32x4_STSM_NENSA_39AutoVectorizingCopyWithAssumedAlignmentILi128EEEEEEvvEEEEvNT_6ParamsE) ;  /* 0xffffff20021c7950 */ /* 0x000fea0003c3ffff */
        .weak           $__internal_1_$__cuda_sm10x_tcgen05_guardrail_trap_phase_invalid_during_alloc
        .type           $__internal_1_$__cuda_sm10x_tcgen05_guardrail_trap_phase_invalid_during_alloc,@function
        .size           $__internal_1_$__cuda_sm10x_tcgen05_guardrail_trap_phase_invalid_during_alloc,($__internal_2_$__cuda_sm10x_tcgen05_guardrail_trap_unallocated_columns_being_dealloced - $__internal_1_$__cuda_sm10x_tcgen05_guardrail_trap_phase_invalid_during_alloc)
$__internal_1_$__cuda_sm10x_tcgen05_guardrail_trap_phase_invalid_during_alloc:
[----:B------:R-:W-:Y:S05]  /*df90*/  BPT.TRAP 0x1 ;  /* 0x000000040000795c */ /* 0x000fea0000300000 */
[----:B------:R-:W-:-:S04]  /*dfa0*/  MOV R5, 0x0 ;  /* 0x0000000000057802 */ /* 0x000fc80000000f00 */
[----:B------:R-:W-:Y:S05]  /*dfb0*/  RET.REL.NODEC R4 `(_ZN7cutlass13device_kernelINS_4conv6kernel13ConvUniversalINS1_16ConvProblemShapeILNS1_8OperatorE0ELi3EEENS1_10collective14CollectiveConvINS1_47MainloopSm100TmaUmmaWarpSpecializedImplicitGemmILS5_0ELi4ELi3ELi1ELi2EN4cute5tupleIJNSA_1CILi2EEENSC_ILi1EEESE_EEEEENSB_IJNSC_ILi64EEENSC_ILi128EEENSB_IJSH_EEEEEENS_10tfloat32_tESL_NSA_8TiledMMAINSA_8MMA_AtomIJNSA_17SM100_MMA_TF32_SSISL_SL_fLi64ELi128ELNSA_4UMMA5MajorE0ELSQ_0ELNSP_7ScaleInE0ELSR_0EEEEEENSA_6LayoutINSB_IJSE_SE_SE_EEENSB_IJNSC_ILi0EEESW_SW_EEEEENSB_IJNSA_10UnderscoreESZ_SZ_EEEEENS7_6detail27Sm100ImplicitGemmTileTraitsINSA_20SM90_TMA_LOAD_IM2COLENSA_14ComposedLayoutINSA_7SwizzleILi3ELi4ELi3EEENSA_18smem_ptr_flag_bitsILi32EEENSU_INSB_IJNSC_ILi8EEENSC_ILi32EEEEEENSB_IJS1B_SE_EEEEEEEvEENS13_INSA_23SM90_TMA_LOAD_MULTICASTES1F_vEEEENS_8epilogue10collective18CollectiveEpilogueINS1K_23Sm100TmaWarpSpecializedILi4ELi2ELi16ELb1ELb0EEEJSK_NSB_IJNSU_ISH_SE_EENSU_IS1B_SE_EEEEESL_NSB_IJNSB_IJllllEEESE_SW_EEESL_S1T_NS1K_6fusion15FusionCallbacksIS1O_NS1U_17LinearCombinationISL_fSL_fLNS_15FloatRoundStyleE2EEESK_S1R_JEEENSA_5SM1004TMEM4LOAD26SM100_TMEM_LOAD_16dp128b8xES14_S1F_NSA_17SM75_U32x4_LDSM_NENSA_21SM90_TMA_STORE_IM2COLES1F_NSA_17SM90_U32x4_STSM_NENSA_39AutoVectorizingCopyWithAssumedAlignmentILi128EEEEEEvvEEEEvNT_6ParamsE) ;  /* 0xffffff2004107950 */ /* 0x000fea0003c3ffff */
        .weak           $__internal_2_$__cuda_sm10x_tcgen05_guardrail_trap_unallocated_columns_being_dealloced
        .type           $__internal_2_$__cuda_sm10x_tcgen05_guardrail_trap_unallocated_columns_being_dealloced,@function
        .size           $__internal_2_$__cuda_sm10x_tcgen05_guardrail_trap_unallocated_columns_being_dealloced,(.L_x_173 - $__internal_2_$__cuda_sm10x_tcgen05_guardrail_trap_unallocated_columns_being_dealloced)
$__internal_2_$__cuda_sm10x_tcgen05_guardrail_trap_unallocated_columns_being_dealloced:
[----:B------:R-:W-:Y:S05]  /*dfc0*/  BPT.TRAP 0x1 ;  /* 0x000000040000795c */ /* 0x000fea0000300000 */
[----:B------:R-:W-:-:S04]  /*dfd0*/  HFMA2 R3, -RZ, RZ, 0, 0 ;  /* 0x00000000ff037431 */ /* 0x000fc800000001ff */
[----:B------:R-:W-:Y:S05]  /*dfe0*/  RET.REL.NODEC R2 `(_ZN7cutlass13device_kernelINS_4conv6kernel13ConvUniversalINS1_16ConvProblemShapeILNS1_8OperatorE0ELi3EEENS1_10collective14CollectiveConvINS1_47MainloopSm100TmaUmmaWarpSpecializedImplicitGemmILS5_0ELi4ELi3ELi1ELi2EN4cute5tupleIJNSA_1CILi2EEENSC_ILi1EEESE_EEEEENSB_IJNSC_ILi64EEENSC_ILi128EEENSB_IJSH_EEEEEENS_10tfloat32_tESL_NSA_8TiledMMAINSA_8MMA_AtomIJNSA_17SM100_MMA_TF32_SSISL_SL_fLi64ELi128ELNSA_4UMMA5MajorE0ELSQ_0ELNSP_7ScaleInE0ELSR_0EEEEEENSA_6LayoutINSB_IJSE_SE_SE_EEENSB_IJNSC_ILi0EEESW_SW_EEEEENSB_IJNSA_10UnderscoreESZ_SZ_EEEEENS7_6detail27Sm100ImplicitGemmTileTraitsINSA_20SM90_TMA_LOAD_IM2COLENSA_14ComposedLayoutINSA_7SwizzleILi3ELi4ELi3EEENSA_18smem_ptr_flag_bitsILi32EEENSU_INSB_IJNSC_ILi8EEENSC_ILi32EEEEEENSB_IJS1B_SE_EEEEEEEvEENS13_INSA_23SM90_TMA_LOAD_MULTICASTES1F_vEEEENS_8epilogue10collective18CollectiveEpilogueINS1K_23Sm100TmaWarpSpecializedILi4ELi2ELi16ELb1ELb0EEEJSK_NSB_IJNSU_ISH_SE_EENSU_IS1B_SE_EEEEESL_NSB_IJNSB_IJllllEEESE_SW_EEESL_S1T_NS1K_6fusion15FusionCallbacksIS1O_NS1U_17LinearCombinationISL_fSL_fLNS_15FloatRoundStyleE2EEESK_S1R_JEEENSA_5SM1004TMEM4LOAD26SM100_TMEM_LOAD_16dp128b8xES14_S1F_NSA_17SM75_U32x4_LDSM_NENSA_21SM90_TMA_STORE_IM2COLES1F_NSA_17SM90_U32x4_STSM_NENSA_39AutoVectorizingCopyWithAssumedAlignmentILi128EEEEEEvvEEEEvNT_6ParamsE) ;  /* 0xffffff2002047950 */ /* 0x000fea0003c3ffff */
.L_x_172:
[----:B------:R-:W-:-:S00]  /*dff0*/  BRA `(.L_x_172) ;  /* 0xfffffffc00fc7947 */ /* 0x000fc0000383ffff */
[----:B------:R-:W-:-:S00]  /*e000*/  NOP ;  /* 0x0000000000007918 */ /* 0x000fc00000000000 */
[----:B------:R-:W-:-:S00]  /*e010*/  NOP ;  /* 0x0000000000007918 */ /* 0x000fc00000000000 */
[----:B------:R-:W-:-:S00]  /*e020*/  NOP ;  /* 0x0000000000007918 */ /* 0x000fc00000000000 */
[----:B------:R-:W-:-:S00]  /*e030*/  NOP ;  /* 0x0000000000007918 */ /* 0x000fc00000000000 */
[----:B------:R-:W-:-:S00]  /*e040*/  NOP ;  /* 0x0000000000007918 */ /* 0x000fc00000000000 */
[----:B------:R-:W-:-:S00]  /*e050*/  NOP ;  /* 0x0000000000007918 */ /* 0x000fc00000000000 */
[----:B------:R-:W-:-:S00]  /*e060*/  NOP ;  /* 0x0000000000007918 */ /* 0x000fc00000000000 */
[----:B------:R-:W-:-:S00]  /*e070*/  NOP ;  /* 0x0000000000007918 */ /* 0x000fc00000000000 */
.L_x_173:


//--------------------- .nv.global.init           --------------------------
	.section	.nv.global.init,"aw",@progbits
.nv.global.init:
	.type		$str$29,@object
	.size		$str$29,($str$30 - $str$29)
$str$29:
        /*0000*/ 	.byte	0x28, 0x61, 0x64, 0x64, 0x72, 0x65, 0x73, 0x73, 0x20, 0x26, 0x20, 0x6d, 0x61, 0x73, 0x6b, 0x29
        /*0010*/ 	.byte	0x20, 0x3d, 0x3d, 0x20, 0x30, 0x00
	.type		$str$30,@object
	.size		$str$30,($str$28 - $str$30)
$str$30:
        /*0016*/ 	.byte	0x2f, 0x74, 0x6d, 0x70, 0x2f, 0x63, 0x75, 0x74, 0x6c, 0x61, 0x73, 0x73, 0x5f, 0x73, 0x77, 0x65
        /*0026*/ 	.byte	0x65, 0x70, 0x5f, 0x73, 0x72, 0x63, 0x2f, 0x69, 0x6e, 0x63, 0x6c, 0x75, 0x64, 0x65, 0x2f, 0x63
        /*0036*/ 	.byte	0x75, 0x74, 0x65, 0x2f, 0x70, 0x6f, 0x69, 0x6e, 0x74, 0x65, 0x72, 0x5f, 0x66, 0x6c, 0x61, 0x67
        /*0046*/ 	.byte	0x67, 0x65, 0x64, 0x2e, 0x68, 0x70, 0x70, 0x00
	.type		$str$28,@object
	.size		$str$28,($str$27 - $str$28)
$str$28:
        /*004e*/ 	.byte	0x2f, 0x74, 0x6d, 0x70, 0x2f, 0x63, 0x75, 0x74, 0x6c, 0x61, 0x73, 0x73, 0x5f, 0x73, 0x77, 0x65
        /*005e*/ 	.byte	0x65, 0x70, 0x5f, 0x73, 0x72, 0x63, 0x2f, 0x69, 0x6e, 0x63, 0x6c, 0x75, 0x64, 0x65, 0x2f, 0x63
        /*006e*/ 	.byte	0x75, 0x74, 0x65, 0x2f, 0x61, 0x74, 0x6f, 0x6d, 0x2f, 0x63, 0x6f, 0x70, 0x79, 0x5f, 0x74, 0x72
        /*007e*/ 	.byte	0x61, 0x69, 0x74, 0x73, 0x5f, 0x73, 0x6d, 0x31, 0x30, 0x30, 0x2e, 0x68, 0x70, 0x70, 0x00
	.type		$str$27,@object
	.size		$str$27,(__unnamed_1 - $str$27)
$str$27:
        /*008d*/ 	.byte	0x28, 0x28, 0x75, 0x69, 0x6e, 0x74, 0x33, 0x32, 0x5f, 0x74, 0x28, 0x74, 0x68, 0x72, 0x65, 0x61
        /*009d*/ 	.byte	0x64, 0x49, 0x64, 0x78, 0x2e, 0x78, 0x29, 0x20, 0x2f, 0x20, 0x33, 0x32, 0x29, 0x20, 0x25, 0x20
        /*00ad*/ 	.byte	0x34, 0x29, 0x20, 0x3d, 0x3d, 0x20, 0x28, 0x28, 0x28, 0x74, 0x6d, 0x65, 0x6d, 0x5f, 0x61, 0x64
        /*00bd*/ 	.byte	0x64, 0x72, 0x20, 0x3e, 0x3e, 0x20, 0x31, 0x36, 0x29, 0x20, 0x2f, 0x20, 0x33, 0x32, 0x29, 0x20
        /*00cd*/ 	.byte	0x25, 0x20, 0x34, 0x29, 0x00
	.type		__unnamed_1,@object
	.size		__unnamed_1,(__unnamed_2 - __unnamed_1)
__unnamed_1:
        /*00d2*/ 	.byte	0x61, 0x75, 0x74, 0x6f, 0x20, 0x63, 0x75, 0x74, 0x65, 0x3a, 0x3a, 0x61, 0x73, 0x5f, 0x70, 0x6f
        /* <DEDUP_REMOVED lines=24> */
        /*0262*/ 	.byte	0x30, 0x34, 0x38, 0x3e, 0x3e, 0x3e, 0x3e, 0x5d, 0x00
	.type		__unnamed_2,@object
	.size		__unnamed_2,(.L_2 - __unnamed_2)
__unnamed_2:
        /* <DEDUP_REMOVED lines=45> */
        /*053b*/ 	.byte	0x3e, 0x3e, 0x3e, 0x5d, 0x00
.L_2:


//--------------------- .nv.shared._ZN7cutlass13device_kernelINS_4conv6kernel13ConvUniversalINS1_16ConvProblemShapeILNS1_8OperatorE0ELi3EEENS1_10collective14CollectiveConvINS1_47MainloopSm100TmaUmmaWarpSpecializedImplicitGemmILS5_0ELi4ELi3ELi1ELi2EN4cute5tupleIJNSA_1CILi2EEENSC_ILi1EEESE_EEEEENSB_IJNSC_ILi64EEENSC_ILi128EEENSB_IJSH_EEEEEENS_10tfloat32_tESL_NSA_8TiledMMAINSA_8MMA_AtomIJNSA_17SM100_MMA_TF32_SSISL_SL_fLi64ELi128ELNSA_4UMMA5MajorE0ELSQ_0ELNSP_7ScaleInE0ELSR_0EEEEEENSA_6LayoutINSB_IJSE_SE_SE_EEENSB_IJNSC_ILi0EEESW_SW_EEEEENSB_IJNSA_10UnderscoreESZ_SZ_EEEEENS7_6detail27Sm100ImplicitGemmTileTraitsINSA_20SM90_TMA_LOAD_IM2COLENSA_14ComposedLayoutINSA_7SwizzleILi3ELi4ELi3EEENSA_18smem_ptr_flag_bitsILi32EEENSU_INSB_IJNSC_ILi8EEENSC_ILi32EEEEEENSB_IJS1B_SE_EEEEEEEvEENS13_INSA_23SM90_TMA_LOAD_MULTICASTES1F_vEEEENS_8epilogue10collective18CollectiveEpilogueINS1K_23Sm100TmaWarpSpecializedILi4ELi2ELi16ELb1ELb0EEEJSK_NSB_IJNSU_ISH_SE_EENSU_IS1B_SE_EEEEESL_NSB_IJNSB_IJllllEEESE_SW_EEESL_S1T_NS1K_6fusion15FusionCallbacksIS1O_NS1U_17LinearCombinationISL_fSL_fLNS_15FloatRoundStyleE2EEESK_S1R_JEEENSA_5SM1004TMEM4LOAD26SM100_TMEM_LOAD_16dp128b8xES14_S1F_NSA_17SM75_U32x4_LDSM_NENSA_21SM90_TMA_STORE_IM2COLES1F_NSA_17SM90_U32x4_STSM_NENSA_39AutoVectorizingCopyWithAssumedAlignmentILi128EEEEEEvvEEEEvNT_6ParamsE --------------------------
	.section	.nv.shared._ZN7cutlass13device_kernelINS_4conv6kernel13ConvUniversalINS1_16ConvProblemShapeILNS1_8OperatorE0ELi3EEENS1_10collective14CollectiveConvINS1_47MainloopSm100TmaUmmaWarpSpecializedImplicitGemmILS5_0ELi4ELi3ELi1ELi2EN4cute5tupleIJNSA_1CILi2EEENSC_ILi1EEESE_EEEEENSB_IJNSC_ILi64EEENSC_ILi128EEENSB_IJSH_EEEEEENS_10tfloat32_tESL_NSA_8TiledMMAINSA_8MMA_AtomIJNSA_17SM100_MMA_TF32_SSISL_SL_fLi64ELi128ELNSA_4UMMA5MajorE0ELSQ_0ELNSP_7ScaleInE0ELSR_0EEEEEENSA_6LayoutINSB_IJSE_SE_SE_EEENSB_IJNSC_ILi0EEESW_SW_EEEEENSB_IJNSA_10UnderscoreESZ_SZ_EEEEENS7_6detail27Sm100ImplicitGemmTileTraitsINSA_20SM90_TMA_LOAD_IM2COLENSA_14ComposedLayoutINSA_7SwizzleILi3ELi4ELi3EEENSA_18smem_ptr_flag_bitsILi32EEENSU_INSB_IJNSC_ILi8EEENSC_ILi32EEEEEENSB_IJS1B_SE_EEEEEEEvEENS13_INSA_23SM90_TMA_LOAD_MULTICASTES1F_vEEEENS_8epilogue10collective18CollectiveEpilogueINS1K_23Sm100TmaWarpSpecializedILi4ELi2ELi16ELb1ELb0EEEJSK_NSB_IJNSU_ISH_SE_EENSU_IS1B_SE_EEEEESL_NSB_IJNSB_IJllllEEESE_SW_EEESL_S1T_NS1K_6fusion15FusionCallbacksIS1O_NS1U_17LinearCombinationISL_fSL_fLNS_15FloatRoundStyleE2EEESK_S1R_JEEENSA_5SM1004TMEM4LOAD26SM100_TMEM_LOAD_16dp128b8xES14_S1F_NSA_17SM75_U32x4_LDSM_NENSA_21SM90_TMA_STORE_IM2COLES1F_NSA_17SM90_U32x4_STSM_NENSA_39AutoVectorizingCopyWithAssumedAlignmentILi128EEEEEEvvEEEEvNT_6ParamsE,"aw",@nobits
	.sectionflags	@""
	.align	16
	.zero		1024


//--------------------- .nv.shared.reserved.0     --------------------------
	.section	.nv.shared.reserved.0,"aw",@nobits
	.weak		__nv_reservedSMEM_offset_0_alias
	.size		__nv_reservedSMEM_offset_0_alias, 0, 64
	.other		__nv_reservedSMEM_offset_0_alias,@"STO_CUDA_RESERVED_SHARED STV_DEFAULT"
__nv_reservedSMEM_offset_0_alias:
	.zero		0
.nv.shared.reserved.0:
	.zero		64
	.weak		__nv_reservedSMEM_tcgen05_partition
	.type		__nv_reservedSMEM_tcgen05_partition,@object
	.size		__nv_reservedSMEM_tcgen05_partition,(.L_0 - __nv_reservedSMEM_tcgen05_partition)
__nv_reservedSMEM_tcgen05_partition:
	.zero		32
.L_0:


//--------------------- .nv.global                --------------------------
	.section	.nv.global,"aw",@nobits
.nv.global:
	.type		_ZN39_INTERNAL_42209eb1_4_k_cu_4878d188_42904cute1_E,@object
	.size		_ZN39_INTERNAL_42209eb1_4_k_cu_4878d188_42904cute1_E,(_ZN39_INTERNAL_42209eb1_4_k_cu_4878d188_42904cuda3std3__45__cpo6cbeginE - _ZN39_INTERNAL_42209eb1_4_k_cu_4878d188_42904cute1_E)
_ZN39_INTERNAL_42209eb1_4_k_cu_4878d188_42904cute1_E:
	.zero		1
	.type		_ZN39_INTERNAL_42209eb1_4_k_cu_4878d188_42904cuda3std3__45__cpo6cbeginE,@object
	.size		_ZN39_INTERNAL_42209eb1_4_k_cu_4878d188_42904cuda3std3__45__cpo6cbeginE,(_ZN39_INTERNAL_42209eb1_4_k_cu_4878d188_42904cuda3std3__48in_placeE - _ZN39_INTERNAL_42209eb1_4_k_cu_4878d188_42904cuda3std3__45__cpo6cbeginE)
_ZN39_INTERNAL_42209eb1_4_k_cu_4878d188_42904cuda3std3__45__cpo6cbeginE:
	.zero		1
	.type		_ZN39_INTERNAL_42209eb1_4_k_cu_4878d188_42904cuda3std3__48in_placeE,@object
	.size		_ZN39_INTERNAL_42209eb1_4_k_cu_4878d188_42904cuda3std3__48in_placeE,(_ZN39_INTERNAL_42209eb1_4_k_cu_4878d188_42904cuda3std6ranges3__45__cpo9iter_moveE - _ZN39_INTERNAL_42209eb1_4_k_cu_4878d188_42904cuda3std3__48in_placeE)
_ZN39_INTERNAL_42209eb1_4_k_cu_4878d188_42904cuda3std3__48in_placeE:
	.zero		1
	.type		_ZN39_INTERNAL_42209eb1_4_k_cu_4878d188_42904cuda3std6ranges3__45__cpo9iter_moveE,@object
	.size		_ZN39_INTERNAL_42209eb1_4_k_cu_4878d188_42904cuda3std6ranges3__45__cpo9iter_moveE,(_ZN39_INTERNAL_42209eb1_4_k_cu_4878d188_42904cuda3std3__45__cpo5beginE - _ZN39_INTERNAL_42209eb1_4_k_cu_4878d188_42904cuda3std6ranges3__45__cpo9iter_moveE)
_ZN39_INTERNAL_42209eb1_4_k_cu_4878d188_42904cuda3std6ranges3__45__cpo9iter_moveE:
	.zero		1
	.type		_ZN39_INTERNAL_42209eb1_4_k_cu_4878d188_42904cuda3std3__45__cpo5beginE,@object
	.size		_ZN39_INTERNAL_42209eb1_4_k_cu_4878d188_42904cuda3std3__45__cpo5beginE,(_ZN39_INTERNAL_42209eb1_4_k_cu_4878d188_42904cuda3std3__441_GLOBAL__N__42209eb1_4_k_cu_4878d188_42906ignoreE - _ZN39_INTERNAL_42209eb1_4_k_cu_4878d188_42904cuda3std3__45__cpo5beginE)
_ZN39_INTERNAL_42209eb1_4_k_cu_4878d188_42904cuda3std3__45__cpo5beginE:
	.zero		1
	.type		_ZN39_INTERNAL_42209eb1_4_k_cu_4878d188_42904cuda3std3__441_GLOBAL__N__42209eb1_4_k_cu_4878d188_42906ignoreE,@object
	.size		_ZN39_INTERNAL_42209eb1_4_k_cu_4878d188_42904cuda3std3__441_GLOBAL__N__42209eb1_4_k_cu_4878d188_42906ignoreE,(_ZN39_INTERNAL_42209eb1_4_k_cu_4878d188_42904cute7productE - _ZN39_INTERNAL_42209eb1_4_k_cu_4878d188_42904cuda3std3__441_GLOBAL__N__42209eb1_4_k_cu_4878d188_42906ignoreE)
_ZN39_INTERNAL_42209eb1_4_k_cu_4878d188_42904cuda3std3__441_GLOBAL__N__42209eb1_4_k_cu_4878d188_42906ignoreE:
	.zero		1
	.type		_ZN39_INTERNAL_42209eb1_4_k_cu_4878d188_42904cute7productE,@object
	.size		_ZN39_INTERNAL_42209eb1_4_k_cu_4878d188_42904cute7productE,(_ZN39_INTERNAL_42209eb1_4_k_cu_4878d188_42904cuda3std3__45__cpo3endE - _ZN39_INTERNAL_42209eb1_4_k_cu_4878d188_42904cute7productE)
_ZN39_INTERNAL_42209eb1_4_k_cu_4878d188_42904cute7productE:
	.zero		1
	.type		_ZN39_INTERNAL_42209eb1_4_k_cu_4878d188_42904cuda3std3__45__cpo3endE,@object
	.size		_ZN39_INTERNAL_42209eb1_4_k_cu_4878d188_42904cuda3std3__45__cpo3endE,(_ZN39_INTERNAL_42209eb1_4_k_cu_4878d188_42904cuda3std3__419piecewise_constructE - _ZN39_INTERNAL_42209eb1_4_k_cu_4878d188_42904cuda3std3__45__cpo3endE)
_ZN39_INTERNAL_42209eb1_4_k_cu_4878d188_42904cuda3std3__45__cpo3endE:
	.zero		1
	.type		_ZN39_INTERNAL_42209eb1_4_k_cu_4878d188_42904cuda3std3__419piecewise_constructE,@object
	.size		_ZN39_INTERNAL_42209eb1_4_k_cu_4878d188_42904cuda3std3__419piecewise_constructE,(_ZN39_INTERNAL_42209eb1_4_k_cu_4878d188_42904cuda3std3__45__cpo4cendE - _ZN39_INTERNAL_42209eb1_4_k_cu_4878d188_42904cuda3std3__419piecewise_constructE)
_ZN39_INTERNAL_42209eb1_4_k_cu_4878d188_42904cuda3std3__419piecewise_constructE:
	.zero		1
	.type		_ZN39_INTERNAL_42209eb1_4_k_cu_4878d188_42904cuda3std3__45__cpo4cendE,@object
	.size		_ZN39_INTERNAL_42209eb1_4_k_cu_4878d188_42904cuda3std3__45__cpo4cendE,(_ZN39_INTERNAL_42209eb1_4_k_cu_4878d188_42904cuda3std6ranges3__45__cpo4swapE - _ZN39_INTERNAL_42209eb1_4_k_cu_4878d188_42904cuda3std3__45__cpo4cendE)
_ZN39_INTERNAL_42209eb1_4_k_cu_4878d188_42904cuda3std3__45__cpo4cendE:
	.zero		1
	.type		_ZN39_INTERNAL_42209eb1_4_k_cu_4878d188_42904cuda3std6ranges3__45__cpo4swapE,@object
	.size		_ZN39_INTERNAL_42209eb1_4_k_cu_4878d188_42904cuda3std6ranges3__45__cpo4swapE,(.L_10 - _ZN39_INTERNAL_42209eb1_4_k_cu_4878d188_42904cuda3std6ranges3__45__cpo4swapE)
_ZN39_INTERNAL_42209eb1_4_k_cu_4878d188_42904cuda3std6ranges3__45__cpo4swapE:
	.zero		1
.L_10:


//--------------------- .nv.constant0._ZN7cutlass13device_kernelINS_4conv6kernel13ConvUniversalINS1_16ConvProblemShapeILNS1_8OperatorE0ELi3EEENS1_10collective14CollectiveConvINS1_47MainloopSm100TmaUmmaWarpSpecializedImplicitGemmILS5_0ELi4ELi3ELi1ELi2EN4cute5tupleIJNSA_1CILi2EEENSC_ILi1EEESE_EEEEENSB_IJNSC_ILi64EEENSC_ILi128EEENSB_IJSH_EEEEEENS_10tfloat32_tESL_NSA_8TiledMMAINSA_8MMA_AtomIJNSA_17SM100_MMA_TF32_SSISL_SL_fLi64ELi128ELNSA_4UMMA5MajorE0ELSQ_0ELNSP_7ScaleInE0ELSR_0EEEEEENSA_6LayoutINSB_IJSE_SE_SE_EEENSB_IJNSC_ILi0EEESW_SW_EEEEENSB_IJNSA_10UnderscoreESZ_SZ_EEEEENS7_6detail27Sm100ImplicitGemmTileTraitsINSA_20SM90_TMA_LOAD_IM2COLENSA_14ComposedLayoutINSA_7SwizzleILi3ELi4ELi3EEENSA_18smem_ptr_flag_bitsILi32EEENSU_INSB_IJNSC_ILi8EEENSC_ILi32EEEEEENSB_IJS1B_SE_EEEEEEEvEENS13_INSA_23SM90_TMA_LOAD_MULTICASTES1F_vEEEENS_8epilogue10collective18CollectiveEpilogueINS1K_23Sm100TmaWarpSpecializedILi4ELi2ELi16ELb1ELb0EEEJSK_NSB_IJNSU_ISH_SE_EENSU_IS1B_SE_EEEEESL_NSB_IJNSB_IJllllEEESE_SW_EEESL_S1T_NS1K_6fusion15FusionCallbacksIS1O_NS1U_17LinearCombinationISL_fSL_fLNS_15FloatRoundStyleE2EEESK_S1R_JEEENSA_5SM1004TMEM4LOAD26SM100_TMEM_LOAD_16dp128b8xES14_S1F_NSA_17SM75_U32x4_LDSM_NENSA_21SM90_TMA_STORE_IM2COLES1F_NSA_17SM90_U32x4_STSM_NENSA_39AutoVectorizingCopyWithAssumedAlignmentILi128EEEEEEvvEEEEvNT_6ParamsE --------------------------
	.section	.nv.constant0._ZN7cutlass13device_kernelINS_4conv6kernel13ConvUniversalINS1_16ConvProblemShapeILNS1_8OperatorE0ELi3EEENS1_10collective14CollectiveConvINS1_47MainloopSm100TmaUmmaWarpSpecializedImplicitGemmILS5_0ELi4ELi3ELi1ELi2EN4cute5tupleIJNSA_1CILi2EEENSC_ILi1EEESE_EEEEENSB_IJNSC_ILi64EEENSC_ILi128EEENSB_IJSH_EEEEEENS_10tfloat32_tESL_NSA_8TiledMMAINSA_8MMA_AtomIJNSA_17SM100_MMA_TF32_SSISL_SL_fLi64ELi128ELNSA_4UMMA5MajorE0ELSQ_0ELNSP_7ScaleInE0ELSR_0EEEEEENSA_6LayoutINSB_IJSE_SE_SE_EEENSB_IJNSC_ILi0EEESW_SW_EEEEENSB_IJNSA_10UnderscoreESZ_SZ_EEEEENS7_6detail27Sm100ImplicitGemmTileTraitsINSA_20SM90_TMA_LOAD_IM2COLENSA_14ComposedLayoutINSA_7SwizzleILi3ELi4ELi3EEENSA_18smem_ptr_flag_bitsILi32EEENSU_INSB_IJNSC_ILi8EEENSC_ILi32EEEEEENSB_IJS1B_SE_EEEEEEEvEENS13_INSA_23SM90_TMA_LOAD_MULTICASTES1F_vEEEENS_8epilogue10collective18CollectiveEpilogueINS1K_23Sm100TmaWarpSpecializedILi4ELi2ELi16ELb1ELb0EEEJSK_NSB_IJNSU_ISH_SE_EENSU_IS1B_SE_EEEEESL_NSB_IJNSB_IJllllEEESE_SW_EEESL_S1T_NS1K_6fusion15FusionCallbacksIS1O_NS1U_17LinearCombinationISL_fSL_fLNS_15FloatRoundStyleE2EEESK_S1R_JEEENSA_5SM1004TMEM4LOAD26SM100_TMEM_LOAD_16dp128b8xES14_S1F_NSA_17SM75_U32x4_LDSM_NENSA_21SM90_TMA_STORE_IM2COLES1F_NSA_17SM90_U32x4_STSM_NENSA_39AutoVectorizingCopyWithAssumedAlignmentILi128EEEEEEvvEEEEvNT_6ParamsE,"a",@progbits
	.sectionflags	@""
	.align	4
.nv.constant0._ZN7cutlass13device_kernelINS_4conv6kernel13ConvUniversalINS1_16ConvProblemShapeILNS1_8OperatorE0ELi3EEENS1_10collective14CollectiveConvINS1_47MainloopSm100TmaUmmaWarpSpecializedImplicitGemmILS5_0ELi4ELi3ELi1ELi2EN4cute5tupleIJNSA_1CILi2EEENSC_ILi1EEESE_EEEEENSB_IJNSC_ILi64EEENSC_ILi128EEENSB_IJSH_EEEEEENS_10tfloat32_tESL_NSA_8TiledMMAINSA_8MMA_AtomIJNSA_17SM100_MMA_TF32_SSISL_SL_fLi64ELi128ELNSA_4UMMA5MajorE0ELSQ_0ELNSP_7ScaleInE0ELSR_0EEEEEENSA_6LayoutINSB_IJSE_SE_SE_EEENSB_IJNSC_ILi0EEESW_SW_EEEEENSB_IJNSA_10UnderscoreESZ_SZ_EEEEENS7_6detail27Sm100ImplicitGemmTileTraitsINSA_20SM90_TMA_LOAD_IM2COLENSA_14ComposedLayoutINSA_7SwizzleILi3ELi4ELi3EEENSA_18smem_ptr_flag_bitsILi32EEENSU_INSB_IJNSC_ILi8EEENSC_ILi32EEEEEENSB_IJS1B_SE_EEEEEEEvEENS13_INSA_23SM90_TMA_LOAD_MULTICASTES1F_vEEEENS_8epilogue10collective18CollectiveEpilogueINS1K_23Sm100TmaWarpSpecializedILi4ELi2ELi16ELb1ELb0EEEJSK_NSB_IJNSU_ISH_SE_EENSU_IS1B_SE_EEEEESL_NSB_IJNSB_IJllllEEESE_SW_EEESL_S1T_NS1K_6fusion15FusionCallbacksIS1O_NS1U_17LinearCombinationISL_fSL_fLNS_15FloatRoundStyleE2EEESK_S1R_JEEENSA_5SM1004TMEM4LOAD26SM100_TMEM_LOAD_16dp128b8xES14_S1F_NSA_17SM75_U32x4_LDSM_NENSA_21SM90_TMA_STORE_IM2COLES1F_NSA_17SM90_U32x4_STSM_NENSA_39AutoVectorizingCopyWithAssumedAlignmentILi128EEEEEEvvEEEEvNT_6ParamsE:
	.zero		3200


//--------------------- SYMBOLS --------------------------

	.type		.nv.reservedSmem.offset0,@object
	.size		.nv.reservedSmem.offset0,0x4
	.type		.nv.reservedSmem.cap,@object
	.size		.nv.reservedSmem.cap,0x4
	.type		__assertfail,@function
